def matmul_kernel(
    a_ptr,
    b_ptr,
    c_ptr,
    M,
    N,
    K,
    stride_am,
    stride_ak,
    stride_bk,
    stride_bn,
    stride_cm,
    stride_cn,
    BLOCK_M: tl.constexpr,
    BLOCK_N: tl.constexpr,
    BLOCK_K: tl.constexpr,
    GROUP_M: tl.constexpr,
):
    pid = tl.program_id(axis=0)
    num_pid_m = tl.cdiv(M, BLOCK_M)
    num_pid_n = tl.cdiv(N, BLOCK_N)
    num_pid_in_group = GROUP_M * num_pid_n
    group_id = pid // num_pid_in_group
    first_pid_m = group_id * GROUP_M
    group_size_m = min(num_pid_m - first_pid_m, GROUP_M)
    pid_m = first_pid_m + ((pid % num_pid_in_group) % group_size_m)
    pid_n = (pid % num_pid_in_group) // group_size_m

    offs_am = (pid_m * BLOCK_M + tl.arange(0, BLOCK_M)) % M
    offs_bn = (pid_n * BLOCK_N + tl.arange(0, BLOCK_N)) % N
    offs_k = tl.arange(0, BLOCK_K)
    a_ptrs = a_ptr + offs_am[:, None] * stride_am + offs_k[None, :] * stride_ak
    b_ptrs = b_ptr + offs_k[:, None] * stride_bk + offs_bn[None, :] * stride_bn

    acc = tl.zeros((BLOCK_M, BLOCK_N), dtype=tl.float32)
    for kk in range(0, tl.cdiv(K, BLOCK_K)):
        a = tl.load(a_ptrs, mask=offs_k[None, :] < K - kk * BLOCK_K, other=0.0)
        b = tl.load(b_ptrs, mask=offs_k[:, None] < K - kk * BLOCK_K, other=0.0)
        acc = tl.dot(a, b, acc)
        a_ptrs += BLOCK_K * stride_ak
        b_ptrs += BLOCK_K * stride_bk

    c = acc.to(c_ptr.dtype.element_ty)
    offs_cm = pid_m * BLOCK_M + tl.arange(0, BLOCK_M)
    offs_cn = pid_n * BLOCK_N + tl.arange(0, BLOCK_N)
    c_ptrs = c_ptr + offs_cm[:, None] * stride_cm + offs_cn[None, :] * stride_cn
    mask = (offs_cm[:, None] < M) & (offs_cn[None, :] < N)
    tl.store(c_ptrs, c, mask=mask)

# config = {"BLOCK_K": 32, "BLOCK_M": 512, "BLOCK_N": 64, "GROUP_M": 8, "arch": "sm_80", "dtype": "bf16", "num_ctas": 1, "num_stages": 3, "num_warps": 1}
# arch = sm_80


// ===== COMPILED SASS (sm_80) =====

	.target	sm_80

	.elftype	@"ET_EXEC"


//--------------------- .note.nv.tkinfo           --------------------------
	.section	.note.nv.tkinfo,"",@"SHT_NOTE"
	.sectionflags	@"SHF_NOTE_NV_TKINFO"
	.tkinfo
        /*0018*/ 	.word	0x00000002
        /*0030*/ 	.string	""
        /*0030*/ 	.string	"ptxas"
        /*0030*/ 	.string	"Cuda compilation tools, release 13.0, V13.0.88"
        /*0030*/ 	.string	"Build cuda_13.0.r13.0/compiler.36424714_0"
        /*0030*/ 	.string	"-v  -suppress-debug-info  -lineinfo  -arch sm_80 "



//--------------------- .note.nv.cuinfo           --------------------------
	.section	.note.nv.cuinfo,"",@"SHT_NOTE"
	.sectionflags	@"SHF_NOTE_NV_CUINFO"
        /*0018*/ 	.short	0x0002
        /*001a*/ 	.short	0x0050
        /*001c*/ 	.short	0x0082
	.zero		2


//--------------------- .nv.info                  --------------------------
	.section	.nv.info,"",@"SHT_CUDA_INFO"
	.align	4


	//----- nvinfo : EIATTR_REGCOUNT
	.align		4
        /*0000*/ 	.byte	0x04, 0x2f
        /*0002*/ 	.short	(.L_1 - .L_0)
	.align		4
.L_0:
        /*0004*/ 	.word	index@(matmul_kernel)
        /*0008*/ 	.word	0x00000040


	//----- nvinfo : EIATTR_FRAME_SIZE
	.align		4
.L_1:
        /*000c*/ 	.byte	0x04, 0x11
        /*000e*/ 	.short	(.L_3 - .L_2)
	.align		4
.L_2:
        /*0010*/ 	.word	index@(matmul_kernel)
        /*0014*/ 	.word	0x000043d8


	//----- nvinfo : EIATTR_MIN_STACK_SIZE
	.align		4
.L_3:
        /*0018*/ 	.byte	0x04, 0x12
        /*001a*/ 	.short	(.L_5 - .L_4)
	.align		4
.L_4:
        /*001c*/ 	.word	index@(matmul_kernel)
        /*0020*/ 	.word	0x000043d8
.L_5:


//--------------------- .nv.info.matmul_kernel    --------------------------
	.section	.nv.info.matmul_kernel,"",@"SHT_CUDA_INFO"
	.sectionflags	@""
	.align	4


	//----- nvinfo : EIATTR_CUDA_API_VERSION
	.align		4
        /*0000*/ 	.byte	0x04, 0x37
        /*0002*/ 	.short	(.L_7 - .L_6)
.L_6:
        /*0004*/ 	.word	0x00000082


	//----- nvinfo : EIATTR_SW2861232_WAR
	.align		4
.L_7:
        /*0008*/ 	.byte	0x01, 0x35
	.zero		2


	//----- nvinfo : EIATTR_PARAM_CBANK
	.align		4
        /*000c*/ 	.byte	0x04, 0x0a
        /*000e*/ 	.short	(.L_9 - .L_8)
	.align		4
.L_8:
        /*0010*/ 	.word	index@(.nv.constant0.matmul_kernel)
        /*0014*/ 	.short	0x0160
        /*0016*/ 	.short	0x0050


	//----- nvinfo : EIATTR_CBANK_PARAM_SIZE
	.align		4
.L_9:
        /*0018*/ 	.byte	0x03, 0x19
        /*001a*/ 	.short	0x0050


	//----- nvinfo : EIATTR_KPARAM_INFO
	.align		4
        /*001c*/ 	.byte	0x04, 0x17
        /*001e*/ 	.short	(.L_11 - .L_10)
.L_10:
        /*0020*/ 	.word	0x00000000
        /*0024*/ 	.short	0x000d
        /*0026*/ 	.short	0x0048
        /*0028*/ 	.byte	0x00, 0xf4, 0x21, 0x00


	//----- nvinfo : EIATTR_KPARAM_INFO
	.align		4
.L_11:
        /*002c*/ 	.byte	0x04, 0x17
        /*002e*/ 	.short	(.L_13 - .L_12)
.L_12:
        /*0030*/ 	.word	0x00000000
        /*0034*/ 	.short	0x000c
        /*0036*/ 	.short	0x0040
        /*0038*/ 	.byte	0x00, 0xf4, 0x21, 0x00


	//----- nvinfo : EIATTR_KPARAM_INFO
	.align		4
.L_13:
        /*003c*/ 	.byte	0x04, 0x17
        /*003e*/ 	.short	(.L_15 - .L_14)
.L_14:
        /*0040*/ 	.word	0x00000000
        /*0044*/ 	.short	0x000b
        /*0046*/ 	.short	0x0038
        /*0048*/ 	.byte	0x00, 0xf0, 0x11, 0x00


	//----- nvinfo : EIATTR_KPARAM_INFO
	.align		4
.L_15:
        /*004c*/ 	.byte	0x04, 0x17
        /*004e*/ 	.short	(.L_17 - .L_16)
.L_16:
        /*0050*/ 	.word	0x00000000
        /*0054*/ 	.short	0x000a
        /*0056*/ 	.short	0x0034
        /*0058*/ 	.byte	0x00, 0xf0, 0x11, 0x00


	//----- nvinfo : EIATTR_KPARAM_INFO
	.align		4
.L_17:
        /*005c*/ 	.byte	0x04, 0x17
        /*005e*/ 	.short	(.L_19 - .L_18)
.L_18:
        /*0060*/ 	.word	0x00000000
        /*0064*/ 	.short	0x0009
        /*0066*/ 	.short	0x0030
        /*0068*/ 	.byte	0x00, 0xf0, 0x11, 0x00


	//----- nvinfo : EIATTR_KPARAM_INFO
	.align		4
.L_19:
        /*006c*/ 	.byte	0x04, 0x17
        /*006e*/ 	.short	(.L_21 - .L_20)
.L_20:
        /*0070*/ 	.word	0x00000000
        /*0074*/ 	.short	0x0008
        /*0076*/ 	.short	0x002c
        /*0078*/ 	.byte	0x00, 0xf0, 0x11, 0x00


	//----- nvinfo : EIATTR_KPARAM_INFO
	.align		4
.L_21:
        /*007c*/ 	.byte	0x04, 0x17
        /*007e*/ 	.short	(.L_23 - .L_22)
.L_22:
        /*0080*/ 	.word	0x00000000
        /*0084*/ 	.short	0x0007
        /*0086*/ 	.short	0x0028
        /*0088*/ 	.byte	0x00, 0xf0, 0x11, 0x00


	//----- nvinfo : EIATTR_KPARAM_INFO
	.align		4
.L_23:
        /*008c*/ 	.byte	0x04, 0x17
        /*008e*/ 	.short	(.L_25 - .L_24)
.L_24:
        /*0090*/ 	.word	0x00000000
        /*0094*/ 	.short	0x0006
        /*0096*/ 	.short	0x0024
        /*0098*/ 	.byte	0x00, 0xf0, 0x11, 0x00


	//----- nvinfo : EIATTR_KPARAM_INFO
	.align		4
.L_25:
        /*009c*/ 	.byte	0x04, 0x17
        /*009e*/ 	.short	(.L_27 - .L_26)
.L_26:
        /*00a0*/ 	.word	0x00000000
        /*00a4*/ 	.short	0x0005
        /*00a6*/ 	.short	0x0020
        /*00a8*/ 	.byte	0x00, 0xf0, 0x11, 0x00


	//----- nvinfo : EIATTR_KPARAM_INFO
	.align		4
.L_27:
        /*00ac*/ 	.byte	0x04, 0x17
        /*00ae*/ 	.short	(.L_29 - .L_28)
.L_28:
        /*00b0*/ 	.word	0x00000000
        /*00b4*/ 	.short	0x0004
        /*00b6*/ 	.short	0x001c
        /*00b8*/ 	.byte	0x00, 0xf0, 0x11, 0x00


	//----- nvinfo : EIATTR_KPARAM_INFO
	.align		4
.L_29:
        /*00bc*/ 	.byte	0x04, 0x17
        /*00be*/ 	.short	(.L_31 - .L_30)
.L_30:
        /*00c0*/ 	.word	0x00000000
        /*00c4*/ 	.short	0x0003
        /*00c6*/ 	.short	0x0018
        /*00c8*/ 	.byte	0x00, 0xf0, 0x11, 0x00


	//----- nvinfo : EIATTR_KPARAM_INFO
	.align		4
.L_31:
        /*00cc*/ 	.byte	0x04, 0x17
        /*00ce*/ 	.short	(.L_33 - .L_32)
.L_32:
        /*00d0*/ 	.word	0x00000000
        /*00d4*/ 	.short	0x0002
        /*00d6*/ 	.short	0x0010
        /*00d8*/ 	.byte	0x00, 0xf4, 0x21, 0x00


	//----- nvinfo : EIATTR_KPARAM_INFO
	.align		4
.L_33:
        /*00dc*/ 	.byte	0x04, 0x17
        /*00de*/ 	.short	(.L_35 - .L_34)
.L_34:
        /*00e0*/ 	.word	0x00000000
        /*00e4*/ 	.short	0x0001
        /*00e6*/ 	.short	0x0008
        /*00e8*/ 	.byte	0x00, 0xf4, 0x21, 0x00


	//----- nvinfo : EIATTR_KPARAM_INFO
	.align		4
.L_35:
        /*00ec*/ 	.byte	0x04, 0x17
        /*00ee*/ 	.short	(.L_37 - .L_36)
.L_36:
        /*00f0*/ 	.word	0x00000000
        /*00f4*/ 	.short	0x0000
        /*00f6*/ 	.short	0x0000
        /*00f8*/ 	.byte	0x00, 0xf4, 0x21, 0x00


	//----- nvinfo : EIATTR_MAXREG_COUNT
	.align		4
.L_37:
        /*00fc*/ 	.byte	0x03, 0x1b
        /*00fe*/ 	.short	0x00ff


	//----- nvinfo : EIATTR_NUM_BARRIERS
	.align		4
        /*0100*/ 	.byte	0x02, 0x4c
        /*0102*/ 	.byte	0x01
	.zero		1


	//----- nvinfo : EIATTR_ANNOTATIONS
	.align		4
        /*0104*/ 	.byte	0x04, 0x55
        /*0106*/ 	.short	(.L_39 - .L_38)


	//   ....[0]....
.L_38:
        /*0108*/ 	.word	0x00000001
        /*010c*/ 	.byte	0xb0, 0x00, 0x00, 0x00, 0x01, 0x00, 0x00, 0x00, 0xf0, 0x00, 0x00, 0x00, 0x01, 0x00, 0x00, 0x00
        /* <DEDUP_REMOVED lines=3889> */
        /*f42c*/ 	.byte	0xa0, 0x56, 0x03, 0x00, 0x01, 0x00, 0x00, 0x00, 0xb0, 0x56, 0x03, 0x00


	//----- nvinfo : EIATTR_MERCURY_ISA_VERSION
	.align		4
.L_39:
        /*f438*/ 	.byte	0x03, 0x5f
        /*f43a*/ 	.short	0x0000


	//----- nvinfo : EIATTR_COOP_GROUP_MASK_REGIDS
	.align		4
        /*f43c*/ 	.byte	0x04, 0x29
        /*f43e*/ 	.short	(.L_41 - .L_40)


	//   ....[0]....
.L_40:
        /*f440*/ 	.word	0xffffffff


	//   ....[1]....
        /*f444*/ 	.word	0xffffffff


	//   ....[2]....
        /*f448*/ 	.word	0xffffffff


	//   ....[3]....
        /*f44c*/ 	.word	0xffffffff


	//   ....[4]....
        /*f450*/ 	.word	0xffffffff


	//   ....[5]....
        /*f454*/ 	.word	0xffffffff


	//   ....[6]....
        /*f458*/ 	.word	0xffffffff


	//   ....[7]....
        /*f45c*/ 	.word	0xffffffff


	//   ....[8]....
        /*f460*/ 	.word	0xffffffff


	//   ....[9]....
        /*f464*/ 	.word	0xffffffff


	//   ....[10]....
        /*f468*/ 	.word	0xffffffff


	//   ....[11]....
        /*f46c*/ 	.word	0xffffffff


	//   ....[12]....
        /*f470*/ 	.word	0xffffffff


	//   ....[13]....
        /*f474*/ 	.word	0xffffffff


	//   ....[14]....
        /*f478*/ 	.word	0xffffffff


	//   ....[15]....
        /*f47c*/ 	.word	0xffffffff


	//   ....[16]....
        /*f480*/ 	.word	0xffffffff


	//   ....[17]....
        /*f484*/ 	.word	0xffffffff


	//   ....[18]....
        /*f488*/ 	.word	0xffffffff


	//   ....[19]....
        /*f48c*/ 	.word	0xffffffff


	//   ....[20]....
        /*f490*/ 	.word	0xffffffff


	//   ....[21]....
        /*f494*/ 	.word	0xffffffff


	//   ....[22]....
        /*f498*/ 	.word	0xffffffff


	//   ....[23]....
        /*f49c*/ 	.word	0xffffffff


	//   ....[24]....
        /*f4a0*/ 	.word	0xffffffff


	//   ....[25]....
        /*f4a4*/ 	.word	0xffffffff


	//   ....[26]....
        /*f4a8*/ 	.word	0xffffffff


	//   ....[27]....
        /*f4ac*/ 	.word	0xffffffff


	//   ....[28]....
        /*f4b0*/ 	.word	0xffffffff


	//   ....[29]....
        /*f4b4*/ 	.word	0xffffffff


	//   ....[30]....
        /*f4b8*/ 	.word	0xffffffff


	//   ....[31]....
        /*f4bc*/ 	.word	0xffffffff


	//   ....[32]....
        /*f4c0*/ 	.word	0xffffffff


	//   ....[33]....
        /*f4c4*/ 	.word	0xffffffff


	//   ....[34]....
        /*f4c8*/ 	.word	0xffffffff


	//   ....[35]....
        /*f4cc*/ 	.word	0xffffffff


	//   ....[36]....
        /*f4d0*/ 	.word	0xffffffff


	//   ....[37]....
        /*f4d4*/ 	.word	0xffffffff


	//   ....[38]....
        /*f4d8*/ 	.word	0xffffffff


	//   ....[39]....
        /*f4dc*/ 	.word	0xffffffff


	//   ....[40]....
        /*f4e0*/ 	.word	0xffffffff


	//   ....[41]....
        /*f4e4*/ 	.word	0xffffffff


	//   ....[42]....
        /*f4e8*/ 	.word	0xffffffff


	//   ....[43]....
        /*f4ec*/ 	.word	0xffffffff


	//   ....[44]....
        /*f4f0*/ 	.word	0xffffffff


	//   ....[45]....
        /*f4f4*/ 	.word	0xffffffff


	//   ....[46]....
        /*f4f8*/ 	.word	0xffffffff


	//   ....[47]....
        /*f4fc*/ 	.word	0xffffffff


	//   ....[48]....
        /*f500*/ 	.word	0xffffffff


	//   ....[49]....
        /*f504*/ 	.word	0xffffffff


	//   ....[50]....
        /*f508*/ 	.word	0xffffffff


	//   ....[51]....
        /*f50c*/ 	.word	0xffffffff


	//   ....[52]....
        /*f510*/ 	.word	0xffffffff


	//   ....[53]....
        /*f514*/ 	.word	0xffffffff


	//   ....[54]....
        /*f518*/ 	.word	0xffffffff


	//   ....[55]....
        /*f51c*/ 	.word	0xffffffff


	//   ....[56]....
        /*f520*/ 	.word	0xffffffff


	//   ....[57]....
        /*f524*/ 	.word	0xffffffff


	//   ....[58]....
        /*f528*/ 	.word	0xffffffff


	//   ....[59]....
        /*f52c*/ 	.word	0xffffffff


	//   ....[60]....
        /*f530*/ 	.word	0xffffffff


	//   ....[61]....
        /*f534*/ 	.word	0xffffffff


	//   ....[62]....
        /*f538*/ 	.word	0xffffffff


	//----- nvinfo : EIATTR_COOP_GROUP_INSTR_OFFSETS
	.align		4
.L_41:
        /*f53c*/ 	.byte	0x04, 0x28
        /*f53e*/ 	.short	(.L_43 - .L_42)


	//   ....[0]....
.L_42:
        /*f540*/ 	.word	0x00056a40


	//   ....[1]....
        /*f544*/ 	.word	0x00056b00


	//   ....[2]....
        /*f548*/ 	.word	0x00056f10


	//   ....[3]....
        /*f54c*/ 	.word	0x00056fc0


	//   ....[4]....
        /*f550*/ 	.word	0x00057010


	//   ....[5]....
        /*f554*/ 	.word	0x000570c0


	//   ....[6]....
        /*f558*/ 	.word	0x00057110


	//   ....[7]....
        /*f55c*/ 	.word	0x000571e0


	//   ....[8]....
        /*f560*/ 	.word	0x000572f0


	//   ....[9]....
        /*f564*/ 	.word	0x00057660


	//   ....[10]....
        /*f568*/ 	.word	0x000576b0


	//   ....[11]....
        /*f56c*/ 	.word	0x00057800


	//   ....[12]....
        /*f570*/ 	.word	0x00057850


	//   ....[13]....
        /*f574*/ 	.word	0x000579b0


	//   ....[14]....
        /*f578*/ 	.word	0x00057a40


	//   ....[15]....
        /*f57c*/ 	.word	0x00057b90


	//   ....[16]....
        /*f580*/ 	.word	0x00057be0


	//   ....[17]....
        /*f584*/ 	.word	0x00057c50


	//   ....[18]....
        /*f588*/ 	.word	0x00057d80


	//   ....[19]....
        /*f58c*/ 	.word	0x00057df0


	//   ....[20]....
        /*f590*/ 	.word	0x00057ee0


	//   ....[21]....
        /*f594*/ 	.word	0x00057f50


	//   ....[22]....
        /*f598*/ 	.word	0x00058250


	//   ....[23]....
        /*f59c*/ 	.word	0x000582a0


	//   ....[24]....
        /*f5a0*/ 	.word	0x000582f0


	//   ....[25]....
        /*f5a4*/ 	.word	0x00058340


	//   ....[26]....
        /*f5a8*/ 	.word	0x000585f0


	//   ....[27]....
        /*f5ac*/ 	.word	0x000587c0


	//   ....[28]....
        /*f5b0*/ 	.word	0x00058860


	//   ....[29]....
        /*f5b4*/ 	.word	0x00058950


	//   ....[30]....
        /*f5b8*/ 	.word	0x000589a0


	//   ....[31]....
        /*f5bc*/ 	.word	0x00058ba0


	//   ....[32]....
        /*f5c0*/ 	.word	0x00058f80


	//   ....[33]....
        /*f5c4*/ 	.word	0x00058ff0


	//   ....[34]....
        /*f5c8*/ 	.word	0x00059040


	//   ....[35]....
        /*f5cc*/ 	.word	0x00059110


	//   ....[36]....
        /*f5d0*/ 	.word	0x000591a0


	//   ....[37]....
        /*f5d4*/ 	.word	0x00059230


	//   ....[38]....
        /*f5d8*/ 	.word	0x00059620


	//   ....[39]....
        /*f5dc*/ 	.word	0x00059690


	//   ....[40]....
        /*f5e0*/ 	.word	0x000596e0


	//   ....[41]....
        /*f5e4*/ 	.word	0x000597b0


	//   ....[42]....
        /*f5e8*/ 	.word	0x00059840


	//   ....[43]....
        /*f5ec*/ 	.word	0x000598d0


	//   ....[44]....
        /*f5f0*/ 	.word	0x00059cc0


	//   ....[45]....
        /*f5f4*/ 	.word	0x00059d50


	//   ....[46]....
        /*f5f8*/ 	.word	0x00059da0


	//   ....[47]....
        /*f5fc*/ 	.word	0x00059e50


	//   ....[48]....
        /*f600*/ 	.word	0x00059ee0


	//   ....[49]....
        /*f604*/ 	.word	0x00059f70


	//   ....[50]....
        /*f608*/ 	.word	0x0005a360


	//   ....[51]....
        /*f60c*/ 	.word	0x0005a410


	//   ....[52]....
        /*f610*/ 	.word	0x0005a460


	//   ....[53]....
        /*f614*/ 	.word	0x0005a500


	//   ....[54]....
        /*f618*/ 	.word	0x0005a590


	//   ....[55]....
        /*f61c*/ 	.word	0x0005a620


	//   ....[56]....
        /*f620*/ 	.word	0x0005a6b0


	//   ....[57]....
        /*f624*/ 	.word	0x0005a7e0


	//   ....[58]....
        /*f628*/ 	.word	0x0005aaf0


	//   ....[59]....
        /*f62c*/ 	.word	0x0005abd0


	//   ....[60]....
        /*f630*/ 	.word	0x0005ac20


	//   ....[61]....
        /*f634*/ 	.word	0x0005ad40


	//   ....[62]....
        /*f638*/ 	.word	0x0005aed0


	//----- nvinfo : EIATTR_EXIT_INSTR_OFFSETS
	.align		4
.L_43:
        /*f63c*/ 	.byte	0x04, 0x1c
        /*f63e*/ 	.short	(.L_45 - .L_44)


	//   ....[0]....
.L_44:
        /*f640*/ 	.word	0x0006ef80


	//   ....[1]....
        /*f644*/ 	.word	0x0006efb0


	//----- nvinfo : EIATTR_REQNTID
	.align		4
.L_45:
        /*f648*/ 	.byte	0x04, 0x10
        /*f64a*/ 	.short	(.L_47 - .L_46)
.L_46:
        /*f64c*/ 	.word	0x00000020
        /*f650*/ 	.word	0x00000001
        /*f654*/ 	.word	0x00000001
.L_47:


//--------------------- .nv.callgraph             --------------------------
	.section	.nv.callgraph,"",@"SHT_CUDA_CALLGRAPH"
	.align	4
	.sectionentsize	8
	.align		4
        /*0000*/ 	.word	0x00000000
	.align		4
        /*0004*/ 	.word	0xffffffff
	.align		4
        /*0008*/ 	.word	0x00000000
	.align		4
        /*000c*/ 	.word	0xfffffffe
	.align		4
        /*0010*/ 	.word	0x00000000
	.align		4
        /*0014*/ 	.word	0xfffffffd
	.align		4
        /*0018*/ 	.word	0x00000000
	.align		4
        /*001c*/ 	.word	0xfffffffc


//--------------------- .nv.rel.action            --------------------------
	.section	.nv.rel.action,"",@"SHT_CUDA_RELOCINFO"
	.align	8
	.sectionentsize	8
        /*0000*/ 	.byte	0x73, 0x00, 0x00, 0x00, 0x00, 0x00, 0x00, 0x00, 0x00, 0x00, 0x00, 0x11, 0x25, 0x00, 0x05, 0x36


//--------------------- .nv.constant0.matmul_kernel --------------------------
	.section	.nv.constant0.matmul_kernel,"a",@progbits
	.sectionflags	@""
	.align	4
.nv.constant0.matmul_kernel:
	.zero		432


//--------------------- .text.matmul_kernel       --------------------------
	.section	.text.matmul_kernel,"ax",@progbits
	.sectioninfo	@"SHI_REGISTERS=64"
	.align	128
        .global         matmul_kernel
        .type           matmul_kernel,@function
        .size           matmul_kernel,(.L_x_4 - matmul_kernel)
        .other          matmul_kernel,@"STO_CUDA_ENTRY STV_DEFAULT"
matmul_kernel:
.text.matmul_kernel:
[----:B------:R-:W-:-:S03]  /*0000*/  IMAD.MOV.U32 R1, RZ, RZ, c[0x0][0x28] ;  /* 0x00000a00ff017624 */ /* 0x000fc600078e00ff */
[----:B------:R-:W-:Y:S01]  /*0010*/  IMAD.MOV.U32 R0, RZ, RZ, c[0x0][0x17c] ;  /* 0x00005f00ff007624 */ /* 0x000fe200078e00ff */
[----:B------:R-:W0:Y:S01]  /*0020*/  S2R R5, SR_CTAID.X ;  /* 0x0000000000057919 */ /* 0x000e220000002500 */
[----:B------:R-:W-:Y:S01]  /*0030*/  IADD3 R1, R1, -0x43d8, RZ ;  /* 0xffffbc2801017810 */ /* 0x000fe20007ffe0ff */
[----:B------:R-:W-:Y:S01]  /*0040*/  CS2R R12, SRZ ;  /* 0x00000000000c7805 */ /* 0x000fe2000001ff00 */
[----:B------:R-:W-:Y:S01]  /*0050*/  CS2R R14, SRZ ;  /* 0x00000000000e7805 */ /* 0x000fe2000001ff00 */
[----:B------:R-:W-:Y:S01]  /*0060*/  IADD3 R0, R0, 0x3f, RZ ;  /* 0x0000003f00007810 */ /* 0x000fe20007ffe0ff */
[----:B------:R-:W1:Y:S01]  /*0070*/  S2R R61, SR_TID.X ;  /* 0x00000000003d7919 */ /* 0x000e620000002100 */
[----:B------:R-:W-:Y:S01]  /*0080*/  CS2R R16, SRZ ;  /* 0x0000000000107805 */ /* 0x000fe2000001ff00 */
[----:B------:R-:W-:Y:S01]  /*0090*/  CS2R R18, SRZ ;  /* 0x0000000000127805 */ /* 0x000fe2000001ff00 */
[----:B------:R-:W-:Y:S01]  /*00a0*/  SHF.R.S32.HI R3, RZ, 0x1f, R0 ;  /* 0x0000001fff037819 */ /* 0x000fe20000011400 */
[----:B------:R-:W-:Y:S01]  /*00b0*/  STL [R1+0x30], RZ ;  /* 0x000030ff01007387 */ /* 0x000fe20000100800 */
[----:B------:R-:W-:Y:S01]  /*00c0*/  CS2R R20, SRZ ;  /* 0x0000000000147805 */ /* 0x000fe2000001ff00 */
[----:B------:R-:W-:Y:S01]  /*00d0*/  CS2R R22, SRZ ;  /* 0x0000000000167805 */ /* 0x000fe2000001ff00 */
[----:B------:R-:W-:Y:S01]  /*00e0*/  LEA.HI R3, R3, R0, RZ, 0x6 ;  /* 0x0000000003037211 */ /* 0x000fe200078f30ff */
[----:B------:R-:W-:Y:S01]  /*00f0*/  STL [R1+0x34], RZ ;  /* 0x000034ff01007387 */ /* 0x000fe20000100800 */
[----:B------:R-:W-:Y:S01]  /*0100*/  CS2R R24, SRZ ;  /* 0x0000000000187805 */ /* 0x000fe2000001ff00 */
[----:B------:R-:W-:Y:S01]  /*0110*/  CS2R R26, SRZ ;  /* 0x00000000001a7805 */ /* 0x000fe2000001ff00 */
[----:B------:R-:W-:Y:S01]  /*0120*/  SHF.R.S32.HI R3, RZ, 0x6, R3 ;  /* 0x00000006ff037819 */ /* 0x000fe20000011403 */
[----:B------:R-:W-:Y:S01]  /*0130*/  STL [R1+0x38], RZ ;  /* 0x000038ff01007387 */ /* 0x000fe20000100800 */
[----:B------:R-:W-:Y:S01]  /*0140*/  CS2R R28, SRZ ;  /* 0x00000000001c7805 */ /* 0x000fe2000001ff00 */
[----:B------:R-:W-:Y:S01]  /*0150*/  CS2R R30, SRZ ;  /* 0x00000000001e7805 */ /* 0x000fe2000001ff00 */
[----:B------:R-:W-:Y:S01]  /*0160*/  CS2R R32, SRZ ;  /* 0x0000000000207805 */ /* 0x000fe2000001ff00 */
[----:B------:R-:W-:Y:S01]  /*0170*/  IMAD.SHL.U32 R4, R3, 0x8, RZ ;  /* 0x0000000803047824 */ /* 0x000fe200078e00ff */
[----:B------:R-:W-:Y:S01]  /*0180*/  STL [R1+0x3c], RZ ;  /* 0x00003cff01007387 */ /* 0x000fe20000100800 */
[----:B------:R-:W-:Y:S01]  /*0190*/  CS2R R34, SRZ ;  /* 0x0000000000227805 */ /* 0x000fe2000001ff00 */
[----:B0-----:R-:W-:Y:S01]  /*01a0*/  IABS R8, R5 ;  /* 0x0000000500087213 */ /* 0x001fe20000000000 */
[----:B------:R-:W-:Y:S01]  /*01b0*/  CS2R R36, SRZ ;  /* 0x0000000000247805 */ /* 0x000fe2000001ff00 */
[-C--:B------:R-:W-:Y:S01]  /*01c0*/  IABS R7, R4.reuse ;  /* 0x0000000400077213 */ /* 0x080fe20000000000 */
[----:B------:R-:W-:Y:S01]  /*01d0*/  STL [R1+0x20], RZ ;  /* 0x000020ff01007387 */ /* 0x000fe20000100800 */
[----:B------:R-:W-:Y:S01]  /*01e0*/  IABS R10, R4 ;  /* 0x00000004000a7213 */ /* 0x000fe20000000000 */
[----:B------:R-:W-:Y:S01]  /*01f0*/  CS2R R38, SRZ ;  /* 0x0000000000267805 */ /* 0x000fe2000001ff00 */
[----:B------:R-:W0:Y:S01]  /*0200*/  I2F.RP R0, R7 ;  /* 0x0000000700007306 */ /* 0x000e220000209400 */
[----:B------:R-:W-:Y:S01]  /*0210*/  STL [R1+0x24], RZ ;  /* 0x000024ff01007387 */ /* 0x000fe20000100800 */
[----:B------:R-:W-:Y:S01]  /*0220*/  CS2R R40, SRZ ;  /* 0x0000000000287805 */ /* 0x000fe2000001ff00 */
[----:B------:R-:W-:Y:S01]  /*0230*/  CS2R R42, SRZ ;  /* 0x00000000002a7805 */ /* 0x000fe2000001ff00 */
[----:B------:R-:W-:Y:S01]  /*0240*/  CS2R R44, SRZ ;  /* 0x00000000002c7805 */ /* 0x000fe2000001ff00 */
        /* <DEDUP_REMOVED lines=10> */
[----:B0-----:R-:W0:Y:S02]  /*02f0*/  MUFU.RCP R0, R0 ;  /* 0x0000000000007308 */ /* 0x001e240000001000 */
[----:B------:R-:W-:Y:S04]  /*0300*/  STL [R1+0x14], RZ ;  /* 0x000014ff01007387 */ /* 0x000fe80000100800 */
[----:B------:R-:W-:Y:S04]  /*0310*/  STL [R1+0x18], RZ ;  /* 0x000018ff01007387 */ /* 0x000fe80000100800 */
[----:B------:R-:W-:Y:S04]  /*0320*/  STL [R1+0x1c], RZ ;  /* 0x00001cff01007387 */ /* 0x000fe80000100800 */
[----:B------:R-:W-:Y:S01]  /*0330*/  STL [R1], RZ ;  /* 0x000000ff01007387 */ /* 0x000fe20000100800 */
[----:B0-----:R-:W-:Y:S01]  /*0340*/  IADD3 R2, R0, 0xffffffe, RZ ;  /* 0x0ffffffe00027810 */ /* 0x001fe20007ffe0ff */
[----:B------:R-:W-:-:S02]  /*0350*/  IMAD.MOV R0, RZ, RZ, -R10 ;  /* 0x000000ffff007224 */ /* 0x000fc400078e0a0a */
[----:B------:R-:W-:Y:S01]  /*0360*/  STL [R1+0x4], RZ ;  /* 0x000004ff01007387 */ /* 0x000fe20000100800 */
[----:B------:R0:W2:Y:S03]  /*0370*/  F2I.FTZ.U32.TRUNC.NTZ R3, R2 ;  /* 0x0000000200037305 */ /* 0x0000a6000021f000 */
[----:B------:R-:W-:Y:S04]  /*0380*/  STL [R1+0x8], RZ ;  /* 0x000008ff01007387 */ /* 0x000fe80000100800 */
[----:B------:R-:W-:Y:S01]  /*0390*/  STL [R1+0xc], RZ ;  /* 0x00000cff01007387 */ /* 0x000fe20000100800 */
[----:B0-----:R-:W-:-:S03]  /*03a0*/  IMAD.MOV.U32 R2, RZ, RZ, RZ ;  /* 0x000000ffff027224 */ /* 0x001fc600078e00ff */
[----:B------:R-:W-:Y:S04]  /*03b0*/  STL [R1+0x1f0], RZ ;  /* 0x0001f0ff01007387 */ /* 0x000fe80000100800 */
[----:B------:R-:W-:Y:S01]  /*03c0*/  STL [R1+0x1f4], RZ ;  /* 0x0001f4ff01007387 */ /* 0x000fe20000100800 */
[----:B--2---:R-:W-:-:S03]  /*03d0*/  IMAD.MOV R6, RZ, RZ, -R3 ;  /* 0x000000ffff067224 */ /* 0x004fc600078e0a03 */
[----:B------:R-:W-:Y:S01]  /*03e0*/  STL [R1+0x1f8], RZ ;  /* 0x0001f8ff01007387 */ /* 0x000fe20000100800 */
[----:B------:R-:W-:Y:S02]  /*03f0*/  IMAD R9, R6, R7, RZ ;  /* 0x0000000706097224 */ /* 0x000fe400078e02ff */
[----:B------:R-:W-:Y:S01]  /*0400*/  IMAD.MOV.U32 R6, RZ, RZ, R8 ;  /* 0x000000ffff067224 */ /* 0x000fe200078e0008 */
[----:B------:R-:W-:Y:S01]  /*0410*/  STL [R1+0x1fc], RZ ;  /* 0x0001fcff01007387 */ /* 0x000fe20000100800 */
[----:B------:R-:W-:-:S03]  /*0420*/  IMAD.HI.U32 R3, R3, R9, R2 ;  /* 0x0000000903037227 */ /* 0x000fc600078e0002 */
[----:B------:R-:W-:Y:S03]  /*0430*/  STL [R1+0x1e0], RZ ;  /* 0x0001e0ff01007387 */ /* 0x000fe60000100800 */
[----:B------:R-:W-:Y:S01]  /*0440*/  IMAD.HI.U32 R3, R3, R6, RZ ;  /* 0x0000000603037227 */ /* 0x000fe200078e00ff */
[----:B------:R-:W-:Y:S03]  /*0450*/  STL [R1+0x1e4], RZ ;  /* 0x0001e4ff01007387 */ /* 0x000fe60000100800 */
[----:B------:R-:W-:Y:S01]  /*0460*/  IMAD R0, R3, R0, R6 ;  /* 0x0000000003007224 */ /* 0x000fe200078e0206 */
[----:B------:R-:W-:Y:S04]  /*0470*/  STL [R1+0x1e8], RZ ;  /* 0x0001e8ff01007387 */ /* 0x000fe80000100800 */
[----:B------:R-:W-:Y:S01]  /*0480*/  ISETP.GT.U32.AND P1, PT, R7, R0, PT ;  /* 0x000000000700720c */ /* 0x000fe20003f24070 */
[----:B------:R-:W-:Y:S04]  /*0490*/  STL [R1+0x1ec], RZ ;  /* 0x0001ecff01007387 */ /* 0x000fe80000100800 */
[----:B------:R-:W-:Y:S04]  /*04a0*/  STL [R1+0x1d0], RZ ;  /* 0x0001d0ff01007387 */ /* 0x000fe80000100800 */
[----:B------:R-:W-:Y:S04]  /*04b0*/  STL [R1+0x1d4], RZ ;  /* 0x0001d4ff01007387 */ /* 0x000fe80000100800 */
[----:B------:R-:W-:Y:S01]  /*04c0*/  @!P1 IMAD.IADD R0, R0, 0x1, -R7 ;  /* 0x0000000100009824 */ /* 0x000fe200078e0a07 */
[----:B------:R-:W-:Y:S01]  /*04d0*/  @!P1 IADD3 R3, R3, 0x1, RZ ;  /* 0x0000000103039810 */ /* 0x000fe20007ffe0ff */
[----:B------:R-:W-:Y:S01]  /*04e0*/  STL [R1+0x1d8], RZ ;  /* 0x0001d8ff01007387 */ /* 0x000fe20000100800 */
[----:B------:R-:W-:-:S02]  /*04f0*/  ISETP.NE.AND P1, PT, R4, RZ, PT ;  /* 0x000000ff0400720c */ /* 0x000fc40003f25270 */
[----:B------:R-:W-:Y:S01]  /*0500*/  ISETP.GE.U32.AND P0, PT, R0, R7, PT ;  /* 0x000000070000720c */ /* 0x000fe20003f06070 */
[----:B------:R-:W-:Y:S01]  /*0510*/  STL [R1+0x1dc], RZ ;  /* 0x0001dcff01007387 */ /* 0x000fe20000100800 */
[----:B------:R-:W-:-:S03]  /*0520*/  LOP3.LUT R0, R5, R4, RZ, 0x3c, !PT ;  /* 0x0000000405007212 */ /* 0x000fc600078e3cff */
[----:B------:R-:W-:Y:S01]  /*0530*/  STL [R1+0x1c0], RZ ;  /* 0x0001c0ff01007387 */ /* 0x000fe20000100800 */
[----:B------:R-:W-:Y:S01]  /*0540*/  ISETP.GE.AND P2, PT, R0, RZ, PT ;  /* 0x000000ff0000720c */ /* 0x000fe20003f46270 */
[----:B------:R-:W-:Y:S02]  /*0550*/  IMAD.MOV.U32 R0, RZ, RZ, c[0x0][0x178] ;  /* 0x00005e00ff007624 */ /* 0x000fe400078e00ff */
[----:B------:R-:W-:Y:S03]  /*0560*/  STL [R1+0x1c4], RZ ;  /* 0x0001c4ff01007387 */ /* 0x000fe60000100800 */
[----:B------:R-:W-:Y:S01]  /*0570*/  IADD3 R0, R0, 0x1ff, RZ ;  /* 0x000001ff00007810 */ /* 0x000fe20007ffe0ff */
[----:B------:R-:W-:Y:S01]  /*0580*/  STL [R1+0x1c8], RZ ;  /* 0x0001c8ff01007387 */ /* 0x000fe20000100800 */
[----:B------:R-:W-:-:S03]  /*0590*/  @P0 IADD3 R3, R3, 0x1, RZ ;  /* 0x0000000103030810 */ /* 0x000fc60007ffe0ff */
[----:B------:R-:W-:Y:S02]  /*05a0*/  STL [R1+0x1cc], RZ ;  /* 0x0001ccff01007387 */ /* 0x000fe40000100800 */
[----:B------:R-:W-:Y:S01]  /*05b0*/  IMAD.MOV.U32 R2, RZ, RZ, R3 ;  /* 0x000000ffff027224 */ /* 0x000fe200078e0003 */
[----:B------:R-:W-:Y:S01]  /*05c0*/  SHF.R.S32.HI R3, RZ, 0x1f, R0 ;  /* 0x0000001fff037819 */ /* 0x000fe20000011400 */
[----:B------:R-:W-:Y:S02]  /*05d0*/  STL [R1+0x1b0], RZ ;  /* 0x0001b0ff01007387 */ /* 0x000fe40000100800 */
[----:B------:R-:W-:Y:S01]  /*05e0*/  @!P2 IMAD.MOV R2, RZ, RZ, -R2 ;  /* 0x000000ffff02a224 */ /* 0x000fe200078e0a02 */
[----:B------:R-:W-:Y:S01]  /*05f0*/  @!P1 LOP3.LUT R2, RZ, R4, RZ, 0x33, !PT ;  /* 0x00000004ff029212 */ /* 0x000fe200078e33ff */
[----:B------:R-:W-:Y:S01]  /*0600*/  STL [R1+0x1b4], RZ ;  /* 0x0001b4ff01007387 */ /* 0x000fe20000100800 */
[----:B------:R-:W-:-:S03]  /*0610*/  LEA.HI R3, R3, R0, RZ, 0x9 ;  /* 0x0000000003037211 */ /* 0x000fc600078f48ff */
[----:B------:R-:W-:Y:S01]  /*0620*/  IMAD.SHL.U32 R6, R2, 0x8, RZ ;  /* 0x0000000802067824 */ /* 0x000fe200078e00ff */
[----:B------:R-:W-:Y:S01]  /*0630*/  STL [R1+0x1b8], RZ ;  /* 0x0001b8ff01007387 */ /* 0x000fe20000100800 */
[----:B------:R-:W-:-:S03]  /*0640*/  IMAD.MOV R2, RZ, RZ, -R2 ;  /* 0x000000ffff027224 */ /* 0x000fc600078e0a02 */
[----:B------:R-:W-:Y:S01]  /*0650*/  LEA.HI.SX32 R3, R3, -R6, 0x17 ;  /* 0x8000000603037211 */ /* 0x000fe200078fbaff */
[----:B------:R-:W-:Y:S01]  /*0660*/  STL [R1+0x1bc], RZ ;  /* 0x0001bcff01007387 */ /* 0x000fe20000100800 */
[----:B------:R-:W-:Y:S02]  /*0670*/  IMAD R4, R4, R2, R5 ;  /* 0x0000000204047224 */ /* 0x000fe400078e0205 */
[----:B------:R-:W-:Y:S01]  /*0680*/  IMNMX R11, R3, 0x8, PT ;  /* 0x00000008030b7817 */ /* 0x000fe20003800200 */
[----:B------:R-:W-:Y:S02]  /*0690*/  STL [R1+0x1a0], RZ ;  /* 0x0001a0ff01007387 */ /* 0x000fe40000100800 */
[----:B------:R-:W-:Y:S02]  /*06a0*/  IABS R9, R4 ;  /* 0x0000000400097213 */ /* 0x000fe40000000000 */
[----:B------:R-:W-:Y:S01]  /*06b0*/  IABS R7, R11 ;  /* 0x0000000b00077213 */ /* 0x000fe20000000000 */
[----:B------:R-:W-:Y:S03]  /*06c0*/  STL [R1+0x1a4], RZ ;  /* 0x0001a4ff01007387 */ /* 0x000fe60000100800 */
[----:B------:R-:W0:Y:S01]  /*06d0*/  I2F.RP R0, R7 ;  /* 0x0000000700007306 */ /* 0x000e220000209400 */
[----:B------:R-:W-:Y:S04]  /*06e0*/  STL [R1+0x1a8], RZ ;  /* 0x0001a8ff01007387 */ /* 0x000fe80000100800 */
[----:B------:R-:W-:Y:S04]  /*06f0*/  STL [R1+0x1ac], RZ ;  /* 0x0001acff01007387 */ /* 0x000fe80000100800 */
[----:B------:R-:W-:Y:S04]  /*0700*/  STL [R1+0x190], RZ ;  /* 0x000190ff01007387 */ /* 0x000fe80000100800 */
[----:B------:R-:W-:Y:S01]  /*0710*/  STL [R1+0x194], RZ ;  /* 0x000194ff01007387 */ /* 0x000fe20000100800 */
[----:B0-----:R-:W0:Y:S03]  /*0720*/  MUFU.RCP R0, R0 ;  /* 0x0000000000007308 */ /* 0x001e260000001000 */
[----:B------:R-:W-:Y:S04]  /*0730*/  STL [R1+0x198], RZ ;  /* 0x000198ff01007387 */ /* 0x000fe80000100800 */
[----:B------:R-:W-:Y:S04]  /*0740*/  STL [R1+0x19c], RZ ;  /* 0x00019cff01007387 */ /* 0x000fe80000100800 */
[----:B------:R-:W-:Y:S04]  /*0750*/  STL [R1+0x180], RZ ;  /* 0x000180ff01007387 */ /* 0x000fe80000100800 */
[----:B------:R-:W-:Y:S01]  /*0760*/  STL [R1+0x184], RZ ;  /* 0x000184ff01007387 */ /* 0x000fe20000100800 */
[----:B0-----:R-:W-:-:S03]  /*0770*/  IADD3 R3, R0, 0xffffffe, RZ ;  /* 0x0ffffffe00037810 */ /* 0x001fc60007ffe0ff */
[----:B------:R-:W-:Y:S04]  /*0780*/  STL [R1+0x188], RZ ;  /* 0x000188ff01007387 */ /* 0x000fe80000100800 */
[----:B------:R-:W-:Y:S01]  /*0790*/  STL [R1+0x18c], RZ ;  /* 0x00018cff01007387 */ /* 0x000fe20000100800 */
[----:B------:R-:W0:Y:S03]  /*07a0*/  F2I.FTZ.U32.TRUNC.NTZ R3, R3 ;  /* 0x0000000300037305 */ /* 0x000e26000021f000 */
[----:B------:R-:W-:Y:S04]  /*07b0*/  STL [R1+0x170], RZ ;  /* 0x000170ff01007387 */ /* 0x000fe80000100800 */
[----:B------:R-:W-:Y:S04]  /*07c0*/  STL [R1+0x174], RZ ;  /* 0x000174ff01007387 */ /* 0x000fe80000100800 */
[----:B------:R-:W-:Y:S04]  /*07d0*/  STL [R1+0x178], RZ ;  /* 0x000178ff01007387 */ /* 0x000fe80000100800 */
[----:B------:R-:W-:Y:S01]  /*07e0*/  STL [R1+0x17c], RZ ;  /* 0x00017cff01007387 */ /* 0x000fe20000100800 */
[----:B0-----:R-:W-:-:S03]  /*07f0*/  IMAD.MOV R8, RZ, RZ, -R3 ;  /* 0x000000ffff087224 */ /* 0x001fc600078e0a03 */
[----:B------:R-:W-:Y:S01]  /*0800*/  STL [R1+0x160], RZ ;  /* 0x000160ff01007387 */ /* 0x000fe20000100800 */
[----:B------:R-:W-:Y:S01]  /*0810*/  IMAD.MOV.U32 R2, RZ, RZ, R8 ;  /* 0x000000ffff027224 */ /* 0x000fe200078e0008 */
[----:B------:R-:W-:Y:S02]  /*0820*/  IABS R8, R11 ;  /* 0x0000000b00087213 */ /* 0x000fe40000000000 */
[----:B------:R-:W-:Y:S01]  /*0830*/  STL [R1+0x164], RZ ;  /* 0x000164ff01007387 */ /* 0x000fe20000100800 */
[----:B------:R-:W-:Y:S02]  /*0840*/  IMAD R5, R2, R7, RZ ;  /* 0x0000000702057224 */ /* 0x000fe400078e02ff */
[----:B------:R-:W-:Y:S01]  /*0850*/  IMAD.MOV.U32 R2, RZ, RZ, RZ ;  /* 0x000000ffff027224 */ /* 0x000fe200078e00ff */
[----:B------:R-:W-:Y:S03]  /*0860*/  STL [R1+0x168], RZ ;  /* 0x000168ff01007387 */ /* 0x000fe60000100800 */
[----:B------:R-:W-:Y:S01]  /*0870*/  IMAD.HI.U32 R2, R3, R5, R2 ;  /* 0x0000000503027227 */ /* 0x000fe200078e0002 */
[----:B------:R-:W-:Y:S03]  /*0880*/  STL [R1+0x16c], RZ ;  /* 0x00016cff01007387 */ /* 0x000fe60000100800 */
[----:B------:R-:W-:Y:S01]  /*0890*/  IMAD.MOV R3, RZ, RZ, -R8 ;  /* 0x000000ffff037224 */ /* 0x000fe200078e0a08 */
[----:B------:R-:W-:Y:S01]  /*08a0*/  STL [R1+0x150], RZ ;  /* 0x000150ff01007387 */ /* 0x000fe20000100800 */
[----:B------:R-:W-:-:S03]  /*08b0*/  IMAD.HI.U32 R0, R2, R9, RZ ;  /* 0x0000000902007227 */ /* 0x000fc600078e00ff */
[----:B------:R-:W-:Y:S01]  /*08c0*/  STL [R1+0x154], RZ ;  /* 0x000154ff01007387 */ /* 0x000fe20000100800 */
[----:B------:R-:W-:Y:S02]  /*08d0*/  IMAD R2, R0, R3, R9 ;  /* 0x0000000300027224 */ /* 0x000fe400078e0209 */
[----:B------:R-:W-:Y:S01]  /*08e0*/  IMAD.MOV.U32 R3, RZ, RZ, c[0x0][0x180] ;  /* 0x00006000ff037624 */ /* 0x000fe200078e00ff */
[----:B------:R-:W-:Y:S01]  /*08f0*/  STL [R1+0x158], RZ ;  /* 0x000158ff01007387 */ /* 0x000fe20000100800 */
[----:B------:R-:W-:Y:S01]  /*0900*/  ULDC.64 UR6, c[0x0][0x118] ;  /* 0x0000460000067ab9 */ /* 0x000fe20000000a00 */
[----:B------:R-:W-:Y:S01]  /*0910*/  ISETP.GT.U32.AND P1, PT, R7, R2, PT ;  /* 0x000000020700720c */ /* 0x000fe20003f24070 */
[----:B------:R-:W-:Y:S01]  /*0920*/  CS2R R8, SRZ ;  /* 0x0000000000087805 */ /* 0x000fe2000001ff00 */
[----:B------:R-:W-:Y:S01]  /*0930*/  STL [R1+0x15c], RZ ;  /* 0x00015cff01007387 */ /* 0x000fe20000100800 */
[----:B------:R-:W-:-:S03]  /*0940*/  IADD3 R3, R3, 0x1f, RZ ;  /* 0x0000001f03037810 */ /* 0x000fc60007ffe0ff */
[----:B------:R-:W-:Y:S04]  /*0950*/  STL [R1+0x140], RZ ;  /* 0x000140ff01007387 */ /* 0x000fe80000100800 */
[----:B------:R-:W-:Y:S03]  /*0960*/  STL [R1+0x144], RZ ;  /* 0x000144ff01007387 */ /* 0x000fe60000100800 */
[----:B------:R-:W-:Y:S01]  /*0970*/  @!P1 IMAD.IADD R2, R2, 0x1, -R7 ;  /* 0x0000000102029824 */ /* 0x000fe200078e0a07 */
[----:B------:R-:W-:Y:S01]  /*0980*/  STL [R1+0x148], RZ ;  /* 0x000148ff01007387 */ /* 0x000fe20000100800 */
[----:B------:R-:W-:Y:S02]  /*0990*/  @!P1 IADD3 R0, R0, 0x1, RZ ;  /* 0x0000000100009810 */ /* 0x000fe40007ffe0ff */
[----:B------:R-:W-:Y:S01]  /*09a0*/  ISETP.NE.AND P1, PT, R11, RZ, PT ;  /* 0x000000ff0b00720c */ /* 0x000fe20003f25270 */
[----:B------:R-:W-:Y:S01]  /*09b0*/  STL [R1+0x14c], RZ ;  /* 0x00014cff01007387 */ /* 0x000fe20000100800 */
[----:B------:R-:W-:-:S02]  /*09c0*/  ISETP.GE.U32.AND P0, PT, R2, R7, PT ;  /* 0x000000070200720c */ /* 0x000fc40003f06070 */
[----:B------:R-:W-:Y:S01]  /*09d0*/  LOP3.LUT R2, R4, R11, RZ, 0x3c, !PT ;  /* 0x0000000b04027212 */ /* 0x000fe200078e3cff */
[----:B------:R-:W-:Y:S03]  /*09e0*/  STL [R1+0x130], RZ ;  /* 0x000130ff01007387 */ /* 0x000fe60000100800 */
[----:B------:R-:W-:Y:S01]  /*09f0*/  ISETP.GE.AND P2, PT, R2, RZ, PT ;  /* 0x000000ff0200720c */ /* 0x000fe20003f46270 */
[----:B------:R-:W-:Y:S04]  /*0a00*/  STL [R1+0x134], RZ ;  /* 0x000134ff01007387 */ /* 0x000fe80000100800 */
[----:B------:R-:W-:Y:S02]  /*0a10*/  STL [R1+0x138], RZ ;  /* 0x000138ff01007387 */ /* 0x000fe40000100800 */
[----:B------:R-:W-:-:S02]  /*0a20*/  @P0 IADD3 R0, R0, 0x1, RZ ;  /* 0x0000000100000810 */ /* 0x000fc40007ffe0ff */
[----:B------:R-:W-:Y:S01]  /*0a30*/  STL [R1+0x13c], RZ ;  /* 0x00013cff01007387 */ /* 0x000fe20000100800 */
[----:B------:R-:W-:-:S03]  /*0a40*/  ISETP.GE.AND P0, PT, R3, 0x20, PT ;  /* 0x000000200300780c */ /* 0x000fc60003f06270 */
[----:B------:R-:W-:Y:S01]  /*0a50*/  STL [R1+0x120], RZ ;  /* 0x000120ff01007387 */ /* 0x000fe20000100800 */
[----:B------:R-:W-:Y:S01]  /*0a60*/  @!P2 IMAD.MOV R0, RZ, RZ, -R0 ;  /* 0x000000ffff00a224 */ /* 0x000fe200078e0a00 */
[----:B------:R-:W-:Y:S02]  /*0a70*/  @!P1 LOP3.LUT R0, RZ, R11, RZ, 0x33, !PT ;  /* 0x0000000bff009212 */ /* 0x000fe400078e33ff */
[----:B------:R-:W-:Y:S03]  /*0a80*/  STL [R1+0x124], RZ ;  /* 0x000124ff01007387 */ /* 0x000fe60000100800 */
[----:B------:R-:W-:Y:S01]  /*0a90*/  IMAD.MOV R2, RZ, RZ, -R0 ;  /* 0x000000ffff027224 */ /* 0x000fe200078e0a00 */
[----:B------:R-:W-:Y:S01]  /*0aa0*/  STL [R1+0x128], RZ ;  /* 0x000128ff01007387 */ /* 0x000fe20000100800 */
[----:B------:R-:W-:Y:S02]  /*0ab0*/  IMAD.SHL.U32 R60, R0, 0x40, RZ ;  /* 0x00000040003c7824 */ /* 0x000fe400078e00ff */
[----:B------:R-:W-:Y:S01]  /*0ac0*/  IMAD R2, R11, R2, R4 ;  /* 0x000000020b027224 */ /* 0x000fe200078e0204 */
[----:B------:R-:W-:Y:S01]  /*0ad0*/  STL [R1+0x12c], RZ ;  /* 0x00012cff01007387 */ /* 0x000fe20000100800 */
[----:B------:R-:W-:Y:S01]  /*0ae0*/  CS2R R4, SRZ ;  /* 0x0000000000047805 */ /* 0x000fe2000001ff00 */
[----:B------:R-:W-:Y:S01]  /*0af0*/  IADD3 R3, R60, 0x2, RZ ;  /* 0x000000023c037810 */ /* 0x000fe20007ffe0ff */
[----:B------:R-:W-:Y:S01]  /*0b00*/  IMAD.IADD R2, R6, 0x1, R2 ;  /* 0x0000000106027824 */ /* 0x000fe200078e0202 */
[----:B------:R-:W-:Y:S01]  /*0b10*/  STL [R1+0x110], RZ ;  /* 0x000110ff01007387 */ /* 0x000fe20000100800 */
[----:B------:R-:W-:Y:S01]  /*0b20*/  IADD3 R0, R60, 0x3, RZ ;  /* 0x000000033c007810 */ /* 0x000fe20007ffe0ff */
[----:B------:R-:W-:Y:S01]  /*0b30*/  CS2R R6, SRZ ;  /* 0x0000000000067805 */ /* 0x000fe2000001ff00 */
[----:B------:R-:W-:Y:S01]  /*0b40*/  CS2R R10, SRZ ;  /* 0x00000000000a7805 */ /* 0x000fe2000001ff00 */
[----:B------:R-:W-:Y:S04]  /*0b50*/  STL [R1+0x114], RZ ;  /* 0x000114ff01007387 */ /* 0x000fe80000100800 */
        /* <DEDUP_REMOVED lines=54> */
[----:B------:R1:W-:Y:S04]  /*0ec0*/  STL [R1+0x2a8c], R4 ;  /* 0x002a8c0401007387 */ /* 0x0003e80000100800 */
[----:B------:R-:W-:Y:S04]  /*0ed0*/  STL [R1+0x210], RZ ;  /* 0x000210ff01007387 */ /* 0x000fe80000100800 */
[----:B------:R-:W-:Y:S01]  /*0ee0*/  STL [R1+0x214], RZ ;  /* 0x000214ff01007387 */ /* 0x000fe20000100800 */
[----:B-1----:R-:W-:-:S03]  /*0ef0*/  LOP3.LUT R4, R61, 0x1f, RZ, 0xc0, !PT ;  /* 0x0000001f3d047812 */ /* 0x002fc600078ec0ff */
[----:B------:R-:W-:Y:S01]  /*0f00*/  STL [R1+0x218], RZ ;  /* 0x000218ff01007387 */ /* 0x000fe20000100800 */
[----:B------:R-:W-:-:S03]  /*0f10*/  IADD3 R61, R60, 0x1, RZ ;  /* 0x000000013c3d7810 */ /* 0x000fc60007ffe0ff */
        /* <DEDUP_REMOVED lines=325> */
[----:B------:R-:W-:Y:S04]  /*2370*/  STL [R1+0x17b8], R60 ;  /* 0x0017b83c01007387 */ /* 0x000fe80000100800 */
[----:B------:R0:W-:Y:S04]  /*2380*/  STL [R1+0x29a4], R61 ;  /* 0x0029a43d01007387 */ /* 0x0001e80000100800 */
[----:B------:R1:W-:Y:S04]  /*2390*/  STL [R1+0x29a8], R3 ;  /* 0x0029a80301007387 */ /* 0x0003e80000100800 */
[----:B------:R2:W-:Y:S01]  /*23a0*/  STL [R1+0x29ac], R0 ;  /* 0x0029ac0001007387 */ /* 0x0005e20000100800 */
[----:B0-----:R-:W-:-:S02]  /*23b0*/  IADD3 R61, R60, 0x4, RZ ;  /* 0x000000043c3d7810 */ /* 0x001fc40007ffe0ff */
[----:B-1----:R-:W-:-:S03]  /*23c0*/  IADD3 R3, R60, 0x5, RZ ;  /* 0x000000053c037810 */ /* 0x002fc60007ffe0ff */
[----:B------:R0:W-:Y:S01]  /*23d0*/  STL [R1+0x29b0], R61 ;  /* 0x0029b03d01007387 */ /* 0x0001e20000100800 */
[----:B--2---:R-:W-:-:S03]  /*23e0*/  IADD3 R0, R60, 0x6, RZ ;  /* 0x000000063c007810 */ /* 0x004fc60007ffe0ff */
[----:B------:R1:W-:Y:S04]  /*23f0*/  STL [R1+0x29b4], R3 ;  /* 0x0029b40301007387 */ /* 0x0003e80000100800 */
[----:B------:R2:W-:Y:S01]  /*2400*/  STL [R1+0x29b8], R0 ;  /* 0x0029b80001007387 */ /* 0x0005e20000100800 */
[C---:B0-----:R-:W-:Y:S02]  /*2410*/  IADD3 R61, R60.reuse, 0x7, RZ ;  /* 0x000000073c3d7810 */ /* 0x041fe40007ffe0ff */
        /* <DEDUP_REMOVED lines=44> */
[C---:B--2---:R-:W-:Y:S02]  /*26e0*/  IADD3 R0, R60.reuse, 0x1e, RZ ;  /* 0x0000001e3c007810 */ /* 0x044fe40007ffe0ff */
[----:B0-----:R-:W-:-:S05]  /*26f0*/  IADD3 R61, R60, 0x1f, RZ ;  /* 0x0000001f3c3d7810 */ /* 0x001fca0007ffe0ff */
[----:B------:R0:W-:Y:S04]  /*2700*/  STL [R1+0x2a0c], R61 ;  /* 0x002a0c3d01007387 */ /* 0x0001e80000100800 */
[----:B------:R-:W-:Y:S01]  /*2710*/  STL [R1+0x2a04], R3 ;  /* 0x002a040301007387 */ /* 0x000fe20000100800 */
[----:B0-----:R-:W-:-:S05]  /*2720*/  IADD3 R61, R60, 0x20, RZ ;  /* 0x000000203c3d7810 */ /* 0x001fca0007ffe0ff */
[----:B------:R0:W-:Y:S04]  /*2730*/  STL [R1+0x2a08], R61 ;  /* 0x002a083d01007387 */ /* 0x0001e80000100800 */
[----:B------:R-:W-:Y:S01]  /*2740*/  STL [R1+0x2a00], R0 ;  /* 0x002a000001007387 */ /* 0x000fe20000100800 */
[----:B0-----:R-:W-:-:S05]  /*2750*/  IADD3 R61, R60, 0x21, RZ ;  /* 0x000000213c3d7810 */ /* 0x001fca0007ffe0ff */
[----:B------:R0:W-:Y:S02]  /*2760*/  STL [R1+0x2a10], R61 ;  /* 0x002a103d01007387 */ /* 0x0001e40000100800 */
        /* <DEDUP_REMOVED lines=18> */
[----:B0-----:R-:W-:Y:S01]  /*2890*/  IMAD R61, R2, 0x200, R4 ;  /* 0x00000200023d7824 */ /* 0x001fe200078e0204 */
[C---:B------:R-:W-:Y:S02]  /*28a0*/  IADD3 R4, R60.reuse, 0x2b, RZ ;  /* 0x0000002b3c047810 */ /* 0x040fe40007ffe0ff */
[----:B------:R-:W-:-:S03]  /*28b0*/  IADD3 R2, R60, 0x2c, RZ ;  /* 0x0000002c3c027810 */ /* 0x000fc60007ffe0ff */
[----:B------:R0:W-:Y:S04]  /*28c0*/  STL [R1+0x2a38], R4 ;  /* 0x002a380401007387 */ /* 0x0001e80000100800 */
[----:B------:R-:W-:Y:S04]  /*28d0*/  STL [R1+0x17b4], R61 ;  /* 0x0017b43d01007387 */ /* 0x000fe80000100800 */
[----:B------:R1:W-:Y:S01]  /*28e0*/  STL [R1+0x2a3c], R2 ;  /* 0x002a3c0201007387 */ /* 0x0003e20000100800 */
[----:B0-----:R-:W-:-:S05]  /*28f0*/  IADD3 R4, R60, 0x2d, RZ ;  /* 0x0000002d3c047810 */ /* 0x001fca0007ffe0ff */
[----:B------:R0:W-:Y:S01]  /*2900*/  STL [R1+0x2a40], R4 ;  /* 0x002a400401007387 */ /* 0x0001e20000100800 */
[C---:B-1----:R-:W-:Y:S02]  /*2910*/  IADD3 R2, R60.reuse, 0x2e, RZ ;  /* 0x0000002e3c027810 */ /* 0x042fe40007ffe0ff */
[----:B0-----:R-:W-:-:S05]  /*2920*/  IADD3 R4, R60, 0x2f, RZ ;  /* 0x0000002f3c047810 */ /* 0x001fca0007ffe0ff */
[----:B------:R0:W-:Y:S02]  /*2930*/  STL [R1+0x2a48], R4 ;  /* 0x002a480401007387 */ /* 0x0001e40000100800 */
        /* <DEDUP_REMOVED lines=29> */
[C---:B0-----:R-:W-:Y:S02]  /*2b10*/  IADD3 R4, R60.reuse, 0x3e, RZ ;  /* 0x0000003e3c047810 */ /* 0x041fe40007ffe0ff */
[----:B------:R-:W-:-:S03]  /*2b20*/  IADD3 R60, R60, 0x3f, RZ ;  /* 0x0000003f3c3c7810 */ /* 0x000fc60007ffe0ff */
[----:B------:R0:W-:Y:S04]  /*2b30*/  STL [R1+0x2a84], R4 ;  /* 0x002a840401007387 */ /* 0x0001e80000100800 */
[----:B0-----:R0:W5:Y:S04]  /*2b40*/  LDL.LU R4, [R1+0x2a8c] ;  /* 0x002a8c0001047983 */ /* 0x0011680000300800 */
[----:B------:R1:W-:Y:S02]  /*2b50*/  STL [R1+0x2a88], R60 ;  /* 0x002a883c01007387 */ /* 0x0003e40000100800 */
[----:B-1----:R-:W-:-:S05]  /*2b60*/  IADD3 R60, R61, 0x20, RZ ;  /* 0x000000203d3c7810 */ /* 0x002fca0007ffe0ff */
        /* <DEDUP_REMOVED lines=25> */
[C---:B-1----:R-:W-:Y:S02]  /*2d00*/  IADD3 R60, R61.reuse, 0x1c0, RZ ;  /* 0x000001c03d3c7810 */ /* 0x042fe40007ffe0ff */
[----:B------:R-:W-:-:S03]  /*2d10*/  IADD3 R61, R61, 0x1e0, RZ ;  /* 0x000001e03d3d7810 */ /* 0x000fc60007ffe0ff */
[----:B------:R0:W-:Y:S04]  /*2d20*/  STL [R1+0x2978], R60 ;  /* 0x0029783c01007387 */ /* 0x0001e80000100800 */
[----:B------:R0:W-:Y:S01]  /*2d30*/  STL [R1+0x297c], R61 ;  /* 0x00297c3d01007387 */ /* 0x0001e20000100800 */
[----:B------:R-:W-:Y:S05]  /*2d40*/  @!P0 BRA `(.L_x_0) ;  /* 0x000537c000008947 */ /* 0x000fea0003800000 */
[----:B------:R-:W2:Y:S04]  /*2d50*/  LDL R28, [R1+0x2a88] ;  /* 0x002a8800011c7983 */ /* 0x000ea80000100800 */
[----:B------:R-:W3:Y:S04]  /*2d60*/  LDL R29, [R1+0x2a84] ;  /* 0x002a8400011d7983 */ /* 0x000ee80000100800 */
[----:B------:R-:W4:Y:S04]  /*2d70*/  LDL R30, [R1+0x2a6c] ;  /* 0x002a6c00011e7983 */ /* 0x000f280000100800 */
[----:B------:R-:W4:Y:S04]  /*2d80*/  LDL R31, [R1+0x2a68] ;  /* 0x002a6800011f7983 */ /* 0x000f280000100800 */
[----:B------:R-:W4:Y:S04]  /*2d90*/  LDL R32, [R1+0x2a64] ;  /* 0x002a640001207983 */ /* 0x000f280000100800 */
[----:B------:R-:W4:Y:S01]  /*2da0*/  LDL R41, [R1+0x2a60] ;  /* 0x002a600001297983 */ /* 0x000f220000100800 */
[----:B------:R-:W-:Y:S01]  /*2db0*/  IABS R56, c[0x0][0x17c] ;  /* 0x00005f0000387a13 */ /* 0x000fe20000000000 */
[----:B------:R-:W-:-:S02]  /*2dc0*/  IMAD.MOV.U32 R39, RZ, RZ, R2 ;  /* 0x000000ffff277224 */ /* 0x000fc400078e0002 */
[----:B------:R-:W4:Y:S01]  /*2dd0*/  LDL R46, [R1+0x2a34] ;  /* 0x002a3400012e7983 */ /* 0x000f220000100800 */
[----:B------:R-:W1:Y:S01]  /*2de0*/  I2F.RP R2, R56 ;  /* 0x0000003800027306 */ /* 0x000e620000209400 */
[----:B------:R-:W-:Y:S01]  /*2df0*/  IMAD.MOV.U32 R55, RZ, RZ, R0 ;  /* 0x000000ffff377224 */ /* 0x000fe200078e0000 */
[----:B------:R-:W-:Y:S01]  /*2e00*/  IABS R0, c[0x0][0x178] ;  /* 0x00005e0000007a13 */ /* 0x000fe20000000000 */
[----:B------:R-:W4:Y:S04]  /*2e10*/  LDL R45, [R1+0x2a30] ;  /* 0x002a3000012d7983 */ /* 0x000f280000100800 */
[----:B------:R-:W-:Y:S01]  /*2e20*/  IMAD.MOV.U32 R7, RZ, RZ, R0 ;  /* 0x000000ffff077224 */ /* 0x000fe200078e0000 */
[----:B------:R-:W4:Y:S03]  /*2e30*/  LDL R44, [R1+0x2a2c] ;  /* 0x002a2c00012c7983 */ /* 0x000f260000100800 */
[----:B------:R-:W0:Y:S01]  /*2e40*/  I2F.RP R0, R7 ;  /* 0x0000000700007306 */ /* 0x000e220000209400 */
[----:B------:R-:W4:Y:S04]  /*2e50*/  LDL R43, [R1+0x2a28] ;  /* 0x002a2800012b7983 */ /* 0x000f280000100800 */
[----:B------:R-:W4:Y:S03]  /*2e60*/  LDL R33, [R1+0x2a5c] ;  /* 0x002a5c0001217983 */ /* 0x000f260000100800 */
[----:B-1----:R-:W1:Y:S01]  /*2e70*/  MUFU.RCP R2, R2 ;  /* 0x0000000200027308 */ /* 0x002e620000001000 */
[----:B------:R-:W-:Y:S01]  /*2e80*/  IMAD.MOV.U32 R57, RZ, RZ, R3 ;  /* 0x000000ffff397224 */ /* 0x000fe200078e0003 */
[----:B------:R-:W4:Y:S04]  /*2e90*/  LDL R34, [R1+0x2a58] ;  /* 0x002a580001227983 */ /* 0x000f280000100800 */
[----:B------:R-:W4:Y:S02]  /*2ea0*/  LDL R35, [R1+0x2a54] ;  /* 0x002a540001237983 */ /* 0x000f240000100800 */
[----:B0-----:R-:W0:Y:S02]  /*2eb0*/  MUFU.RCP R0, R0 ;  /* 0x0000000000007308 */ /* 0x001e240000001000 */
[----:B------:R-:W4:Y:S04]  /*2ec0*/  LDL R36, [R1+0x2a50] ;  /* 0x002a500001247983 */ /* 0x000f280000100800 */
[----:B------:R-:W4:Y:S01]  /*2ed0*/  LDL R37, [R1+0x2a4c] ;  /* 0x002a4c0001257983 */ /* 0x000f220000100800 */
[----:B-1----:R-:W-:-:S03]  /*2ee0*/  IADD3 R2, R2, 0xffffffe, RZ ;  /* 0x0ffffffe02027810 */ /* 0x002fc60007ffe0ff */
[----:B------:R-:W4:Y:S01]  /*2ef0*/  LDL R54, [R1+0x2a0c] ;  /* 0x002a0c0001367983 */ /* 0x000f220000100800 */
[----:B------:R1:W1:Y:S03]  /*2f00*/  F2I.FTZ.U32.TRUNC.NTZ R3, R2 ;  /* 0x0000000200037305 */ /* 0x000266000021f000 */
[----:B------:R-:W4:Y:S01]  /*2f10*/  LDL R47, [R1+0x2a38] ;  /* 0x002a3800012f7983 */ /* 0x000f220000100800 */
[----:B0-----:R-:W-:-:S03]  /*2f20*/  IADD3 R0, R0, 0xffffffe, RZ ;  /* 0x0ffffffe00007810 */ /* 0x001fc60007ffe0ff */
[----:B------:R-:W4:Y:S01]  /*2f30*/  LDL R53, [R1+0x2a08] ;  /* 0x002a080001357983 */ /* 0x000f220000100800 */
[----:B------:R0:W2:Y:S01]  /*2f40*/  F2I.FTZ.U32.TRUNC.NTZ R5, R0 ;  /* 0x0000000000057305 */ /* 0x0000a2000021f000 */
[----:B-1----:R-:W-:Y:S02]  /*2f50*/  IMAD.MOV.U32 R2, RZ, RZ, RZ ;  /* 0x000000ffff027224 */ /* 0x002fe400078e00ff */
[----:B------:R-:W4:Y:S04]  /*2f60*/  LDL R52, [R1+0x2a10] ;  /* 0x002a100001347983 */ /* 0x000f280000100800 */
[----:B------:R-:W4:Y:S01]  /*2f70*/  LDL R51, [R1+0x2a14] ;  /* 0x002a140001337983 */ /* 0x000f220000100800 */
[----:B0-----:R-:W-:-:S03]  /*2f80*/  IMAD.MOV R0, RZ, RZ, -R3 ;  /* 0x000000ffff007224 */ /* 0x001fc600078e0a03 */
[----:B------:R-:W4:Y:S01]  /*2f90*/  LDL R50, [R1+0x2a1c] ;  /* 0x002a1c0001327983 */ /* 0x000f220000100800 */
[----:B------:R-:W-:-:S03]  /*2fa0*/  IMAD R0, R0, R56, RZ ;  /* 0x0000003800007224 */ /* 0x000fc600078e02ff */
[----:B------:R-:W4:Y:S01]  /*2fb0*/  LDL R49, [R1+0x2a18] ;  /* 0x002a180001317983 */ /* 0x000f220000100800 */
[----:B------:R-:W-:-:S03]  /*2fc0*/  IMAD.HI.U32 R0, R3, R0, R2 ;  /* 0x0000000003007227 */ /* 0x000fc600078e0002 */
[----:B------:R-:W4:Y:S04]  /*2fd0*/  LDL R48, [R1+0x2a24] ;  /* 0x002a240001307983 */ /* 0x000f280000100800 */
[----:B------:R-:W4:Y:S04]  /*2fe0*/  LDL R40, [R1+0x2a40] ;  /* 0x002a400001287983 */ /* 0x000f280000100800 */
[----:B------:R-:W4:Y:S04]  /*2ff0*/  LDL R38, [R1+0x2a48] ;  /* 0x002a480001267983 */ /* 0x000f280000100800 */
[----:B------:R-:W4:Y:S04]  /*3000*/  LDL R42, [R1+0x2a20] ;  /* 0x002a2000012a7983 */ /* 0x000f280000100800 */
[----:B------:R-:W4:Y:S04]  /*3010*/  LDL R59, [R1+0x29f8] ;  /* 0x0029f800013b7983 */ /* 0x000f280000100800 */
[----:B------:R-:W4:Y:S01]  /*3020*/  LDL R58, [R1+0x29fc] ;  /* 0x0029fc00013a7983 */ /* 0x000f220000100800 */
[----:B--2---:R-:W-:-:S05]  /*3030*/  IABS R6, R28 ;  /* 0x0000001c00067213 */ /* 0x004fca0000000000 */
[----:B------:R-:W-:-:S04]  /*3040*/  IMAD.HI.U32 R2, R0, R6, RZ ;  /* 0x0000000600027227 */ /* 0x000fc800078e00ff */
[----:B------:R-:W-:Y:S02]  /*3050*/  IMAD.MOV R2, RZ, RZ, -R2 ;  /* 0x000000ffff027224 */ /* 0x000fe400078e0a02 */
[----:B---3--:R-:W-:Y:S02]  /*3060*/  IMAD.MOV.U32 R28, RZ, RZ, R29 ;  /* 0x000000ffff1c7224 */ /* 0x008fe400078e001d */
[----:B----4-:R-:W-:Y:S02]  /*3070*/  IMAD.MOV.U32 R29, RZ, RZ, R30 ;  /* 0x000000ffff1d7224 */ /* 0x010fe400078e001e */
[----:B------:R-:W-:Y:S02]  /*3080*/  IMAD R2, R56, R2, R6 ;  /* 0x0000000238027224 */ /* 0x000fe400078e0206 */
[----:B------:R-:W-:Y:S02]  /*3090*/  IMAD.MOV.U32 R30, RZ, RZ, R31 ;  /* 0x000000ffff1e7224 */ /* 0x000fe400078e001f */
[----:B------:R-:W-:-:S02]  /*30a0*/  IMAD.MOV.U32 R31, RZ, RZ, R32 ;  /* 0x000000ffff1f7224 */ /* 0x000fc400078e0020 */
[----:B------:R-:W-:Y:S01]  /*30b0*/  IMAD.MOV.U32 R32, RZ, RZ, R41 ;  /* 0x000000ffff207224 */ /* 0x000fe200078e0029 */
[----:B------:R-:W-:Y:S01]  /*30c0*/  IABS R11, R28 ;  /* 0x0000001c000b7213 */ /* 0x000fe20000000000 */
[----:B------:R-:W2:Y:S04]  /*30d0*/  LDL R41, [R1+0x2a3c] ;  /* 0x002a3c0001297983 */ /* 0x000ea80000100800 */
[----:B------:R0:W-:Y:S04]  /*30e0*/  STL [R1+0x4c], R2 ;  /* 0x00004c0201007387 */ /* 0x0001e80000100800 */
[----:B------:R-:W3:Y:S01]  /*30f0*/  LDL R28, [R1+0x2a80] ;  /* 0x002a8000011c7983 */ /* 0x000ee20000100800 */
[----:B------:R-:W-:Y:S01]  /*3100*/  IMAD.MOV R3, RZ, RZ, -R5 ;  /* 0x000000ffff037224 */ /* 0x000fe200078e0a05 */
[----:B---3--:R-:W-:-:S02]  /*3110*/  IABS R9, R28 ;  /* 0x0000001c00097213 */ /* 0x008fc40000000000 */
[----:B------:R-:W3:Y:S01]  /*3120*/  LDL R28, [R1+0x2a7c] ;  /* 0x002a7c00011c7983 */ /* 0x000ee20000100800 */
[----:B------:R-:W-:Y:S02]  /*3130*/  IMAD R3, R3, R7, RZ ;  /* 0x0000000703037224 */ /* 0x000fe400078e02ff */
[----:B-----5:R-:W-:Y:S01]  /*3140*/  IMAD.MOV.U32 R4, RZ, RZ, RZ ;  /* 0x000000ffff047224 */ /* 0x020fe200078e00ff */
[----:B---3--:R-:W-:Y:S02]  /*3150*/  IABS R7, R28 ;  /* 0x0000001c00077213 */ /* 0x008fe40000000000 */
[----:B------:R-:W3:Y:S01]  /*3160*/  LDL R28, [R1+0x2a78] ;  /* 0x002a7800011c7983 */ /* 0x000ee20000100800 */
[----:B------:R-:W-:Y:S01]  /*3170*/  IMAD.HI.U32 R4, R5, R3, R4 ;  /* 0x0000000305047227 */ /* 0x000fe200078e0004 */
[----:B---3--:R-:W-:Y:S02]  /*3180*/  IABS R5, R28 ;  /* 0x0000001c00057213 */ /* 0x008fe40000000000 */
[----:B------:R-:W0:Y:S01]  /*3190*/  LDL R28, [R1+0x2a74] ;  /* 0x002a7400011c7983 */ /* 0x000e220000100800 */
[----:B------:R-:W-:-:S04]  /*31a0*/  IMAD.HI.U32 R12, R0, R11, RZ ;  /* 0x0000000b000c7227 */ /* 0x000fc800078e00ff */
[----:B------:R-:W-:-:S04]  /*31b0*/  IMAD.HI.U32 R10, R0, R9, RZ ;  /* 0x00000009000a7227 */ /* 0x000fc800078e00ff */
[----:B------:R-:W-:-:S04]  /*31c0*/  IMAD.HI.U32 R8, R0, R7, RZ ;  /* 0x0000000700087227 */ /* 0x000fc800078e00ff */
[----:B------:R-:W-:-:S04]  /*31d0*/  IMAD.HI.U32 R6, R0, R5, RZ ;  /* 0x0000000500067227 */ /* 0x000fc800078e00ff */
[----:B------:R-:W-:Y:S02]  /*31e0*/  IMAD.MOV R12, RZ, RZ, -R12 ;  /* 0x000000ffff0c7224 */ /* 0x000fe400078e0a0c */
[----:B------:R-:W-:Y:S02]  /*31f0*/  IMAD.MOV R10, RZ, RZ, -R10 ;  /* 0x000000ffff0a7224 */ /* 0x000fe400078e0a0a */
[----:B------:R-:W-:Y:S02]  /*3200*/  IMAD.MOV R8, RZ, RZ, -R8 ;  /* 0x000000ffff087224 */ /* 0x000fe400078e0a08 */
[----:B------:R-:W-:Y:S02]  /*3210*/  IMAD.MOV R6, RZ, RZ, -R6 ;  /* 0x000000ffff067224 */ /* 0x000fe400078e0a06 */
[C---:B------:R-:W-:Y:S02]  /*3220*/  IMAD R11, R56.reuse, R12, R11 ;  /* 0x0000000c380b7224 */ /* 0x040fe400078e020b */
[----:B------:R-:W-:-:S02]  /*3230*/  IMAD R9, R56, R10, R9 ;  /* 0x0000000a38097224 */ /* 0x000fc400078e0209 */
[C---:B------:R-:W-:Y:S02]  /*3240*/  IMAD R7, R56.reuse, R8, R7 ;  /* 0x0000000838077224 */ /* 0x040fe400078e0207 */
[----:B------:R-:W-:Y:S01]  /*3250*/  IMAD R5, R56, R6, R5 ;  /* 0x0000000638057224 */ /* 0x000fe200078e0205 */
[----:B------:R-:W-:Y:S04]  /*3260*/  STL [R1+0x48], R11 ;  /* 0x0000480b01007387 */ /* 0x000fe80000100800 */
[----:B------:R1:W-:Y:S04]  /*3270*/  STL [R1+0x44], R9 ;  /* 0x0000440901007387 */ /* 0x0003e80000100800 */
[----:B------:R3:W-:Y:S04]  /*3280*/  STL [R1+0x40], R7 ;  /* 0x0000400701007387 */ /* 0x0007e80000100800 */
[----:B------:R4:W-:Y:S01]  /*3290*/  STL [R1+0x3c], R5 ;  /* 0x00003c0501007387 */ /* 0x0009e20000100800 */
[----:B0-----:R-:W-:-:S05]  /*32a0*/  IABS R2, R28 ;  /* 0x0000001c00027213 */ /* 0x001fca0000000000 */
[----:B------:R-:W-:-:S04]  /*32b0*/  IMAD.HI.U32 R3, R0, R2, RZ ;  /* 0x0000000200037227 */ /* 0x000fc800078e00ff */
[----:B------:R-:W-:-:S04]  /*32c0*/  IMAD.MOV R3, RZ, RZ, -R3 ;  /* 0x000000ffff037224 */ /* 0x000fc800078e0a03 */
[----:B------:R-:W-:-:S05]  /*32d0*/  IMAD R2, R56, R3, R2 ;  /* 0x0000000338027224 */ /* 0x000fca00078e0202 */
[----:B------:R0:W-:Y:S04]  /*32e0*/  STL [R1+0x38], R2 ;  /* 0x0000380201007387 */ /* 0x0001e80000100800 */
[----:B------:R-:W2:Y:S01]  /*32f0*/  LDL R28, [R1+0x2a70] ;  /* 0x002a7000011c7983 */ /* 0x000ea20000100800 */
[----:B-1----:R-:W-:Y:S02]  /*3300*/  IABS R9, R29 ;  /* 0x0000001d00097213 */ /* 0x002fe40000000000 */
[----:B---3--:R-:W-:Y:S02]  /*3310*/  IABS R7, R30 ;  /* 0x0000001e00077213 */ /* 0x008fe40000000000 */
[----:B----4-:R-:W-:Y:S02]  /*3320*/  IABS R5, R31 ;  /* 0x0000001f00057213 */ /* 0x010fe40000000000 */
[----:B0-----:R-:W-:Y:S01]  /*3330*/  IABS R2, R32 ;  /* 0x0000002000027213 */ /* 0x001fe20000000000 */
        /* <DEDUP_REMOVED lines=12> */
[----:B------:R-:W-:Y:S02]  /*3400*/  IABS R47, R47 ;  /* 0x0000002f002f7213 */ /* 0x000fe40000000000 */
[----:B------:R-:W-:Y:S02]  /*3410*/  IABS R46, R46 ;  /* 0x0000002e002e7213 */ /* 0x000fe40000000000 */
[----:B------:R-:W-:Y:S02]  /*3420*/  IABS R45, R45 ;  /* 0x0000002d002d7213 */ /* 0x000fe40000000000 */
[----:B------:R-:W-:Y:S02]  /*3430*/  IABS R44, R44 ;  /* 0x0000002c002c7213 */ /* 0x000fe40000000000 */
[----:B------:R-:W-:-:S02]  /*3440*/  IABS R43, R43 ;  /* 0x0000002b002b7213 */ /* 0x000fc40000000000 */
[----:B------:R-:W-:Y:S02]  /*3450*/  IABS R42, R42 ;  /* 0x0000002a002a7213 */ /* 0x000fe40000000000 */
[----:B------:R-:W-:Y:S02]  /*3460*/  IABS R32, R59 ;  /* 0x0000003b00207213 */ /* 0x000fe40000000000 */
[----:B--2---:R-:W-:-:S05]  /*3470*/  IABS R11, R28 ;  /* 0x0000001c000b7213 */ /* 0x004fca0000000000 */
[----:B------:R-:W-:-:S04]  /*3480*/  IMAD.HI.U32 R12, R0, R11, RZ ;  /* 0x0000000b000c7227 */ /* 0x000fc800078e00ff */
[----:B------:R-:W-:-:S04]  /*3490*/  IMAD.MOV R12, RZ, RZ, -R12 ;  /* 0x000000ffff0c7224 */ /* 0x000fc800078e0a0c */
[----:B------:R-:W-:-:S05]  /*34a0*/  IMAD R11, R56, R12, R11 ;  /* 0x0000000c380b7224 */ /* 0x000fca00078e020b */
[----:B------:R0:W-:Y:S04]  /*34b0*/  STL [R1+0x34], R11 ;  /* 0x0000340b01007387 */ /* 0x0001e80000100800 */
[----:B------:R1:W-:Y:S04]  /*34c0*/  STL [R1+0x30], R9 ;  /* 0x0000300901007387 */ /* 0x0003e80000100800 */
[----:B------:R2:W-:Y:S01]  /*34d0*/  STL [R1+0x2c], R7 ;  /* 0x00002c0701007387 */ /* 0x0005e20000100800 */
[----:B0-----:R-:W-:-:S03]  /*34e0*/  IABS R11, R33 ;  /* 0x00000021000b7213 */ /* 0x001fc60000000000 */
[----:B------:R0:W-:Y:S01]  /*34f0*/  STL [R1+0x28], R5 ;  /* 0x0000280501007387 */ /* 0x0001e20000100800 */
[----:B-1----:R-:W-:-:S03]  /*3500*/  IABS R9, R34 ;  /* 0x0000002200097213 */ /* 0x002fc60000000000 */
[----:B------:R1:W-:Y:S01]  /*3510*/  STL [R1+0x24], R2 ;  /* 0x0000240201007387 */ /* 0x0003e20000100800 */
[----:B--2---:R-:W-:Y:S01]  /*3520*/  IABS R7, R35 ;  /* 0x0000002300077213 */ /* 0x004fe20000000000 */
[----:B------:R-:W-:Y:S01]  /*3530*/  IMAD.HI.U32 R12, R0, R11, RZ ;  /* 0x0000000b000c7227 */ /* 0x000fe200078e00ff */
[----:B0-----:R-:W-:-:S03]  /*3540*/  IABS R5, R36 ;  /* 0x0000002400057213 */ /* 0x001fc60000000000 */
[----:B------:R-:W-:Y:S01]  /*3550*/  IMAD.HI.U32 R10, R0, R9, RZ ;  /* 0x00000009000a7227 */ /* 0x000fe200078e00ff */
[----:B-1----:R-:W-:-:S03]  /*3560*/  IABS R2, R37 ;  /* 0x0000002500027213 */ /* 0x002fc60000000000 */
[----:B------:R-:W-:-:S04]  /*3570*/  IMAD.HI.U32 R8, R0, R7, RZ ;  /* 0x0000000700087227 */ /* 0x000fc800078e00ff */
[----:B------:R-:W-:-:S04]  /*3580*/  IMAD.HI.U32 R6, R0, R5, RZ ;  /* 0x0000000500067227 */ /* 0x000fc800078e00ff */
[----:B------:R-:W-:-:S04]  /*3590*/  IMAD.HI.U32 R3, R0, R2, RZ ;  /* 0x0000000200037227 */ /* 0x000fc800078e00ff */
[----:B------:R-:W-:Y:S02]  /*35a0*/  IMAD.MOV R12, RZ, RZ, -R12 ;  /* 0x000000ffff0c7224 */ /* 0x000fe400078e0a0c */
[----:B------:R-:W-:Y:S02]  /*35b0*/  IMAD.MOV R10, RZ, RZ, -R10 ;  /* 0x000000ffff0a7224 */ /* 0x000fe400078e0a0a */
[----:B------:R-:W-:Y:S02]  /*35c0*/  IMAD.MOV R8, RZ, RZ, -R8 ;  /* 0x000000ffff087224 */ /* 0x000fe400078e0a08 */
[----:B------:R-:W-:Y:S02]  /*35d0*/  IMAD.MOV R6, RZ, RZ, -R6 ;  /* 0x000000ffff067224 */ /* 0x000fe400078e0a06 */
[----:B------:R-:W-:Y:S02]  /*35e0*/  IMAD.MOV R3, RZ, RZ, -R3 ;  /* 0x000000ffff037224 */ /* 0x000fe400078e0a03 */
[----:B------:R-:W-:-:S02]  /*35f0*/  IMAD R11, R56, R12, R11 ;  /* 0x0000000c380b7224 */ /* 0x000fc400078e020b */
[C---:B------:R-:W-:Y:S01]  /*3600*/  IMAD R9, R56.reuse, R10, R9 ;  /* 0x0000000a38097224 */ /* 0x040fe200078e0209 */
[----:B------:R-:W-:Y:S01]  /*3610*/  IABS R10, R38 ;  /* 0x00000026000a7213 */ /* 0x000fe20000000000 */
[C---:B------:R-:W-:Y:S01]  /*3620*/  IMAD R7, R56.reuse, R8, R7 ;  /* 0x0000000838077224 */ /* 0x040fe200078e0207 */
[----:B------:R-:W-:Y:S01]  /*3630*/  IABS R8, R39 ;  /* 0x0000002700087213 */ /* 0x000fe20000000000 */
[C---:B------:R-:W-:Y:S01]  /*3640*/  IMAD R5, R56.reuse, R6, R5 ;  /* 0x0000000638057224 */ /* 0x040fe200078e0205 */
[----:B------:R-:W-:Y:S01]  /*3650*/  IABS R6, R40 ;  /* 0x0000002800067213 */ /* 0x000fe20000000000 */
[----:B------:R-:W-:Y:S01]  /*3660*/  IMAD R2, R56, R3, R2 ;  /* 0x0000000338027224 */ /* 0x000fe200078e0202 */
[----:B------:R0:W-:Y:S01]  /*3670*/  STL [R1+0x20], R11 ;  /* 0x0000200b01007387 */ /* 0x0001e20000100800 */
[----:B------:R-:W-:-:S03]  /*3680*/  IABS R3, R41 ;  /* 0x0000002900037213 */ /* 0x000fc60000000000 */
[----:B------:R1:W-:Y:S04]  /*3690*/  STL [R1+0x1c], R9 ;  /* 0x00001c0901007387 */ /* 0x0003e80000100800 */
[----:B------:R2:W-:Y:S01]  /*36a0*/  STL [R1+0x18], R7 ;  /* 0x0000180701007387 */ /* 0x0005e20000100800 */
[----:B0-----:R-:W-:-:S03]  /*36b0*/  IMAD.HI.U32 R11, R0, R10, RZ ;  /* 0x0000000a000b7227 */ /* 0x001fc600078e00ff */
[----:B------:R0:W-:Y:S01]  /*36c0*/  STL [R1+0x14], R5 ;  /* 0x0000140501007387 */ /* 0x0001e20000100800 */
[----:B-1----:R-:W-:-:S03]  /*36d0*/  IMAD.HI.U32 R9, R0, R8, RZ ;  /* 0x0000000800097227 */ /* 0x002fc600078e00ff */
[----:B------:R1:W-:Y:S01]  /*36e0*/  STL [R1+0x10], R2 ;  /* 0x0000100201007387 */ /* 0x0003e20000100800 */
[----:B--2---:R-:W-:-:S04]  /*36f0*/  IMAD.HI.U32 R7, R0, R6, RZ ;  /* 0x0000000600077227 */ /* 0x004fc800078e00ff */
[----:B0-----:R-:W-:-:S04]  /*3700*/  IMAD.HI.U32 R5, R0, R3, RZ ;  /* 0x0000000300057227 */ /* 0x001fc800078e00ff */
[----:B-1----:R-:W-:-:S04]  /*3710*/  IMAD.HI.U32 R2, R0, R47, RZ ;  /* 0x0000002f00027227 */ /* 0x002fc800078e00ff */
[----:B------:R-:W-:Y:S02]  /*3720*/  IMAD.MOV R11, RZ, RZ, -R11 ;  /* 0x000000ffff0b7224 */ /* 0x000fe400078e0a0b */
[----:B------:R-:W-:Y:S02]  /*3730*/  IMAD.MOV R9, RZ, RZ, -R9 ;  /* 0x000000ffff097224 */ /* 0x000fe400078e0a09 */
[----:B------:R-:W-:Y:S02]  /*3740*/  IMAD.MOV R7, RZ, RZ, -R7 ;  /* 0x000000ffff077224 */ /* 0x000fe400078e0a07 */
[----:B------:R-:W-:Y:S02]  /*3750*/  IMAD.MOV R2, RZ, RZ, -R2 ;  /* 0x000000ffff027224 */ /* 0x000fe400078e0a02 */
[----:B------:R-:W-:Y:S02]  /*3760*/  IMAD.MOV R5, RZ, RZ, -R5 ;  /* 0x000000ffff057224 */ /* 0x000fe400078e0a05 */
[----:B------:R-:W-:-:S02]  /*3770*/  IMAD R10, R56, R11, R10 ;  /* 0x0000000b380a7224 */ /* 0x000fc400078e020a */
[C---:B------:R-:W-:Y:S02]  /*3780*/  IMAD R8, R56.reuse, R9, R8 ;  /* 0x0000000938087224 */ /* 0x040fe400078e0208 */
[C---:B------:R-:W-:Y:S02]  /*3790*/  IMAD R6, R56.reuse, R7, R6 ;  /* 0x0000000738067224 */ /* 0x040fe400078e0206 */
[C---:B------:R-:W-:Y:S01]  /*37a0*/  IMAD R47, R56.reuse, R2, R47 ;  /* 0x00000002382f7224 */ /* 0x040fe200078e022f */
[----:B------:R-:W-:Y:S01]  /*37b0*/  STL [R1+0xc], R10 ;  /* 0x00000c0a01007387 */ /* 0x000fe20000100800 */
[----:B------:R-:W-:Y:S02]  /*37c0*/  IMAD R3, R56, R5, R3 ;  /* 0x0000000538037224 */ /* 0x000fe400078e0203 */
[C---:B------:R-:W-:Y:S01]  /*37d0*/  IMAD.HI.U32 R7, R0.reuse, R46, RZ ;  /* 0x0000002e00077227 */ /* 0x040fe200078e00ff */
[----:B------:R-:W-:Y:S04]  /*37e0*/  STL [R1+0x8], R8 ;  /* 0x0000080801007387 */ /* 0x000fe80000100800 */
[----:B------:R0:W-:Y:S01]  /*37f0*/  STL [R1+0x4], R6 ;  /* 0x0000040601007387 */ /* 0x0001e20000100800 */
[----:B------:R-:W-:-:S03]  /*3800*/  IMAD.HI.U32 R5, R0, R44, RZ ;  /* 0x0000002c00057227 */ /* 0x000fc600078e00ff */
[----:B------:R-:W-:Y:S01]  /*3810*/  STL [R1+0x2b40], R47 ;  /* 0x002b402f01007387 */ /* 0x000fe20000100800 */
[C---:B------:R-:W-:Y:S01]  /*3820*/  IMAD.HI.U32 R2, R0.reuse, R42, RZ ;  /* 0x0000002a00027227 */ /* 0x040fe200078e00ff */
[----:B------:R-:W-:Y:S02]  /*3830*/  IABS R41, R48 ;  /* 0x0000003000297213 */ /* 0x000fe40000000000 */
[----:B------:R1:W-:Y:S01]  /*3840*/  STL [R1], R3 ;  /* 0x0000000301007387 */ /* 0x0003e20000100800 */
[----:B0-----:R-:W-:Y:S01]  /*3850*/  IMAD.HI.U32 R6, R0, R45, RZ ;  /* 0x0000002d00067227 */ /* 0x001fe200078e00ff */
[----:B------:R-:W-:-:S03]  /*3860*/  IABS R40, R49 ;  /* 0x0000003100287213 */ /* 0x000fc60000000000 */
[----:B------:R-:W-:Y:S01]  /*3870*/  IMAD.MOV R7, RZ, RZ, -R7 ;  /* 0x000000ffff077224 */ /* 0x000fe200078e0a07 */
[----:B------:R-:W-:Y:S01]  /*3880*/  IABS R39, R50 ;  /* 0x0000003200277213 */ /* 0x000fe20000000000 */
[----:B------:R-:W-:Y:S02]  /*3890*/  IMAD.MOV R6, RZ, RZ, -R6 ;  /* 0x000000ffff067224 */ /* 0x000fe400078e0a06 */
[----:B-1----:R-:W-:Y:S01]  /*38a0*/  IMAD.HI.U32 R3, R0, R43, RZ ;  /* 0x0000002b00037227 */ /* 0x002fe200078e00ff */
[----:B------:R-:W-:-:S03]  /*38b0*/  IABS R38, R51 ;  /* 0x0000003300267213 */ /* 0x000fc60000000000 */
[----:B------:R-:W-:Y:S01]  /*38c0*/  IMAD.MOV R5, RZ, RZ, -R5 ;  /* 0x000000ffff057224 */ /* 0x000fe200078e0a05 */
[----:B------:R-:W-:Y:S01]  /*38d0*/  IABS R37, R52 ;  /* 0x0000003400257213 */ /* 0x000fe20000000000 */
[----:B------:R-:W-:Y:S02]  /*38e0*/  IMAD.MOV R3, RZ, RZ, -R3 ;  /* 0x000000ffff037224 */ /* 0x000fe400078e0a03 */
[----:B------:R-:W-:Y:S02]  /*38f0*/  IMAD.MOV R2, RZ, RZ, -R2 ;  /* 0x000000ffff027224 */ /* 0x000fe400078e0a02 */
[C---:B------:R-:W-:Y:S02]  /*3900*/  IMAD R46, R56.reuse, R7, R46 ;  /* 0x00000007382e7224 */ /* 0x040fe400078e022e */
[----:B------:R-:W-:Y:S02]  /*3910*/  IMAD R45, R56, R6, R45 ;  /* 0x00000006382d7224 */ /* 0x000fe400078e022d */
[----:B------:R-:W-:-:S04]  /*3920*/  IMAD.HI.U32 R7, R0, R41, RZ ;  /* 0x0000002900077227 */ /* 0x000fc800078e00ff */
[----:B------:R-:W-:Y:S02]  /*3930*/  IMAD R44, R56, R5, R44 ;  /* 0x00000005382c7224 */ /* 0x000fe400078e022c */
[----:B------:R-:W-:-:S04]  /*3940*/  IMAD.HI.U32 R6, R0, R40, RZ ;  /* 0x0000002800067227 */ /* 0x000fc800078e00ff */
[----:B------:R-:W-:Y:S02]  /*3950*/  IMAD R43, R56, R3, R43 ;  /* 0x00000003382b7224 */ /* 0x000fe400078e022b */
[----:B------:R-:W-:-:S04]  /*3960*/  IMAD.HI.U32 R5, R0, R39, RZ ;  /* 0x0000002700057227 */ /* 0x000fc800078e00ff */
[----:B------:R-:W-:Y:S02]  /*3970*/  IMAD R42, R56, R2, R42 ;  /* 0x00000002382a7224 */ /* 0x000fe400078e022a */
[----:B------:R-:W-:-:S04]  /*3980*/  IMAD.HI.U32 R3, R0, R38, RZ ;  /* 0x0000002600037227 */ /* 0x000fc800078e00ff */
[----:B------:R-:W-:-:S04]  /*3990*/  IMAD.HI.U32 R2, R0, R37, RZ ;  /* 0x0000002500027227 */ /* 0x000fc800078e00ff */
[----:B------:R-:W-:Y:S02]  /*39a0*/  IMAD.MOV R7, RZ, RZ, -R7 ;  /* 0x000000ffff077224 */ /* 0x000fe400078e0a07 */
[----:B------:R-:W-:Y:S02]  /*39b0*/  IMAD.MOV R6, RZ, RZ, -R6 ;  /* 0x000000ffff067224 */ /* 0x000fe400078e0a06 */
[----:B------:R-:W-:Y:S01]  /*39c0*/  IMAD.MOV R5, RZ, RZ, -R5 ;  /* 0x000000ffff057224 */ /* 0x000fe200078e0a05 */
[----:B------:R-:W-:Y:S01]  /*39d0*/  STL [R1+0x2b44], R46 ;  /* 0x002b442e01007387 */ /* 0x000fe20000100800 */
[----:B------:R-:W-:Y:S02]  /*39e0*/  IMAD.MOV R3, RZ, RZ, -R3 ;  /* 0x000000ffff037224 */ /* 0x000fe400078e0a03 */
[----:B------:R-:W-:Y:S01]  /*39f0*/  IMAD.MOV R2, RZ, RZ, -R2 ;  /* 0x000000ffff027224 */ /* 0x000fe200078e0a02 */
[----:B------:R0:W-:Y:S01]  /*3a00*/  STL [R1+0x2b48], R45 ;  /* 0x002b482d01007387 */ /* 0x0001e20000100800 */
[----:B------:R-:W-:-:S02]  /*3a10*/  IMAD R41, R56, R7, R41 ;  /* 0x0000000738297224 */ /* 0x000fc400078e0229 */
[C---:B------:R-:W-:Y:S01]  /*3a20*/  IMAD R40, R56.reuse, R6, R40 ;  /* 0x0000000638287224 */ /* 0x040fe200078e0228 */
[----:B------:R1:W-:Y:S01]  /*3a30*/  STL [R1+0x2b4c], R44 ;  /* 0x002b4c2c01007387 */ /* 0x0003e20000100800 */
[C---:B------:R-:W-:Y:S02]  /*3a40*/  IMAD R39, R56.reuse, R5, R39 ;  /* 0x0000000538277224 */ /* 0x040fe400078e0227 */
[C---:B------:R-:W-:Y:S01]  /*3a50*/  IMAD R38, R56.reuse, R3, R38 ;  /* 0x0000000338267224 */ /* 0x040fe200078e0226 */
[----:B------:R-:W-:Y:S01]  /*3a60*/  STL [R1+0x2b50], R43 ;  /* 0x002b502b01007387 */ /* 0x000fe20000100800 */
[----:B------:R-:W-:-:S03]  /*3a70*/  IMAD R37, R56, R2, R37 ;  /* 0x0000000238257224 */ /* 0x000fc600078e0225 */
[----:B------:R-:W-:Y:S04]  /*3a80*/  STL [R1+0x2b54], R42 ;  /* 0x002b542a01007387 */ /* 0x000fe80000100800 */
[----:B------:R-:W-:Y:S01]  /*3a90*/  STL [R1+0x2b58], R41 ;  /* 0x002b582901007387 */ /* 0x000fe20000100800 */
[----:B------:R-:W-:-:S03]  /*3aa0*/  IABS R33, R57 ;  /* 0x0000003900217213 */ /* 0x000fc60000000000 */
[----:B------:R2:W-:Y:S04]  /*3ab0*/  STL [R1+0x2b30], R40 ;  /* 0x002b302801007387 */ /* 0x0005e80000100800 */
[----:B------:R-:W-:Y:S04]  /*3ac0*/  STL [R1+0x2b34], R39 ;  /* 0x002b342701007387 */ /* 0x000fe80000100800 */
[----:B------:R3:W-:Y:S04]  /*3ad0*/  STL [R1+0x2b38], R38 ;  /* 0x002b382601007387 */ /* 0x0007e80000100800 */
[----:B------:R-:W-:Y:S04]  /*3ae0*/  STL [R1+0x2b3c], R37 ;  /* 0x002b3c2501007387 */ /* 0x000fe80000100800 */
[----:B------:R-:W4:Y:S01]  /*3af0*/  LDL R57, [R1+0x29f0] ;  /* 0x0029f00001397983 */ /* 0x000f220000100800 */
[----:B------:R-:W-:Y:S01]  /*3b00*/  IABS R34, R55 ;  /* 0x0000003700227213 */ /* 0x000fe20000000000 */
[----:B------:R-:W-:-:S02]  /*3b10*/  IMAD.MOV.U32 R55, RZ, RZ, R58 ;  /* 0x000000ffff377224 */ /* 0x000fc400078e003a */
[----:B------:R-:W2:Y:S04]  /*3b20*/  LDL R58, [R1+0x29f4] ;  /* 0x0029f400013a7983 */ /* 0x000ea80000100800 */
[----:B------:R-:W3:Y:S01]  /*3b30*/  LDL R59, [R1+0x29e0] ;  /* 0x0029e000013b7983 */ /* 0x000ee20000100800 */
[----:B------:R-:W-:-:S03]  /*3b40*/  IABS R35, R54 ;  /* 0x0000003600237213 */ /* 0x000fc60000000000 */
[----:B------:R-:W3:Y:S01]  /*3b50*/  LDL R54, [R1+0x29e4] ;  /* 0x0029e40001367983 */ /* 0x000ee20000100800 */
[----:B------:R-:W-:Y:S01]  /*3b60*/  IABS R36, R53 ;  /* 0x0000003500247213 */ /* 0x000fe20000000000 */
[C---:B------:R-:W-:Y:S02]  /*3b70*/  IMAD.HI.U32 R6, R0.reuse, R35, RZ ;  /* 0x0000002300067227 */ /* 0x040fe400078e00ff */
[----:B------:R-:W3:Y:S02]  /*3b80*/  LDL R52, [R1+0x29e8] ;  /* 0x0029e80001347983 */ /* 0x000ee40000100800 */
[C---:B------:R-:W-:Y:S02]  /*3b90*/  IMAD.HI.U32 R7, R0.reuse, R36, RZ ;  /* 0x0000002400077227 */ /* 0x040fe400078e00ff */
[----:B------:R-:W3:Y:S02]  /*3ba0*/  LDL R53, [R1+0x29ec] ;  /* 0x0029ec0001357983 */ /* 0x000ee40000100800 */
[----:B------:R-:W-:-:S04]  /*3bb0*/  IMAD.HI.U32 R5, R0, R34, RZ ;  /* 0x0000002200057227 */ /* 0x000fc800078e00ff */
[----:B------:R-:W-:Y:S02]  /*3bc0*/  IMAD.MOV R7, RZ, RZ, -R7 ;  /* 0x000000ffff077224 */ /* 0x000fe400078e0a07 */
[----:B------:R-:W-:Y:S02]  /*3bd0*/  IMAD.MOV R6, RZ, RZ, -R6 ;  /* 0x000000ffff067224 */ /* 0x000fe400078e0a06 */
[----:B------:R-:W-:Y:S02]  /*3be0*/  IMAD.MOV R5, RZ, RZ, -R5 ;  /* 0x000000ffff057224 */ /* 0x000fe400078e0a05 */
[C---:B------:R-:W-:Y:S02]  /*3bf0*/  IMAD R36, R56.reuse, R7, R36 ;  /* 0x0000000738247224 */ /* 0x040fe400078e0224 */
[C---:B------:R-:W-:Y:S02]  /*3c00*/  IMAD R35, R56.reuse, R6, R35 ;  /* 0x0000000638237224 */ /* 0x040fe400078e0223 */
[----:B------:R-:W-:Y:S01]  /*3c10*/  IMAD R34, R56, R5, R34 ;  /* 0x0000000538227224 */ /* 0x000fe200078e0222 */
[----:B------:R-:W-:Y:S04]  /*3c20*/  STL [R1+0x2b5c], R36 ;  /* 0x002b5c2401007387 */ /* 0x000fe80000100800 */
[----:B------:R-:W-:Y:S04]  /*3c30*/  STL [R1+0x2b60], R35 ;  /* 0x002b602301007387 */ /* 0x000fe80000100800 */
[----:B------:R0:W-:Y:S01]  /*3c40*/  STL [R1+0x2b64], R34 ;  /* 0x002b642201007387 */ /* 0x0001e20000100800 */
[----:B------:R-:W-:-:S03]  /*3c50*/  IABS R31, R55 ;  /* 0x00000037001f7213 */ /* 0x000fc60000000000 */
[----:B------:R-:W3:Y:S01]  /*3c60*/  LDL R55, [R1+0x29dc] ;  /* 0x0029dc0001377983 */ /* 0x000ee20000100800 */
[----:B----4-:R-:W-:-:S03]  /*3c70*/  IABS R30, R57 ;  /* 0x00000039001e7213 */ /* 0x010fc60000000000 */
[----:B------:R-:W4:Y:S01]  /*3c80*/  LDL R57, [R1+0x29d8] ;  /* 0x0029d80001397983 */ /* 0x000f220000100800 */
[----:B--2---:R-:W-:-:S03]  /*3c90*/  IABS R29, R58 ;  /* 0x0000003a001d7213 */ /* 0x004fc60000000000 */
[----:B------:R-:W2:Y:S01]  /*3ca0*/  LDL R58, [R1+0x29d4] ;  /* 0x0029d400013a7983 */ /* 0x000ea20000100800 */
[----:B---3--:R-:W-:-:S03]  /*3cb0*/  IABS R25, R59 ;  /* 0x0000003b00197213 */ /* 0x008fc60000000000 */
[----:B------:R-:W3:Y:S01]  /*3cc0*/  LDL R59, [R1+0x2998] ;  /* 0x00299800013b7983 */ /* 0x000ee20000100800 */
[----:B------:R-:W-:-:S03]  /*3cd0*/  IABS R26, R54 ;  /* 0x00000036001a7213 */ /* 0x000fc60000000000 */
[----:B------:R-:W3:Y:S01]  /*3ce0*/  LDL R54, [R1+0x2994] ;  /* 0x0029940001367983 */ /* 0x000ee20000100800 */
[----:B------:R-:W-:Y:S01]  /*3cf0*/  IMAD.HI.U32 R3, R0, R33, RZ ;  /* 0x0000002100037227 */ /* 0x000fe200078e00ff */
[----:B------:R-:W-:Y:S02]  /*3d00*/  IABS R28, R52 ;  /* 0x00000034001c7213 */ /* 0x000fe40000000000 */
[----:B------:R-:W3:Y:S01]  /*3d10*/  LDL R52, [R1+0x29d0] ;  /* 0x0029d00001347983 */ /* 0x000ee20000100800 */
[----:B------:R-:W-:-:S04]  /*3d20*/  IMAD.MOV R3, RZ, RZ, -R3 ;  /* 0x000000ffff037224 */ /* 0x000fc800078e0a03 */
[----:B------:R-:W-:Y:S02]  /*3d30*/  IMAD R33, R56, R3, R33 ;  /* 0x0000000338217224 */ /* 0x000fe400078e0221 */
[----:B------:R-:W-:-:S04]  /*3d40*/  IMAD.HI.U32 R3, R0, R28, RZ ;  /* 0x0000001c00037227 */ /* 0x000fc800078e00ff */
[----:B------:R-:W-:-:S04]  /*3d50*/  IMAD.MOV R3, RZ, RZ, -R3 ;  /* 0x000000ffff037224 */ /* 0x000fc800078e0a03 */
[----:B------:R-:W-:Y:S01]  /*3d60*/  IMAD R28, R56, R3, R28 ;  /* 0x00000003381c7224 */ /* 0x000fe200078e021c */
[----:B------:R-:W-:Y:S02]  /*3d70*/  IABS R27, R53 ;  /* 0x00000035001b7213 */ /* 0x000fe40000000000 */
[----:B------:R-:W3:Y:S01]  /*3d80*/  LDL R53, [R1+0x2990] ;  /* 0x0029900001357983 */ /* 0x000ee20000100800 */
[----:B------:R-:W-:-:S03]  /*3d90*/  IABS R24, R55 ;  /* 0x0000003700187213 */ /* 0x000fc60000000000 */
[----:B------:R-:W3:Y:S01]  /*3da0*/  LDL R55, [R1+0x299c] ;  /* 0x00299c0001377983 */ /* 0x000ee20000100800 */
[----:B----4-:R-:W-:-:S03]  /*3db0*/  IABS R23, R57 ;  /* 0x0000003900177213 */ /* 0x010fc60000000000 */
[----:B------:R-:W4:Y:S02]  /*3dc0*/  LDL R57, [R1+0x29a0] ;  /* 0x0029a00001397983 */ /* 0x000f240000100800 */
[----:B------:R-:W-:Y:S01]  /*3dd0*/  IMAD.HI.U32 R3, R0, R23, RZ ;  /* 0x0000001700037227 */ /* 0x000fe200078e00ff */
[----:B--2---:R-:W-:Y:S02]  /*3de0*/  IABS R22, R58 ;  /* 0x0000003a00167213 */ /* 0x004fe40000000000 */
[----:B------:R-:W2:Y:S01]  /*3df0*/  LDL R58, [R1+0x29cc] ;  /* 0x0029cc00013a7983 */ /* 0x000ea20000100800 */
[----:B------:R-:W-:-:S04]  /*3e00*/  IMAD.MOV R3, RZ, RZ, -R3 ;  /* 0x000000ffff037224 */ /* 0x000fc800078e0a03 */
[----:B------:R-:W-:Y:S01]  /*3e10*/  IMAD R23, R56, R3, R23 ;  /* 0x0000000338177224 */ /* 0x000fe200078e0217 */
[----:B---3--:R-:W-:-:S04]  /*3e20*/  IABS R18, R59 ;  /* 0x0000003b00127213 */ /* 0x008fc80000000000 */
[----:B------:R3:W-:Y:S04]  /*3e30*/  STL [R1+0x2b2c], R23 ;  /* 0x002b2c1701007387 */ /* 0x0007e80000100800 */
[----:B------:R-:W3:Y:S01]  /*3e40*/  LDL R59, [R1+0x29c0] ;  /* 0x0029c000013b7983 */ /* 0x000ee20000100800 */
[----:B------:R-:W-:-:S03]  /*3e50*/  IABS R19, R54 ;  /* 0x0000003600137213 */ /* 0x000fc60000000000 */
[----:B------:R-:W3:Y:S04]  /*3e60*/  LDL R54, [R1+0x29bc] ;  /* 0x0029bc0001367983 */ /* 0x000ee80000100800 */
[----:B------:R-:W3:Y:S01]  /*3e70*/  LDL R51, [R1+0x29c8] ;  /* 0x0029c80001337983 */ /* 0x000ee20000100800 */
[----:B------:R-:W-:Y:S02]  /*3e80*/  IABS R20, R53 ;  /* 0x0000003500147213 */ /* 0x000fe40000000000 */
[----:B------:R-:W-:Y:S01]  /*3e90*/  IABS R17, R55 ;  /* 0x0000003700117213 */ /* 0x000fe20000000000 */
[----:B------:R-:W3:Y:S04]  /*3ea0*/  LDL R53, [R1+0x29c4] ;  /* 0x0029c40001357983 */ /* 0x000ee80000100800 */
[----:B------:R-:W3:Y:S01]  /*3eb0*/  LDL R55, [R1+0x29b4] ;  /* 0x0029b40001377983 */ /* 0x000ee20000100800 */
[----:B--2---:R-:W-:-:S02]  /*3ec0*/  IABS R15, R58 ;  /* 0x0000003a000f7213 */ /* 0x004fc40000000000 */
[----:B----4-:R-:W-:Y:S01]  /*3ed0*/  IABS R16, R57 ;  /* 0x0000003900107213 */ /* 0x010fe20000000000 */
[----:B------:R-:W2:Y:S04]  /*3ee0*/  LDL R58, [R1+0x29ac] ;  /* 0x0029ac00013a7983 */ /* 0x000ea80000100800 */
[----:B------:R-:W4:Y:S01]  /*3ef0*/  LDL R57, [R1+0x29b0] ;  /* 0x0029b00001397983 */ /* 0x000f220000100800 */
[----:B------:R-:W-:-:S04]  /*3f00*/  IMAD.HI.U32 R2, R0, R32, RZ ;  /* 0x0000002000027227 */ /* 0x000fc800078e00ff */
[----:B------:R-:W-:Y:S01]  /*3f10*/  IMAD.HI.U32 R5, R0, R29, RZ ;  /* 0x0000001d00057227 */ /* 0x000fe200078e00ff */
[----:B------:R-:W-:Y:S01]  /*3f20*/  IABS R21, R52 ;  /* 0x0000003400157213 */ /* 0x000fe20000000000 */
[----:B0-----:R-:W4:Y:S01]  /*3f30*/  LDL R45, [R1+0x2820] ;  /* 0x00282000012d7983 */ /* 0x001f220000100800 */
[----:B---3--:R-:W-:-:S03]  /*3f40*/  IABS R11, R59 ;  /* 0x0000003b000b7213 */ /* 0x008fc60000000000 */
[----:B------:R-:W3:Y:S01]  /*3f50*/  LDL R59, [R1+0x29a8] ;  /* 0x0029a800013b7983 */ /* 0x000ee20000100800 */
[----:B------:R-:W-:-:S03]  /*3f60*/  IABS R10, R54 ;  /* 0x00000036000a7213 */ /* 0x000fc60000000000 */
[----:B------:R-:W3:Y:S01]  /*3f70*/  LDL R54, [R1+0x17b8] ;  /* 0x0017b80001367983 */ /* 0x000ee20000100800 */
[----:B------:R-:W-:Y:S02]  /*3f80*/  IMAD.MOV R2, RZ, RZ, -R2 ;  /* 0x000000ffff027224 */ /* 0x000fe400078e0a02 */
[----:B------:R-:W-:Y:S01]  /*3f90*/  IMAD.MOV R5, RZ, RZ, -R5 ;  /* 0x000000ffff057224 */ /* 0x000fe200078e0a05 */
[----:B------:R-:W-:Y:S01]  /*3fa0*/  IABS R13, R51 ;  /* 0x00000033000d7213 */ /* 0x000fe20000000000 */
[----:B------:R-:W-:Y:S01]  /*3fb0*/  IMAD R32, R56, R2, R32 ;  /* 0x0000000238207224 */ /* 0x000fe200078e0220 */
[----:B------:R-:W3:Y:S01]  /*3fc0*/  LDL R52, [R1+0x29b8] ;  /* 0x0029b80001347983 */ /* 0x000ee20000100800 */
[----:B------:R-:W-:-:S03]  /*3fd0*/  IMAD.HI.U32 R2, R0, R27, RZ ;  /* 0x0000001b00027227 */ /* 0x000fc600078e00ff */
[----:B------:R-:W3:Y:S01]  /*3fe0*/  LDL R46, [R1+0x2950] ;  /* 0x00295000012e7983 */ /* 0x000ee20000100800 */
[----:B------:R-:W-:Y:S02]  /*3ff0*/  IMAD.MOV R2, RZ, RZ, -R2 ;  /* 0x000000ffff027224 */ /* 0x000fe400078e0a02 */
[----:B------:R-:W-:Y:S01]  /*4000*/  IMAD R29, R56, R5, R29 ;  /* 0x00000005381d7224 */ /* 0x000fe200078e021d */
[----:B------:R-:W3:Y:S01]  /*4010*/  LDL R47, [R1+0x17b4] ;  /* 0x0017b400012f7983 */ /* 0x000ee20000100800 */
[----:B------:R-:W-:-:S04]  /*4020*/  IMAD.HI.U32 R5, R0, R24, RZ ;  /* 0x0000001800057227 */ /* 0x000fc800078e00ff */
[----:B------:R-:W-:Y:S02]  /*4030*/  IMAD R27, R56, R2, R27 ;  /* 0x00000002381b7224 */ /* 0x000fe400078e021b */
[----:B------:R-:W-:-:S04]  /*4040*/  IMAD.HI.U32 R2, R0, R22, RZ ;  /* 0x0000001600027227 */ /* 0x000fc800078e00ff */
[----:B------:R-:W-:Y:S02]  /*4050*/  IMAD.MOV R5, RZ, RZ, -R5 ;  /* 0x000000ffff057224 */ /* 0x000fe400078e0a05 */
[----:B------:R-:W-:Y:S02]  /*4060*/  IMAD.MOV R2, RZ, RZ, -R2 ;  /* 0x000000ffff027224 */ /* 0x000fe400078e0a02 */
[----:B------:R-:W-:Y:S02]  /*4070*/  IMAD R24, R56, R5, R24 ;  /* 0x0000000538187224 */ /* 0x000fe400078e0218 */
[----:B------:R-:W-:-:S04]  /*4080*/  IMAD.HI.U32 R5, R0, R19, RZ ;  /* 0x0000001300057227 */ /* 0x000fc800078e00ff */
[----:B------:R-:W-:Y:S02]  /*4090*/  IMAD R22, R56, R2, R22 ;  /* 0x0000000238167224 */ /* 0x000fe400078e0216 */
[----:B------:R-:W-:-:S04]  /*40a0*/  IMAD.HI.U32 R2, R0, R17, RZ ;  /* 0x0000001100027227 */ /* 0x000fc800078e00ff */
[----:B------:R-:W-:Y:S02]  /*40b0*/  IMAD.MOV R5, RZ, RZ, -R5 ;  /* 0x000000ffff057224 */ /* 0x000fe400078e0a05 */
[----:B------:R-:W-:Y:S02]  /*40c0*/  IMAD.MOV R2, RZ, RZ, -R2 ;  /* 0x000000ffff027224 */ /* 0x000fe400078e0a02 */
[----:B------:R-:W-:Y:S02]  /*40d0*/  IMAD R19, R56, R5, R19 ;  /* 0x0000000538137224 */ /* 0x000fe400078e0213 */
[----:B------:R-:W-:-:S04]  /*40e0*/  IMAD.HI.U32 R5, R0, R13, RZ ;  /* 0x0000000d00057227 */ /* 0x000fc800078e00ff */
[----:B------:R-:W-:-:S04]  /*40f0*/  IMAD.HI.U32 R3, R0, R18, RZ ;  /* 0x0000001200037227 */ /* 0x000fc800078e00ff */
[----:B------:R-:W-:Y:S02]  /*4100*/  IMAD R17, R56, R2, R17 ;  /* 0x0000000238117224 */ /* 0x000fe400078e0211 */
[----:B------:R-:W-:-:S04]  /*4110*/  IMAD.HI.U32 R2, R0, R16, RZ ;  /* 0x0000001000027227 */ /* 0x000fc800078e00ff */
[----:B------:R-:W-:Y:S02]  /*4120*/  IMAD.MOV R5, RZ, RZ, -R5 ;  /* 0x000000ffff057224 */ /* 0x000fe400078e0a05 */
[----:B------:R-:W-:Y:S02]  /*4130*/  IMAD.MOV R3, RZ, RZ, -R3 ;  /* 0x000000ffff037224 */ /* 0x000fe400078e0a03 */
[----:B------:R-:W-:Y:S02]  /*4140*/  IMAD.MOV R2, RZ, RZ, -R2 ;  /* 0x000000ffff027224 */ /* 0x000fe400078e0a02 */
[----:B------:R-:W-:Y:S02]  /*4150*/  IMAD R13, R56, R5, R13 ;  /* 0x00000005380d7224 */ /* 0x000fe400078e020d */
[----:B------:R-:W-:Y:S01]  /*4160*/  IMAD.HI.U32 R5, R0, R10, RZ ;  /* 0x0000000a00057227 */ /* 0x000fe200078e00ff */
[----:B------:R-:W-:Y:S02]  /*4170*/  IABS R12, R53 ;  /* 0x00000035000c7213 */ /* 0x000fe40000000000 */
[----:B------:R-:W3:Y:S01]  /*4180*/  LDL R53, [R1+0x29a4] ;  /* 0x0029a40001357983 */ /* 0x000ee20000100800 */
[----:B------:R-:W-:-:S02]  /*4190*/  IMAD R18, R56, R3, R18 ;  /* 0x0000000338127224 */ /* 0x000fc400078e0212 */
[----:B------:R-:W-:-:S04]  /*41a0*/  IMAD.HI.U32 R3, R0, R15, RZ ;  /* 0x0000000f00037227 */ /* 0x000fc800078e00ff */
[C---:B------:R-:W-:Y:S02]  /*41b0*/  IMAD R16, R56.reuse, R2, R16 ;  /* 0x0000000238107224 */ /* 0x040fe400078e0210 */
[----:B------:R-:W-:Y:S02]  /*41c0*/  IMAD.MOV R5, RZ, RZ, -R5 ;  /* 0x000000ffff057224 */ /* 0x000fe400078e0a05 */
[----:B------:R-:W-:Y:S02]  /*41d0*/  IMAD.MOV R3, RZ, RZ, -R3 ;  /* 0x000000ffff037224 */ /* 0x000fe400078e0a03 */
[C---:B------:R-:W-:Y:S02]  /*41e0*/  IMAD R10, R56.reuse, R5, R10 ;  /* 0x00000005380a7224 */ /* 0x040fe400078e020a */
[----:B------:R-:W-:Y:S01]  /*41f0*/  IMAD R15, R56, R3, R15 ;  /* 0x00000003380f7224 */ /* 0x000fe200078e020f */
[----:B------:R-:W-:Y:S02]  /*4200*/  IABS R8, R55 ;  /* 0x0000003700087213 */ /* 0x000fe40000000000 */
[----:B------:R-:W3:Y:S01]  /*4210*/  LDL R55, [R1+0x2968] ;  /* 0x0029680001377983 */ /* 0x000ee20000100800 */
[----:B--2---:R-:W-:-:S03]  /*4220*/  IABS R2, R58 ;  /* 0x0000003a00027213 */ /* 0x004fc60000000000 */
[----:B------:R-:W2:Y:S02]  /*4230*/  LDL R58, [R1+0x2970] ;  /* 0x00297000013a7983 */ /* 0x000ea40000100800 */
[----:B------:R-:W-:Y:S01]  /*4240*/  IMAD.HI.U32 R48, R0, R2, RZ ;  /* 0x0000000200307227 */ /* 0x000fe200078e00ff */
[----:B----4-:R-:W-:Y:S02]  /*4250*/  IABS R3, R57 ;  /* 0x0000003900037213 */ /* 0x010fe40000000000 */
[----:B------:R-:W4:Y:S01]  /*4260*/  LDL R57, [R1+0x296c] ;  /* 0x00296c0001397983 */ /* 0x000f220000100800 */
[----:B------:R-:W-:Y:S01]  /*4270*/  IMAD.MOV R48, RZ, RZ, -R48 ;  /* 0x000000ffff307224 */ /* 0x000fe200078e0a30 */
[----:B---3--:R-:W-:Y:S02]  /*4280*/  IABS R5, R59 ;  /* 0x0000003b00057213 */ /* 0x008fe40000000000 */
[----:B------:R-:W3:Y:S01]  /*4290*/  LDL R59, [R1+0x2974] ;  /* 0x00297400013b7983 */ /* 0x000ee20000100800 */
[----:B------:R-:W-:Y:S01]  /*42a0*/  IMAD R2, R56, R48, R2 ;  /* 0x0000003038027224 */ /* 0x000fe200078e0202 */
[----:B------:R-:W-:-:S02]  /*42b0*/  IABS R48, R54 ;  /* 0x0000003600307213 */ /* 0x000fc40000000000 */
[----:B------:R-:W3:Y:S01]  /*42c0*/  LDL R54, [R1+0x2964] ;  /* 0x0029640001367983 */ /* 0x000ee20000100800 */
[----:B------:R-:W-:-:S04]  /*42d0*/  IMAD.HI.U32 R7, R0, R31, RZ ;  /* 0x0000001f00077227 */ /* 0x000fc800078e00ff */
[----:B------:R-:W-:-:S04]  /*42e0*/  IMAD.HI.U32 R6, R0, R30, RZ ;  /* 0x0000001e00067227 */ /* 0x000fc800078e00ff */
[----:B------:R-:W-:Y:S02]  /*42f0*/  IMAD.MOV R7, RZ, RZ, -R7 ;  /* 0x000000ffff077224 */ /* 0x000fe400078e0a07 */
[----:B------:R-:W-:Y:S02]  /*4300*/  IMAD.MOV R6, RZ, RZ, -R6 ;  /* 0x000000ffff067224 */ /* 0x000fe400078e0a06 */
[C---:B------:R-:W-:Y:S02]  /*4310*/  IMAD R31, R56.reuse, R7, R31 ;  /* 0x00000007381f7224 */ /* 0x040fe400078e021f */
[----:B------:R-:W-:Y:S02]  /*4320*/  IMAD R30, R56, R6, R30 ;  /* 0x00000006381e7224 */ /* 0x000fe400078e021e */
        /* <DEDUP_REMOVED lines=13> */
[C---:B------:R-:W-:Y:S01]  /*4400*/  IMAD.HI.U32 R6, R0.reuse, R12, RZ ;  /* 0x0000000c00067227 */ /* 0x040fe200078e00ff */
[----:B------:R-:W-:Y:S02]  /*4410*/  IABS R9, R52 ;  /* 0x0000003400097213 */ /* 0x000fe40000000000 */
[----:B------:R-:W-:Y:S01]  /*4420*/  IABS R61, R61 ;  /* 0x0000003d003d7213 */ /* 0x000fe20000000000 */
[----:B------:R-:W-:Y:S01]  /*4430*/  IMAD.MOV R7, RZ, RZ, -R7 ;  /* 0x000000ffff077224 */ /* 0x000fe200078e0a07 */
[----:B------:R-:W-:Y:S01]  /*4440*/  IABS R60, R60 ;  /* 0x0000003c003c7213 */ /* 0x000fe20000000000 */
[----:B------:R-:W-:Y:S01]  /*4450*/  IMAD.MOV R6, RZ, RZ, -R6 ;  /* 0x000000ffff067224 */ /* 0x000fe200078e0a06 */
[----:B-1----:R-:W-:Y:S01]  /*4460*/  IABS R44, c[0x0][0x178] ;  /* 0x00005e00002c7a13 */ /* 0x002fe20000000000 */
[----:B------:R-:W-:Y:S01]  /*4470*/  IMAD.HI.U32 R14, R0, R3, RZ ;  /* 0x00000003000e7227 */ /* 0x000fe200078e00ff */
[----:B------:R-:W3:Y:S03]  /*4480*/  LDL R52, [R1+0x2214] ;  /* 0x0022140001347983 */ /* 0x000ee60000100800 */
[----:B------:R-:W-:-:S02]  /*4490*/  IMAD R11, R56, R7, R11 ;  /* 0x00000007380b7224 */ /* 0x000fc400078e020b */
[----:B------:R-:W-:Y:S02]  /*44a0*/  IMAD R12, R56, R6, R12 ;  /* 0x00000006380c7224 */ /* 0x000fe400078e020c */
[----:B------:R-:W-:-:S04]  /*44b0*/  IMAD.HI.U32 R7, R0, R8, RZ ;  /* 0x0000000800077227 */ /* 0x000fc800078e00ff */
[----:B------:R-:W-:-:S04]  /*44c0*/  IMAD.HI.U32 R6, R0, R9, RZ ;  /* 0x0000000900067227 */ /* 0x000fc800078e00ff */
[----:B------:R-:W-:Y:S02]  /*44d0*/  IMAD.MOV R14, RZ, RZ, -R14 ;  /* 0x000000ffff0e7224 */ /* 0x000fe400078e0a0e */
[----:B------:R-:W-:Y:S02]  /*44e0*/  IMAD.MOV R7, RZ, RZ, -R7 ;  /* 0x000000ffff077224 */ /* 0x000fe400078e0a07 */
[----:B------:R-:W-:Y:S02]  /*44f0*/  IMAD.MOV R6, RZ, RZ, -R6 ;  /* 0x000000ffff067224 */ /* 0x000fe400078e0a06 */
[C---:B------:R-:W-:Y:S01]  /*4500*/  IMAD R3, R56.reuse, R14, R3 ;  /* 0x0000000e38037224 */ /* 0x040fe200078e0203 */
[----:B------:R-:W-:Y:S01]  /*4510*/  IABS R14, R53 ;  /* 0x00000035000e7213 */ /* 0x000fe20000000000 */
[C---:B------:R-:W-:Y:S01]  /*4520*/  IMAD R8, R56.reuse, R7, R8 ;  /* 0x0000000738087224 */ /* 0x040fe200078e0208 */
[----:B------:R-:W3:Y:S01]  /*4530*/  LDL R53, [R1+0x18bc] ;  /* 0x0018bc0001357983 */ /* 0x000ee20000100800 */
[----:B------:R-:W-:-:S02]  /*4540*/  IMAD R9, R56, R6, R9 ;  /* 0x0000000638097224 */ /* 0x000fc400078e0209 */
[C---:B------:R-:W-:Y:S01]  /*4550*/  IMAD.HI.U32 R7, R0.reuse, R5, RZ ;  /* 0x0000000500077227 */ /* 0x040fe200078e00ff */
[----:B------:R-:W-:Y:S01]  /*4560*/  IABS R55, R55 ;  /* 0x0000003700377213 */ /* 0x000fe20000000000 */
[----:B------:R-:W3:Y:S02]  /*4570*/  LDL.LU R40, [R1+0x4c] ;  /* 0x00004c0001287983 */ /* 0x000ee40000300800 */
[----:B------:R-:W-:-:S04]  /*4580*/  IMAD.HI.U32 R6, R0, R48, RZ ;  /* 0x0000003000067227 */ /* 0x000fc800078e00ff */
[----:B------:R-:W-:-:S04]  /*4590*/  IMAD.HI.U32 R49, R0, R14, RZ ;  /* 0x0000000e00317227 */ /* 0x000fc800078e00ff */
[----:B------:R-:W-:-:S04]  /*45a0*/  IMAD.HI.U32 R50, R4, R61, RZ ;  /* 0x0000003d04327227 */ /* 0x000fc800078e00ff */
[----:B------:R-:W-:Y:S02]  /*45b0*/  IMAD.MOV R0, RZ, RZ, -R7 ;  /* 0x000000ffff007224 */ /* 0x000fe400078e0a07 */
[----:B------:R-:W-:Y:S02]  /*45c0*/  IMAD.MOV R6, RZ, RZ, -R6 ;  /* 0x000000ffff067224 */ /* 0x000fe400078e0a06 */
[----:B------:R-:W-:Y:S02]  /*45d0*/  IMAD.MOV R7, RZ, RZ, -R49 ;  /* 0x000000ffff077224 */ /* 0x000fe400078e0a31 */
[----:B------:R-:W-:Y:S02]  /*45e0*/  IMAD.MOV R49, RZ, RZ, -R50 ;  /* 0x000000ffff317224 */ /* 0x000fe400078e0a32 */
[----:B------:R-:W-:-:S04]  /*45f0*/  IMAD.HI.U32 R51, R4, R60, RZ ;  /* 0x0000003c04337227 */ /* 0x000fc800078e00ff */
[C---:B------:R-:W-:Y:S02]  /*4600*/  IMAD R0, R56.reuse, R0, R5 ;  /* 0x0000000038007224 */ /* 0x040fe400078e0205 */
[C---:B------:R-:W-:Y:S02]  /*4610*/  IMAD R48, R56.reuse, R6, R48 ;  /* 0x0000000638307224 */ /* 0x040fe400078e0230 */
[----:B------:R-:W-:Y:S02]  /*4620*/  IMAD R14, R56, R7, R14 ;  /* 0x00000007380e7224 */ /* 0x000fe400078e020e */
[----:B------:R-:W-:Y:S02]  /*4630*/  IMAD R61, R44, R49, R61 ;  /* 0x000000312c3d7224 */ /* 0x000fe400078e023d */
[----:B------:R-:W-:Y:S02]  /*4640*/  IMAD.MOV R50, RZ, RZ, -R51 ;  /* 0x000000ffff327224 */ /* 0x000fe400078e0a33 */
[----:B------:R-:W-:-:S04]  /*4650*/  IMAD.HI.U32 R49, R4, R55, RZ ;  /* 0x0000003704317227 */ /* 0x000fc800078e00ff */
[----:B------:R-:W-:Y:S02]  /*4660*/  IMAD R60, R44, R50, R60 ;  /* 0x000000322c3c7224 */ /* 0x000fe400078e023c */
[----:B------:R-:W-:-:S04]  /*4670*/  IMAD.MOV R49, RZ, RZ, -R49 ;  /* 0x000000ffff317224 */ /* 0x000fc800078e0a31 */
[----:B------:R-:W-:Y:S01]  /*4680*/  IMAD R55, R44, R49, R55 ;  /* 0x000000312c377224 */ /* 0x000fe200078e0237 */
[----:B------:R-:W-:Y:S02]  /*4690*/  IABS R51, R45 ;  /* 0x0000002d00337213 */ /* 0x000fe40000000000 */
[----:B------:R-:W-:Y:S02]  /*46a0*/  IABS R49, R47 ;  /* 0x0000002f00317213 */ /* 0x000fe40000000000 */
[----:B--2---:R-:W-:Y:S02]  /*46b0*/  IABS R58, R58 ;  /* 0x0000003a003a7213 */ /* 0x004fe40000000000 */
[----:B----4-:R-:W-:-:S03]  /*46c0*/  IABS R57, R57 ;  /* 0x0000003900397213 */ /* 0x010fc60000000000 */
[----:B------:R-:W-:Y:S01]  /*46d0*/  IMAD.HI.U32 R6, R4, R58, RZ ;  /* 0x0000003a04067227 */ /* 0x000fe200078e00ff */
[----:B---3--:R-:W-:-:S03]  /*46e0*/  IABS R59, R59 ;  /* 0x0000003b003b7213 */ /* 0x008fc60000000000 */
[----:B------:R-:W-:-:S04]  /*46f0*/  IMAD.HI.U32 R7, R4, R57, RZ ;  /* 0x0000003904077227 */ /* 0x000fc800078e00ff */
[----:B------:R-:W-:Y:S01]  /*4700*/  IMAD.HI.U32 R5, R4, R59, RZ ;  /* 0x0000003b04057227 */ /* 0x000fe200078e00ff */
[----:B------:R-:W-:-:S03]  /*4710*/  IABS R54, R54 ;  /* 0x0000003600367213 */ /* 0x000fc60000000000 */
[----:B------:R-:W-:Y:S02]  /*4720*/  IMAD.MOV R5, RZ, RZ, -R5 ;  /* 0x000000ffff057224 */ /* 0x000fe400078e0a05 */
[----:B------:R-:W-:Y:S02]  /*4730*/  IMAD.MOV R6, RZ, RZ, -R6 ;  /* 0x000000ffff067224 */ /* 0x000fe400078e0a06 */
[----:B------:R-:W-:Y:S02]  /*4740*/  IMAD.MOV R7, RZ, RZ, -R7 ;  /* 0x000000ffff077224 */ /* 0x000fe400078e0a07 */
[----:B------:R-:W-:-:S04]  /*4750*/  IMAD.HI.U32 R50, R4, R54, RZ ;  /* 0x0000003604327227 */ /* 0x000fc800078e00ff */
[C---:B------:R-:W-:Y:S02]  /*4760*/  IMAD R59, R44.reuse, R5, R59 ;  /* 0x000000052c3b7224 */ /* 0x040fe400078e023b */
[C---:B------:R-:W-:Y:S02]  /*4770*/  IMAD R58, R44.reuse, R6, R58 ;  /* 0x000000062c3a7224 */ /* 0x040fe400078e023a */
[----:B------:R-:W-:Y:S01]  /*4780*/  IMAD R57, R44, R7, R57 ;  /* 0x000000072c397224 */ /* 0x000fe200078e0239 */
[----:B------:R-:W-:Y:S01]  /*4790*/  STL [R1+0x2b1c], R59 ;  /* 0x002b1c3b01007387 */ /* 0x000fe20000100800 */
[----:B------:R-:W-:-:S03]  /*47a0*/  IMAD.MOV R50, RZ, RZ, -R50 ;  /* 0x000000ffff327224 */ /* 0x000fc600078e0a32 */
[----:B------:R-:W-:Y:S01]  /*47b0*/  STL [R1+0x2b20], R58 ;  /* 0x002b203a01007387 */ /* 0x000fe20000100800 */
[----:B------:R-:W-:Y:S01]  /*47c0*/  IMAD R54, R44, R50, R54 ;  /* 0x000000322c367224 */ /* 0x000fe200078e0236 */
[----:B------:R-:W-:Y:S02]  /*47d0*/  IABS R50, R46 ;  /* 0x0000002e00327213 */ /* 0x000fe40000000000 */
[----:B------:R-:W-:Y:S04]  /*47e0*/  STL [R1+0x2b24], R57 ;  /* 0x002b243901007387 */ /* 0x000fe80000100800 */
[----:B------:R0:W-:Y:S04]  /*47f0*/  STL [R1+0x2b28], R55 ;  /* 0x002b283701007387 */ /* 0x0001e80000100800 */
[----:B------:R-:W2:Y:S04]  /*4800*/  LDL R45, [R1+0x2954] ;  /* 0x00295400012d7983 */ /* 0x000ea80000100800 */
[----:B------:R-:W3:Y:S04]  /*4810*/  LDL R46, [R1+0x2958] ;  /* 0x00295800012e7983 */ /* 0x000ee80000100800 */
[----:B------:R-:W4:Y:S01]  /*4820*/  LDL R47, [R1+0x295c] ;  /* 0x00295c00012f7983 */ /* 0x000f220000100800 */
[----:B------:R-:W-:-:S03]  /*4830*/  ISETP.GT.U32.AND P1, PT, R56, R48, PT ;  /* 0x000000303800720c */ /* 0x000fc60003f24070 */
[----:B------:R-:W4:Y:S04]  /*4840*/  LDL R38, [R1+0x2960] ;  /* 0x0029600001267983 */ /* 0x000f280000100800 */
[----:B------:R-:W4:Y:S04]  /*4850*/  LDL.LU R34, [R1+0x48] ;  /* 0x0000480001227983 */ /* 0x000f280000300800 */
[----:B------:R-:W4:Y:S02]  /*4860*/  LDL.LU R35, [R1+0x44] ;  /* 0x0000440001237983 */ /* 0x000f240000300800 */
[----:B------:R-:W-:-:S02]  /*4870*/  @!P1 IMAD.IADD R48, R48, 0x1, -R56 ;  /* 0x0000000130309824 */ /* 0x000fc400078e0a38 */
[----:B------:R-:W4:Y:S01]  /*4880*/  LDL.LU R36, [R1+0x40] ;  /* 0x0000400001247983 */ /* 0x000f220000300800 */
[----:B------:R-:W-:Y:S02]  /*4890*/  IABS R52, R52 ;  /* 0x0000003400347213 */ /* 0x000fe40000000000 */
[----:B------:R-:W-:Y:S01]  /*48a0*/  ISETP.GT.U32.AND P2, PT, R56, R48, PT ;  /* 0x000000303800720c */ /* 0x000fe20003f44070 */
[----:B------:R-:W4:Y:S01]  /*48b0*/  LDL.LU R41, [R1+0x3c] ;  /* 0x00003c0001297983 */ /* 0x000f220000300800 */
[----:B------:R-:W-:-:S03]  /*48c0*/  IMAD.HI.U32 R7, R4, R51, RZ ;  /* 0x0000003304077227 */ /* 0x000fc600078e00ff */
[----:B------:R-:W4:Y:S01]  /*48d0*/  LDL R39, [R1+0x38] ;  /* 0x0000380001277983 */ /* 0x000f220000100800 */
[----:B------:R-:W-:-:S04]  /*48e0*/  IMAD.HI.U32 R37, R4, R52, RZ ;  /* 0x0000003404257227 */ /* 0x000fc800078e00ff */
[----:B------:R-:W-:Y:S01]  /*48f0*/  IMAD.HI.U32 R6, R4, R50, RZ ;  /* 0x0000003204067227 */ /* 0x000fe200078e00ff */
[----:B------:R-:W-:-:S05]  /*4900*/  IABS R53, R53 ;  /* 0x0000003500357213 */ /* 0x000fca0000000000 */
[----:B------:R-:W-:-:S04]  /*4910*/  IMAD.HI.U32 R5, R4, R53, RZ ;  /* 0x0000003504057227 */ /* 0x000fc800078e00ff */
[----:B------:R-:W-:Y:S02]  /*4920*/  IMAD.MOV R5, RZ, RZ, -R5 ;  /* 0x000000ffff057224 */ /* 0x000fe400078e0a05 */
[----:B------:R-:W-:-:S04]  /*4930*/  IMAD.HI.U32 R23, R4, R49, RZ ;  /* 0x0000003104177227 */ /* 0x000fc800078e00ff */
[C---:B------:R-:W-:Y:S02]  /*4940*/  IMAD R53, R44.reuse, R5, R53 ;  /* 0x000000052c357224 */ /* 0x040fe400078e0235 */
[----:B------:R-:W-:Y:S02]  /*4950*/  IMAD.MOV R37, RZ, RZ, -R37 ;  /* 0x000000ffff257224 */ /* 0x000fe400078e0a25 */
[----:B------:R-:W-:Y:S02]  /*4960*/  IMAD.MOV R7, RZ, RZ, -R7 ;  /* 0x000000ffff077224 */ /* 0x000fe400078e0a07 */
[----:B------:R-:W-:Y:S02]  /*4970*/  IMAD.MOV R6, RZ, RZ, -R6 ;  /* 0x000000ffff067224 */ /* 0x000fe400078e0a06 */
[----:B------:R-:W-:Y:S02]  /*4980*/  IMAD.MOV R5, RZ, RZ, -R23 ;  /* 0x000000ffff057224 */ /* 0x000fe400078e0a17 */
[----:B------:R-:W4:Y:S01]  /*4990*/  LDL.LU R23, [R1+0x34] ;  /* 0x0000340001177983 */ /* 0x000f220000300800 */
[----:B------:R-:W-:-:S02]  /*49a0*/  IMAD R52, R44, R37, R52 ;  /* 0x000000252c347224 */ /* 0x000fc400078e0234 */
[C---:B------:R-:W-:Y:S01]  /*49b0*/  IMAD R51, R44.reuse, R7, R51 ;  /* 0x000000072c337224 */ /* 0x040fe200078e0233 */
[----:B------:R-:W4:Y:S01]  /*49c0*/  LDL.LU R42, [R1+0x30] ;  /* 0x00003000012a7983 */ /* 0x000f220000300800 */
[C---:B------:R-:W-:Y:S02]  /*49d0*/  IMAD R50, R44.reuse, R6, R50 ;  /* 0x000000062c327224 */ /* 0x040fe400078e0232 */
[----:B------:R-:W-:Y:S01]  /*49e0*/  IMAD R49, R44, R5, R49 ;  /* 0x000000052c317224 */ /* 0x000fe200078e0231 */
[----:B------:R-:W4:Y:S01]  /*49f0*/  LDL.LU R43, [R1+0x2c] ;  /* 0x00002c00012b7983 */ /* 0x000f220000300800 */
[----:B------:R-:W-:-:S03]  /*4a00*/  @!P2 IMAD.IADD R48, R48, 0x1, -R56 ;  /* 0x000000013030a824 */ /* 0x000fc600078e0a38 */
[----:B------:R-:W4:Y:S01]  /*4a10*/  LDL.LU R44, [R1+0x28] ;  /* 0x00002800012c7983 */ /* 0x000f220000300800 */
[----:B--2---:R-:W-:-:S03]  /*4a20*/  IABS R7, R45 ;  /* 0x0000002d00077213 */ /* 0x004fc60000000000 */
[----:B------:R-:W2:Y:S01]  /*4a30*/  LDL.LU R45, [R1+0x24] ;  /* 0x00002400012d7983 */ /* 0x000ea20000300800 */
[----:B---3--:R-:W-:-:S03]  /*4a40*/  IABS R6, R46 ;  /* 0x0000002e00067213 */ /* 0x008fc60000000000 */
[----:B------:R-:W3:Y:S01]  /*4a50*/  LDL.LU R46, [R1+0x20] ;  /* 0x00002000012e7983 */ /* 0x000ee20000300800 */
[----:B----4-:R-:W-:-:S03]  /*4a60*/  IABS R5, R47 ;  /* 0x0000002f00057213 */ /* 0x010fc60000000000 */
[----:B------:R-:W4:Y:S04]  /*4a70*/  LDL.LU R47, [R1+0x1c] ;  /* 0x00001c00012f7983 */ /* 0x000f280000300800 */
[----:B0-----:R-:W4:Y:S04]  /*4a80*/  LDL.LU R55, [R1+0x18] ;  /* 0x0000180001377983 */ /* 0x001f280000300800 */
[----:B------:R0:W-:Y:S04]  /*4a90*/  STL [R1+0x2b08], R48 ;  /* 0x002b083001007387 */ /* 0x0001e80000100800 */
[----:B0-----:R-:W4:Y:S01]  /*4aa0*/  LDL.LU R48, [R1+0x38] ;  /* 0x0000380001307983 */ /* 0x001f220000300800 */
[----:B------:R-:W-:-:S02]  /*4ab0*/  ISETP.GT.U32.AND P0, PT, R56, R40, PT ;  /* 0x000000283800720c */ /* 0x000fc40003f04070 */
[C---:B------:R-:W-:Y:S01]  /*4ac0*/  ISETP.GT.U32.AND P3, PT, R56.reuse, R34, PT ;  /* 0x000000223800720c */ /* 0x040fe20003f64070 */
[----:B------:R-:W4:Y:S01]  /*4ad0*/  LDL.LU R37, [R1+0x14] ;  /* 0x0000140001257983 */ /* 0x000f220000300800 */
[C---:B------:R-:W-:Y:S02]  /*4ae0*/  ISETP.GT.U32.AND P4, PT, R56.reuse, R35, PT ;  /* 0x000000233800720c */ /* 0x040fe40003f84070 */
[----:B------:R-:W-:-:S07]  /*4af0*/  ISETP.GT.U32.AND P5, PT, R56, R36, PT ;  /* 0x000000243800720c */ /* 0x000fce0003fa4070 */
[----:B------:R-:W-:Y:S01]  /*4b00*/  @!P0 IMAD.IADD R40, R40, 0x1, -R56 ;  /* 0x0000000128288824 */ /* 0x000fe200078e0a38 */
[----:B------:R-:W-:-:S04]  /*4b10*/  ISETP.GT.U32.AND P0, PT, R56, R41, PT ;  /* 0x000000293800720c */ /* 0x000fc80003f04070 */
[C---:B------:R-:W-:Y:S02]  /*4b20*/  ISETP.GT.U32.AND P6, PT, R56.reuse, R40, PT ;  /* 0x000000283800720c */ /* 0x040fe40003fc4070 */
[----:B------:R-:W-:Y:S01]  /*4b30*/  ISETP.GT.U32.AND P1, PT, R56, R39, PT ;  /* 0x000000273800720c */ /* 0x000fe20003f24070 */
[--C-:B------:R-:W-:Y:S02]  /*4b40*/  @!P3 IMAD.IADD R34, R34, 0x1, -R56.reuse ;  /* 0x000000012222b824 */ /* 0x100fe400078e0a38 */
[--C-:B------:R-:W-:Y:S02]  /*4b50*/  @!P4 IMAD.IADD R35, R35, 0x1, -R56.reuse ;  /* 0x000000012323c824 */ /* 0x100fe400078e0a38 */
[--C-:B------:R-:W-:Y:S02]  /*4b60*/  @!P5 IMAD.IADD R36, R36, 0x1, -R56.reuse ;  /* 0x000000012424d824 */ /* 0x100fe400078e0a38 */
[----:B------:R-:W-:-:S04]  /*4b70*/  @!P0 IMAD.IADD R41, R41, 0x1, -R56 ;  /* 0x0000000129298824 */ /* 0x000fc800078e0a38 */
[----:B------:R-:W-:Y:S01]  /*4b80*/  @!P6 IMAD.IADD R40, R40, 0x1, -R56 ;  /* 0x000000012828e824 */ /* 0x000fe200078e0a38 */
[C---:B------:R-:W-:Y:S02]  /*4b90*/  ISETP.GT.U32.AND P2, PT, R56.reuse, R23, PT ;  /* 0x000000173800720c */ /* 0x040fe40003f44070 */
[C---:B------:R-:W-:Y:S02]  /*4ba0*/  ISETP.GT.U32.AND P6, PT, R56.reuse, R42, PT ;  /* 0x0000002a3800720c */ /* 0x040fe40003fc4070 */
[C---:B------:R-:W-:Y:S02]  /*4bb0*/  ISETP.GT.U32.AND P3, PT, R56.reuse, R43, PT ;  /* 0x0000002b3800720c */ /* 0x040fe40003f64070 */
[----:B------:R-:W-:-:S07]  /*4bc0*/  ISETP.GT.U32.AND P4, PT, R56, R44, PT ;  /* 0x0000002c3800720c */ /* 0x000fce0003f84070 */
[--C-:B------:R-:W-:Y:S02]  /*4bd0*/  @!P2 IMAD.IADD R23, R23, 0x1, -R56.reuse ;  /* 0x000000011717a824 */ /* 0x100fe400078e0a38 */
[--C-:B------:R-:W-:Y:S02]  /*4be0*/  @!P6 IMAD.IADD R42, R42, 0x1, -R56.reuse ;  /* 0x000000012a2ae824 */ /* 0x100fe400078e0a38 */
[--C-:B------:R-:W-:Y:S01]  /*4bf0*/  @!P3 IMAD.IADD R43, R43, 0x1, -R56.reuse ;  /* 0x000000012b2bb824 */ /* 0x100fe200078e0a38 */
[----:B------:R-:W-:Y:S01]  /*4c00*/  ISETP.GT.U32.AND P3, PT, R56, R35, PT ;  /* 0x000000233800720c */ /* 0x000fe20003f64070 */
[----:B------:R-:W-:Y:S01]  /*4c10*/  @!P4 IMAD.IADD R44, R44, 0x1, -R56 ;  /* 0x000000012c2cc824 */ /* 0x000fe200078e0a38 */
[C---:B------:R-:W-:Y:S02]  /*4c20*/  ISETP.GT.U32.AND P4, PT, R56.reuse, R36, PT ;  /* 0x000000243800720c */ /* 0x040fe40003f84070 */
[----:B------:R-:W-:Y:S02]  /*4c30*/  ISETP.GT.U32.AND P6, PT, R56, R34, PT ;  /* 0x000000223800720c */ /* 0x000fe40003fc4070 */
[----:B------:R-:W-:-:S02]  /*4c40*/  IABS R58, R38 ;  /* 0x00000026003a7213 */ /* 0x000fc40000000000 */
[----:B------:R-:W4:Y:S05]  /*4c50*/  LDL.LU R38, [R1+0x10] ;  /* 0x0000100001267983 */ /* 0x000f2a0000300800 */
[--C-:B------:R-:W-:Y:S01]  /*4c60*/  @!P3 IMAD.IADD R35, R35, 0x1, -R56.reuse ;  /* 0x000000012323b824 */ /* 0x100fe200078e0a38 */
[----:B------:R-:W-:Y:S01]  /*4c70*/  ISETP.GT.U32.AND P3, PT, R56, R43, PT ;  /* 0x0000002b3800720c */ /* 0x000fe20003f64070 */
[----:B------:R-:W4:Y:S01]  /*4c80*/  LDL.LU R39, [R1+0xc] ;  /* 0x00000c0001277983 */ /* 0x000f220000300800 */
[--C-:B------:R-:W-:Y:S01]  /*4c90*/  @!P4 IMAD.IADD R36, R36, 0x1, -R56.reuse ;  /* 0x000000012424c824 */ /* 0x100fe200078e0a38 */
[----:B------:R-:W-:Y:S01]  /*4ca0*/  ISETP.GT.U32.AND P4, PT, R56, R44, PT ;  /* 0x0000002c3800720c */ /* 0x000fe20003f84070 */
[--C-:B------:R-:W-:Y:S01]  /*4cb0*/  @!P6 IMAD.IADD R34, R34, 0x1, -R56.reuse ;  /* 0x000000012222e824 */ /* 0x100fe200078e0a38 */
[----:B------:R0:W-:Y:S04]  /*4cc0*/  STL [R1+0x4c], R40 ;  /* 0x00004c2801007387 */ /* 0x0001e80000100800 */
[----:B0-----:R-:W4:Y:S04]  /*4cd0*/  LDL.LU R40, [R1+0x8] ;  /* 0x0000080001287983 */ /* 0x001f280000300800 */
[----:B------:R-:W4:Y:S04]  /*4ce0*/  LDL.LU R57, [R1+0x4] ;  /* 0x0000040001397983 */ /* 0x000f280000300800 */
[----:B------:R-:W4:Y:S04]  /*4cf0*/  LDL.LU R59, [R1] ;  /* 0x00000000013b7983 */ /* 0x000f280000300800 */
[----:B------:R0:W-:Y:S01]  /*4d00*/  STL [R1+0x48], R34 ;  /* 0x0000482201007387 */ /* 0x0001e20000100800 */
[----:B------:R-:W-:-:S02]  /*4d10*/  @!P3 IMAD.IADD R43, R43, 0x1, -R56 ;  /* 0x000000012b2bb824 */ /* 0x000fc400078e0a38 */
[----:B------:R-:W-:Y:S01]  /*4d20*/  @!P4 IMAD.IADD R44, R44, 0x1, -R56 ;  /* 0x000000012c2cc824 */ /* 0x000fe200078e0a38 */
[----:B0-----:R-:W4:Y:S04]  /*4d30*/  LDL.LU R34, [R1+0x2b64] ;  /* 0x002b640001227983 */ /* 0x001f280000300800 */
[----:B------:R0:W-:Y:S04]  /*4d40*/  STL [R1+0x44], R35 ;  /* 0x0000442301007387 */ /* 0x0001e80000100800 */
[----:B0-----:R-:W4:Y:S04]  /*4d50*/  LDL.LU R35, [R1+0x2b60] ;  /* 0x002b600001237983 */ /* 0x001f280000300800 */
[----:B------:R0:W-:Y:S04]  /*4d60*/  STL [R1+0x40], R36 ;  /* 0x0000402401007387 */ /* 0x0001e80000100800 */
[----:B0-----:R-:W4:Y:S01]  /*4d70*/  LDL.LU R36, [R1+0x2b5c] ;  /* 0x002b5c0001247983 */ /* 0x001f220000300800 */
[----:B--2---:R-:W-:-:S02]  /*4d80*/  ISETP.GT.U32.AND P5, PT, R56, R45, PT ;  /* 0x0000002d3800720c */ /* 0x004fc40003fa4070 */
[C---:B---3--:R-:W-:Y:S02]  /*4d90*/  ISETP.GT.U32.AND P0, PT, R56.reuse, R46, PT ;  /* 0x0000002e3800720c */ /* 0x048fe40003f04070 */
[----:B----4-:R-:W-:-:S09]  /*4da0*/  ISETP.GT.U32.AND P2, PT, R56, R55, PT ;  /* 0x000000373800720c */ /* 0x010fd20003f44070 */
[--C-:B------:R-:W-:Y:S01]  /*4db0*/  @!P5 IMAD.IADD R45, R45, 0x1, -R56.reuse ;  /* 0x000000012d2dd824 */ /* 0x100fe200078e0a38 */
[----:B------:R-:W-:Y:S01]  /*4dc0*/  ISETP.GT.U32.AND P5, PT, R56, R41, PT ;  /* 0x000000293800720c */ /* 0x000fe20003fa4070 */
[--C-:B------:R-:W-:Y:S01]  /*4dd0*/  @!P1 IMAD.IADD R48, R48, 0x1, -R56.reuse ;  /* 0x0000000130309824 */ /* 0x100fe200078e0a38 */
[----:B------:R-:W-:Y:S01]  /*4de0*/  ISETP.GT.U32.AND P1, PT, R56, R47, PT ;  /* 0x0000002f3800720c */ /* 0x000fe20003f24070 */
[----:B------:R-:W-:-:S03]  /*4df0*/  @!P0 IMAD.IADD R46, R46, 0x1, -R56 ;  /* 0x000000012e2e8824 */ /* 0x000fc600078e0a38 */
[C---:B------:R-:W-:Y:S01]  /*4e00*/  ISETP.GT.U32.AND P0, PT, R56.reuse, R48, PT ;  /* 0x000000303800720c */ /* 0x040fe20003f04070 */
[----:B------:R-:W-:Y:S01]  /*4e10*/  @!P2 IMAD.IADD R55, R55, 0x1, -R56 ;  /* 0x000000013737a824 */ /* 0x000fe200078e0a38 */
[----:B------:R-:W-:-:S07]  /*4e20*/  ISETP.GT.U32.AND P2, PT, R56, R42, PT ;  /* 0x0000002a3800720c */ /* 0x000fce0003f44070 */
[--C-:B------:R-:W-:Y:S01]  /*4e30*/  @!P1 IMAD.IADD R47, R47, 0x1, -R56.reuse ;  /* 0x000000012f2f9824 */ /* 0x100fe200078e0a38 */
[C---:B------:R-:W-:Y:S01]  /*4e40*/  ISETP.GT.U32.AND P1, PT, R56.reuse, R23, PT ;  /* 0x000000173800720c */ /* 0x040fe20003f24070 */
[--C-:B------:R-:W-:Y:S01]  /*4e50*/  @!P5 IMAD.IADD R41, R41, 0x1, -R56.reuse ;  /* 0x000000012929d824 */ /* 0x100fe200078e0a38 */
[----:B------:R-:W-:Y:S01]  /*4e60*/  ISETP.GT.U32.AND P5, PT, R56, R45, PT ;  /* 0x0000002d3800720c */ /* 0x000fe20003fa4070 */
[--C-:B------:R-:W-:Y:S01]  /*4e70*/  @!P0 IMAD.IADD R48, R48, 0x1, -R56.reuse ;  /* 0x0000000130308824 */ /* 0x100fe200078e0a38 */
[----:B------:R-:W-:Y:S01]  /*4e80*/  ISETP.GT.U32.AND P0, PT, R56, R46, PT ;  /* 0x0000002e3800720c */ /* 0x000fe20003f04070 */
[--C-:B------:R-:W-:Y:S01]  /*4e90*/  @!P2 IMAD.IADD R42, R42, 0x1, -R56.reuse ;  /* 0x000000012a2aa824 */ /* 0x100fe200078e0a38 */
[----:B------:R0:W-:Y:S07]  /*4ea0*/  STL [R1+0x3c], R41 ;  /* 0x00003c2901007387 */ /* 0x0001ee0000100800 */
[--C-:B------:R-:W-:Y:S01]  /*4eb0*/  @!P1 IMAD.IADD R23, R23, 0x1, -R56.reuse ;  /* 0x0000000117179824 */ /* 0x100fe200078e0a38 */
[----:B------:R-:W-:Y:S01]  /*4ec0*/  ISETP.GT.U32.AND P1, PT, R56, R47, PT ;  /* 0x0000002f3800720c */ /* 0x000fe20003f24070 */
[----:B0-----:R-:W2:Y:S01]  /*4ed0*/  LDL.LU R41, [R1+0x2b58] ;  /* 0x002b580001297983 */ /* 0x001ea20000300800 */
[----:B------:R-:W-:-:S03]  /*4ee0*/  @!P5 IMAD.IADD R45, R45, 0x1, -R56 ;  /* 0x000000012d2dd824 */ /* 0x000fc600078e0a38 */
[----:B------:R-:W-:Y:S01]  /*4ef0*/  STL [R1+0x34], R23 ;  /* 0x0000341701007387 */ /* 0x000fe20000100800 */
[----:B------:R-:W-:-:S03]  /*4f00*/  @!P0 IMAD.IADD R46, R46, 0x1, -R56 ;  /* 0x000000012e2e8824 */ /* 0x000fc600078e0a38 */
[----:B------:R0:W-:Y:S04]  /*4f10*/  STL [R1+0x30], R42 ;  /* 0x0000302a01007387 */ /* 0x0001e80000100800 */
[----:B------:R-:W-:Y:S01]  /*4f20*/  @!P1 IMAD.IADD R47, R47, 0x1, -R56 ;  /* 0x000000012f2f9824 */ /* 0x000fe200078e0a38 */
[----:B0-----:R-:W3:Y:S04]  /*4f30*/  LDL.LU R42, [R1+0x2b54] ;  /* 0x002b5400012a7983 */ /* 0x001ee80000300800 */
[----:B------:R0:W-:Y:S04]  /*4f40*/  STL [R1+0x2c], R43 ;  /* 0x00002c2b01007387 */ /* 0x0001e80000100800 */
[----:B0-----:R-:W4:Y:S04]  /*4f50*/  LDL.LU R43, [R1+0x2b50] ;  /* 0x002b5000012b7983 */ /* 0x001f280000300800 */
[----:B------:R0:W-:Y:S04]  /*4f60*/  STL [R1+0x28], R44 ;  /* 0x0000282c01007387 */ /* 0x0001e80000100800 */
[----:B0-----:R-:W2:Y:S04]  /*4f70*/  LDL.LU R44, [R1+0x2b4c] ;  /* 0x002b4c00012c7983 */ /* 0x001ea80000300800 */
[----:B------:R0:W-:Y:S04]  /*4f80*/  STL [R1+0x24], R45 ;  /* 0x0000242d01007387 */ /* 0x0001e80000100800 */
[----:B0-----:R-:W3:Y:S04]  /*4f90*/  LDL.LU R45, [R1+0x2b48] ;  /* 0x002b4800012d7983 */ /* 0x001ee80000300800 */
[----:B------:R0:W-:Y:S04]  /*4fa0*/  STL [R1+0x20], R46 ;  /* 0x0000202e01007387 */ /* 0x0001e80000100800 */
[----:B0-----:R-:W4:Y:S04]  /*4fb0*/  LDL.LU R46, [R1+0x2b44] ;  /* 0x002b4400012e7983 */ /* 0x001f280000300800 */
[----:B------:R0:W-:Y:S04]  /*4fc0*/  STL [R1+0x1c], R47 ;  /* 0x00001c2f01007387 */ /* 0x0001e80000100800 */
[----:B0-----:R-:W4:Y:S01]  /*4fd0*/  LDL.LU R47, [R1+0x2b40] ;  /* 0x002b4000012f7983 */ /* 0x001f220000300800 */
[----:B------:R-:W-:-:S02]  /*4fe0*/  ISETP.GT.U32.AND P6, PT, R56, R55, PT ;  /* 0x000000373800720c */ /* 0x000fc40003fc4070 */
[C---:B------:R-:W-:Y:S02]  /*4ff0*/  ISETP.GT.U32.AND P2, PT, R56.reuse, R37, PT ;  /* 0x000000253800720c */ /* 0x040fe40003f44070 */
[C---:B------:R-:W-:Y:S02]  /*5000*/  ISETP.GT.U32.AND P3, PT, R56.reuse, R38, PT ;  /* 0x000000263800720c */ /* 0x040fe40003f64070 */
[----:B------:R-:W-:-:S07]  /*5010*/  ISETP.GT.U32.AND P4, PT, R56, R39, PT ;  /* 0x000000273800720c */ /* 0x000fce0003f84070 */
[--C-:B------:R-:W-:Y:S02]  /*5020*/  @!P6 IMAD.IADD R55, R55, 0x1, -R56.reuse ;  /* 0x000000013737e824 */ /* 0x100fe400078e0a38 */
[--C-:B------:R-:W-:Y:S02]  /*5030*/  @!P2 IMAD.IADD R37, R37, 0x1, -R56.reuse ;  /* 0x000000012525a824 */ /* 0x100fe400078e0a38 */
[--C-:B------:R-:W-:Y:S01]  /*5040*/  @!P3 IMAD.IADD R38, R38, 0x1, -R56.reuse ;  /* 0x000000012626b824 */ /* 0x100fe200078e0a38 */
[----:B------:R-:W-:Y:S01]  /*5050*/  ISETP.GT.U32.AND P5, PT, R56, R40, PT ;  /* 0x000000283800720c */ /* 0x000fe20003fa4070 */
[--C-:B------:R-:W-:Y:S01]  /*5060*/  @!P4 IMAD.IADD R39, R39, 0x1, -R56.reuse ;  /* 0x000000012727c824 */ /* 0x100fe200078e0a38 */
[----:B------:R0:W-:Y:S11]  /*5070*/  STL [R1+0x18], R55 ;  /* 0x0000183701007387 */ /* 0x0001f60000100800 */
[----:B------:R-:W-:Y:S01]  /*5080*/  @!P5 IMAD.IADD R40, R40, 0x1, -R56 ;  /* 0x000000012828d824 */ /* 0x000fe200078e0a38 */
[----:B------:R-:W-:-:S02]  /*5090*/  ISETP.GT.U32.AND P0, PT, R56, R57, PT ;  /* 0x000000393800720c */ /* 0x000fc40003f04070 */
[----:B------:R-:W-:-:S11]  /*50a0*/  ISETP.GT.U32.AND P1, PT, R56, R59, PT ;  /* 0x0000003b3800720c */ /* 0x000fd60003f24070 */
[--C-:B------:R-:W-:Y:S02]  /*50b0*/  @!P0 IMAD.IADD R57, R57, 0x1, -R56.reuse ;  /* 0x0000000139398824 */ /* 0x100fe400078e0a38 */
[----:B------:R-:W-:Y:S02]  /*50c0*/  @!P1 IMAD.IADD R59, R59, 0x1, -R56 ;  /* 0x000000013b3b9824 */ /* 0x000fe400078e0a38 */
[----:B------:R-:W-:-:S04]  /*50d0*/  IMAD.HI.U32 R23, R4, R7, RZ ;  /* 0x0000000704177227 */ /* 0x000fc800078e00ff */
[----:B0-----:R-:W-:Y:S01]  /*50e0*/  IMAD.HI.U32 R55, R4, R6, RZ ;  /* 0x0000000604377227 */ /* 0x001fe200078e00ff */
[C---:B--2---:R-:W-:Y:S02]  /*50f0*/  ISETP.GT.U32.AND P4, PT, R56.reuse, R44, PT ;  /* 0x0000002c3800720c */ /* 0x044fe40003f84070 */
[C---:B---3--:R-:W-:Y:S02]  /*5100*/  ISETP.GT.U32.AND P3, PT, R56.reuse, R45, PT ;  /* 0x0000002d3800720c */ /* 0x048fe40003f64070 */
[C---:B----4-:R-:W-:Y:S02]  /*5110*/  ISETP.GT.U32.AND P2, PT, R56.reuse, R46, PT ;  /* 0x0000002e3800720c */ /* 0x050fe40003f44070 */
[----:B------:R-:W-:-:S11]  /*5120*/  ISETP.GT.U32.AND P6, PT, R56, R47, PT ;  /* 0x0000002f3800720c */ /* 0x000fd60003fc4070 */
[--C-:B------:R-:W-:Y:S01]  /*5130*/  @!P2 IMAD.IADD R46, R46, 0x1, -R56.reuse ;  /* 0x000000012e2ea824 */ /* 0x100fe200078e0a38 */
[C---:B------:R-:W-:Y:S01]  /*5140*/  ISETP.GT.U32.AND P2, PT, R56.reuse, R38, PT ;  /* 0x000000263800720c */ /* 0x040fe20003f44070 */
[--C-:B------:R-:W-:Y:S01]  /*5150*/  @!P3 IMAD.IADD R45, R45, 0x1, -R56.reuse ;  /* 0x000000012d2db824 */ /* 0x100fe200078e0a38 */
[C---:B------:R-:W-:Y:S01]  /*5160*/  ISETP.GT.U32.AND P3, PT, R56.reuse, R39, PT ;  /* 0x000000273800720c */ /* 0x040fe20003f64070 */
[--C-:B------:R-:W-:Y:S01]  /*5170*/  @!P6 IMAD.IADD R47, R47, 0x1, -R56.reuse ;  /* 0x000000012f2fe824 */ /* 0x100fe200078e0a38 */
[----:B------:R-:W-:Y:S01]  /*5180*/  ISETP.GT.U32.AND P6, PT, R56, R37, PT ;  /* 0x000000253800720c */ /* 0x000fe20003fc4070 */
[----:B------:R-:W-:Y:S01]  /*5190*/  @!P4 IMAD.IADD R44, R44, 0x1, -R56 ;  /* 0x000000012c2cc824 */ /* 0x000fe200078e0a38 */
[----:B------:R-:W-:-:S07]  /*51a0*/  ISETP.GT.U32.AND P4, PT, R56, R40, PT ;  /* 0x000000283800720c */ /* 0x000fce0003f84070 */
[--C-:B------:R-:W-:Y:S02]  /*51b0*/  @!P2 IMAD.IADD R38, R38, 0x1, -R56.reuse ;  /* 0x000000012626a824 */ /* 0x100fe400078e0a38 */
[--C-:B------:R-:W-:Y:S02]  /*51c0*/  @!P3 IMAD.IADD R39, R39, 0x1, -R56.reuse ;  /* 0x000000012727b824 */ /* 0x100fe400078e0a38 */
[----:B------:R-:W-:-:S05]  /*51d0*/  @!P6 IMAD.IADD R37, R37, 0x1, -R56 ;  /* 0x000000012525e824 */ /* 0x000fca00078e0a38 */
[----:B------:R0:W-:Y:S01]  /*51e0*/  STL [R1+0x14], R37 ;  /* 0x0000142501007387 */ /* 0x0001e20000100800 */
[----:B------:R-:W-:-:S03]  /*51f0*/  @!P4 IMAD.IADD R40, R40, 0x1, -R56 ;  /* 0x000000012828c824 */ /* 0x000fc600078e0a38 */
        /* <DEDUP_REMOVED lines=8> */
[----:B------:R-:W-:-:S11]  /*5280*/  ISETP.GT.U32.AND P0, PT, R56, R42, PT ;  /* 0x0000002a3800720c */ /* 0x000fd60003f04070 */
[--C-:B------:R-:W-:Y:S01]  /*5290*/  @!P5 IMAD.IADD R43, R43, 0x1, -R56.reuse ;  /* 0x000000012b2bd824 */ /* 0x100fe200078e0a38 */
[----:B------:R-:W-:Y:S01]  /*52a0*/  ISETP.GT.U32.AND P5, PT, R56, R57, PT ;  /* 0x000000393800720c */ /* 0x000fe20003fa4070 */
[----:B------:R-:W-:Y:S01]  /*52b0*/  @!P0 IMAD.IADD R42, R42, 0x1, -R56 ;  /* 0x000000012a2a8824 */ /* 0x000fe200078e0a38 */
[----:B------:R-:W-:-:S11]  /*52c0*/  ISETP.GT.U32.AND P0, PT, R56, R59, PT ;  /* 0x0000003b3800720c */ /* 0x000fd60003f04070 */
[--C-:B------:R-:W-:Y:S02]  /*52d0*/  @!P5 IMAD.IADD R57, R57, 0x1, -R56.reuse ;  /* 0x000000013939d824 */ /* 0x100fe400078e0a38 */
[----:B------:R-:W-:-:S03]  /*52e0*/  @!P0 IMAD.IADD R59, R59, 0x1, -R56 ;  /* 0x000000013b3b8824 */ /* 0x000fc600078e0a38 */
[----:B------:R0:W-:Y:S04]  /*52f0*/  STL [R1+0x4], R57 ;  /* 0x0000043901007387 */ /* 0x0001e80000100800 */
[----:B------:R1:W-:Y:S01]  /*5300*/  STL [R1], R59 ;  /* 0x0000003b01007387 */ /* 0x0003e20000100800 */
[----:B0-----:R-:W-:-:S04]  /*5310*/  IMAD.HI.U32 R57, R4, R5, RZ ;  /* 0x0000000504397227 */ /* 0x001fc800078e00ff */
[----:B-1----:R-:W-:-:S04]  /*5320*/  IMAD.HI.U32 R59, R4, R58, RZ ;  /* 0x0000003a043b7227 */ /* 0x002fc800078e00ff */
[----:B------:R-:W-:Y:S02]  /*5330*/  IMAD.MOV R4, RZ, RZ, -R23 ;  /* 0x000000ffff047224 */ /* 0x000fe400078e0a17 */
[----:B------:R-:W4:Y:S01]  /*5340*/  LDL.LU R23, [R1+0x2b2c] ;  /* 0x002b2c0001177983 */ /* 0x000f220000300800 */
[C---:B------:R-:W-:Y:S02]  /*5350*/  ISETP.GT.U32.AND P1, PT, R56.reuse, R41, PT ;  /* 0x000000293800720c */ /* 0x040fe40003f24070 */
[C---:B------:R-:W-:Y:S02]  /*5360*/  ISETP.GT.U32.AND P2, PT, R56.reuse, R46, PT ;  /* 0x0000002e3800720c */ /* 0x040fe40003f44070 */
[C---:B------:R-:W-:Y:S02]  /*5370*/  ISETP.GT.U32.AND P3, PT, R56.reuse, R45, PT ;  /* 0x0000002d3800720c */ /* 0x040fe40003f64070 */
[C---:B------:R-:W-:Y:S02]  /*5380*/  ISETP.GT.U32.AND P4, PT, R56.reuse, R44, PT ;  /* 0x0000002c3800720c */ /* 0x040fe40003f84070 */
[----:B------:R-:W-:-:S05]  /*5390*/  ISETP.GT.U32.AND P5, PT, R56, R43, PT ;  /* 0x0000002b3800720c */ /* 0x000fca0003fa4070 */
[--C-:B------:R-:W-:Y:S01]  /*53a0*/  @!P1 IMAD.IADD R41, R41, 0x1, -R56.reuse ;  /* 0x0000000129299824 */ /* 0x100fe200078e0a38 */
[----:B------:R-:W-:Y:S01]  /*53b0*/  ISETP.GT.U32.AND P1, PT, R56, R47, PT ;  /* 0x0000002f3800720c */ /* 0x000fe20003f24070 */
[----:B------:R-:W-:-:S03]  /*53c0*/  @!P2 IMAD.IADD R46, R46, 0x1, -R56 ;  /* 0x000000012e2ea824 */ /* 0x000fc600078e0a38 */
[C---:B------:R-:W-:Y:S01]  /*53d0*/  ISETP.GT.U32.AND P0, PT, R56.reuse, R41, PT ;  /* 0x000000293800720c */ /* 0x040fe20003f04070 */
[--C-:B------:R-:W-:Y:S01]  /*53e0*/  @!P3 IMAD.IADD R45, R45, 0x1, -R56.reuse ;  /* 0x000000012d2db824 */ /* 0x100fe200078e0a38 */
[----:B------:R-:W-:Y:S01]  /*53f0*/  ISETP.GT.U32.AND P6, PT, R56, R42, PT ;  /* 0x0000002a3800720c */ /* 0x000fe20003fc4070 */
[--C-:B------:R-:W-:Y:S02]  /*5400*/  @!P4 IMAD.IADD R44, R44, 0x1, -R56.reuse ;  /* 0x000000012c2cc824 */ /* 0x100fe400078e0a38 */
[----:B------:R-:W-:Y:S01]  /*5410*/  @!P5 IMAD.IADD R43, R43, 0x1, -R56 ;  /* 0x000000012b2bd824 */ /* 0x000fe200078e0a38 */
[----:B------:R-:W-:-:S03]  /*5420*/  ISETP.GT.U32.AND P5, PT, R56, R36, PT ;  /* 0x000000243800720c */ /* 0x000fc60003fa4070 */
[----:B------:R-:W-:-:S04]  /*5430*/  @!P1 IMAD.IADD R47, R47, 0x1, -R56 ;  /* 0x000000012f2f9824 */ /* 0x000fc800078e0a38 */
[--C-:B------:R-:W-:Y:S01]  /*5440*/  @!P0 IMAD.IADD R41, R41, 0x1, -R56.reuse ;  /* 0x0000000129298824 */ /* 0x100fe200078e0a38 */
[----:B------:R-:W-:Y:S01]  /*5450*/  ISETP.GT.U32.AND P0, PT, R56, R34, PT ;  /* 0x000000223800720c */ /* 0x000fe20003f04070 */
[----:B------:R-:W-:Y:S01]  /*5460*/  @!P6 IMAD.IADD R42, R42, 0x1, -R56 ;  /* 0x000000012a2ae824 */ /* 0x000fe200078e0a38 */
[----:B------:R-:W-:-:S03]  /*5470*/  ISETP.GT.U32.AND P6, PT, R56, R35, PT ;  /* 0x000000233800720c */ /* 0x000fc60003fc4070 */
[----:B------:R-:W-:Y:S01]  /*5480*/  @!P5 IMAD.IADD R36, R36, 0x1, -R56 ;  /* 0x000000012424d824 */ /* 0x000fe200078e0a38 */
[----:B------:R-:W-:-:S07]  /*5490*/  ISETP.GT.U32.AND P5, PT, R56, R29, PT ;  /* 0x0000001d3800720c */ /* 0x000fce0003fa4070 */
[--C-:B------:R-:W-:Y:S02]  /*54a0*/  @!P0 IMAD.IADD R34, R34, 0x1, -R56.reuse ;  /* 0x0000000122228824 */ /* 0x100fe400078e0a38 */
[----:B------:R-:W-:Y:S01]  /*54b0*/  @!P6 IMAD.IADD R35, R35, 0x1, -R56 ;  /* 0x000000012323e824 */ /* 0x000fe200078e0a38 */
[----:B------:R-:W-:-:S03]  /*54c0*/  ISETP.GT.U32.AND P6, PT, R56, R28, PT ;  /* 0x0000001c3800720c */ /* 0x000fc60003fc4070 */
[----:B------:R-:W-:Y:S01]  /*54d0*/  @!P5 IMAD.IADD R29, R29, 0x1, -R56 ;  /* 0x000000011d1dd824 */ /* 0x000fe200078e0a38 */
[----:B------:R-:W-:-:S09]  /*54e0*/  ISETP.GT.U32.AND P5, PT, R56, R35, PT ;  /* 0x000000233800720c */ /* 0x000fd20003fa4070 */
[----:B------:R-:W-:-:S04]  /*54f0*/  @!P6 IMAD.IADD R28, R28, 0x1, -R56 ;  /* 0x000000011c1ce824 */ /* 0x000fc800078e0a38 */
[----:B------:R-:W-:Y:S01]  /*5500*/  @!P5 IMAD.IADD R35, R35, 0x1, -R56 ;  /* 0x000000012323d824 */ /* 0x000fe200078e0a38 */
[C---:B------:R-:W-:Y:S02]  /*5510*/  ISETP.GT.U32.AND P5, PT, R56.reuse, R28, PT ;  /* 0x0000001c3800720c */ /* 0x040fe40003fa4070 */
[----:B------:R-:W-:-:S11]  /*5520*/  ISETP.GT.U32.AND P6, PT, R56, R29, PT ;  /* 0x0000001d3800720c */ /* 0x000fd60003fc4070 */
[--C-:B------:R-:W-:Y:S01]  /*5530*/  @!P5 IMAD.IADD R28, R28, 0x1, -R56.reuse ;  /* 0x000000011c1cd824 */ /* 0x100fe200078e0a38 */
[C---:B------:R-:W-:Y:S01]  /*5540*/  ISETP.GT.U32.AND P5, PT, R56.reuse, R21, PT ;  /* 0x000000153800720c */ /* 0x040fe20003fa4070 */
[----:B------:R-:W-:Y:S01]  /*5550*/  @!P6 IMAD.IADD R29, R29, 0x1, -R56 ;  /* 0x000000011d1de824 */ /* 0x000fe200078e0a38 */
[----:B------:R-:W-:-:S11]  /*5560*/  ISETP.GT.U32.AND P6, PT, R56, R22, PT ;  /* 0x000000163800720c */ /* 0x000fd60003fc4070 */
[--C-:B------:R-:W-:Y:S02]  /*5570*/  @!P5 IMAD.IADD R21, R21, 0x1, -R56.reuse ;  /* 0x000000011515d824 */ /* 0x100fe400078e0a38 */
[----:B------:R-:W-:Y:S01]  /*5580*/  @!P6 IMAD.IADD R22, R22, 0x1, -R56 ;  /* 0x000000011616e824 */ /* 0x000fe200078e0a38 */
[----:B------:R-:W-:-:S13]  /*5590*/  ISETP.GT.U32.AND P6, PT, R56, R15, PT ;  /* 0x0000000f3800720c */ /* 0x000fda0003fc4070 */
[----:B------:R-:W-:Y:S01]  /*55a0*/  @!P6 IMAD.IADD R15, R15, 0x1, -R56 ;  /* 0x000000010f0fe824 */ /* 0x000fe200078e0a38 */
[C---:B--2---:R-:W-:Y:S02]  /*55b0*/  ISETP.GT.U32.AND P4, PT, R56.reuse, R37, PT ;  /* 0x000000253800720c */ /* 0x044fe40003f84070 */
[C---:B---3--:R-:W-:Y:S02]  /*55c0*/  ISETP.GT.U32.AND P3, PT, R56.reuse, R38, PT ;  /* 0x000000263800720c */ /* 0x048fe40003f64070 */
[----:B----4-:R-:W-:-:S11]  /*55d0*/  ISETP.GT.U32.AND P2, PT, R56, R39, PT ;  /* 0x000000273800720c */ /* 0x010fd60003f44070 */
[--C-:B------:R-:W-:Y:S01]  /*55e0*/  @!P3 IMAD.IADD R38, R38, 0x1, -R56.reuse ;  /* 0x000000012626b824 */ /* 0x100fe200078e0a38 */
[C---:B------:R-:W-:Y:S01]  /*55f0*/  ISETP.GT.U32.AND P3, PT, R56.reuse, R31, PT ;  /* 0x0000001f3800720c */ /* 0x040fe20003f64070 */
[--C-:B------:R-:W-:Y:S01]  /*5600*/  @!P4 IMAD.IADD R37, R37, 0x1, -R56.reuse ;  /* 0x000000012525c824 */ /* 0x100fe200078e0a38 */
[C---:B------:R-:W-:Y:S01]  /*5610*/  ISETP.GT.U32.AND P1, PT, R56.reuse, R40, PT ;  /* 0x000000283800720c */ /* 0x040fe20003f24070 */
[----:B------:R-:W-:Y:S01]  /*5620*/  @!P2 IMAD.IADD R39, R39, 0x1, -R56 ;  /* 0x000000012727a824 */ /* 0x000fe200078e0a38 */
[C---:B------:R-:W-:Y:S02]  /*5630*/  ISETP.GT.U32.AND P2, PT, R56.reuse, R32, PT ;  /* 0x000000203800720c */ /* 0x040fe40003f44070 */
[----:B------:R-:W-:-:S07]  /*5640*/  ISETP.GT.U32.AND P4, PT, R56, R30, PT ;  /* 0x0000001e3800720c */ /* 0x000fce0003f84070 */
[--C-:B------:R-:W-:Y:S02]  /*5650*/  @!P3 IMAD.IADD R31, R31, 0x1, -R56.reuse ;  /* 0x000000011f1fb824 */ /* 0x100fe400078e0a38 */
[--C-:B------:R-:W-:Y:S01]  /*5660*/  @!P1 IMAD.IADD R40, R40, 0x1, -R56.reuse ;  /* 0x0000000128289824 */ /* 0x100fe200078e0a38 */
[----:B------:R-:W-:Y:S01]  /*5670*/  ISETP.GT.U32.AND P1, PT, R56, R33, PT ;  /* 0x000000213800720c */ /* 0x000fe20003f24070 */
[----:B------:R-:W-:-:S03]  /*5680*/  @!P2 IMAD.IADD R32, R32, 0x1, -R56 ;  /* 0x000000012020a824 */ /* 0x000fc600078e0a38 */
[C---:B------:R-:W-:Y:S02]  /*5690*/  ISETP.GT.U32.AND P0, PT, R56.reuse, R40, PT ;  /* 0x000000283800720c */ /* 0x040fe40003f04070 */
[C---:B------:R-:W-:Y:S02]  /*56a0*/  ISETP.GT.U32.AND P2, PT, R56.reuse, R38, PT ;  /* 0x000000263800720c */ /* 0x040fe40003f44070 */
[----:B------:R-:W-:Y:S01]  /*56b0*/  ISETP.GT.U32.AND P3, PT, R56, R37, PT ;  /* 0x000000253800720c */ /* 0x000fe20003f64070 */
[----:B------:R-:W-:Y:S01]  /*56c0*/  @!P4 IMAD.IADD R30, R30, 0x1, -R56 ;  /* 0x000000011e1ec824 */ /* 0x000fe200078e0a38 */
[----:B------:R-:W-:-:S03]  /*56d0*/  ISETP.GT.U32.AND P4, PT, R56, R36, PT ;  /* 0x000000243800720c */ /* 0x000fc60003f84070 */
[----:B------:R-:W-:Y:S01]  /*56e0*/  @!P1 IMAD.IADD R33, R33, 0x1, -R56 ;  /* 0x0000000121219824 */ /* 0x000fe200078e0a38 */
[----:B------:R-:W-:-:S03]  /*56f0*/  ISETP.GT.U32.AND P1, PT, R56, R39, PT ;  /* 0x000000273800720c */ /* 0x000fc60003f24070 */
[--C-:B------:R-:W-:Y:S01]  /*5700*/  @!P0 IMAD.IADD R40, R40, 0x1, -R56.reuse ;  /* 0x0000000128288824 */ /* 0x100fe200078e0a38 */
[----:B------:R-:W-:Y:S01]  /*5710*/  ISETP.GT.U32.AND P0, PT, R56, R34, PT ;  /* 0x000000223800720c */ /* 0x000fe20003f04070 */
[--C-:B------:R-:W-:Y:S01]  /*5720*/  @!P2 IMAD.IADD R38, R38, 0x1, -R56.reuse ;  /* 0x000000012626a824 */ /* 0x100fe200078e0a38 */
[C---:B------:R-:W-:Y:S01]  /*5730*/  ISETP.GT.U32.AND P2, PT, R56.reuse, R32, PT ;  /* 0x000000203800720c */ /* 0x040fe20003f44070 */
[--C-:B------:R-:W-:Y:S01]  /*5740*/  @!P3 IMAD.IADD R37, R37, 0x1, -R56.reuse ;  /* 0x000000012525b824 */ /* 0x100fe200078e0a38 */
        /* <DEDUP_REMOVED lines=16> */
[C---:B------:R-:W-:Y:S01]  /*5850*/  ISETP.GT.U32.AND P0, PT, R56.reuse, R20, PT ;  /* 0x000000143800720c */ /* 0x040fe20003f04070 */
[--C-:B------:R-:W-:Y:S01]  /*5860*/  @!P2 IMAD.IADD R25, R25, 0x1, -R56.reuse ;  /* 0x000000011919a824 */ /* 0x100fe200078e0a38 */
[----:B------:R-:W-:Y:S01]  /*5870*/  ISETP.GT.U32.AND P2, PT, R56, R18, PT ;  /* 0x000000123800720c */ /* 0x000fe20003f44070 */
[--C-:B------:R-:W-:Y:S01]  /*5880*/  @!P3 IMAD.IADD R24, R24, 0x1, -R56.reuse ;  /* 0x000000011818b824 */ /* 0x100fe200078e0a38 */
[C---:B------:R-:W-:Y:S01]  /*5890*/  ISETP.GT.U32.AND P3, PT, R56.reuse, R17, PT ;  /* 0x000000113800720c */ /* 0x040fe20003f64070 */
[--C-:B------:R-:W-:Y:S01]  /*58a0*/  @!P4 IMAD.IADD R23, R23, 0x1, -R56.reuse ;  /* 0x000000011717c824 */ /* 0x100fe200078e0a38 */
[C---:B------:R-:W-:Y:S02]  /*58b0*/  ISETP.GT.U32.AND P4, PT, R56.reuse, R16, PT ;  /* 0x000000103800720c */ /* 0x040fe40003f84070 */
[----:B------:R-:W-:Y:S01]  /*58c0*/  ISETP.GT.U32.AND P5, PT, R56, R27, PT ;  /* 0x0000001b3800720c */ /* 0x000fe20003fa4070 */
[----:B------:R-:W-:-:S04]  /*58d0*/  @!P1 IMAD.IADD R26, R26, 0x1, -R56 ;  /* 0x000000011a1a9824 */ /* 0x000fc800078e0a38 */
[--C-:B------:R-:W-:Y:S01]  /*58e0*/  @!P0 IMAD.IADD R20, R20, 0x1, -R56.reuse ;  /* 0x0000000114148824 */ /* 0x100fe200078e0a38 */
[----:B------:R-:W-:Y:S01]  /*58f0*/  ISETP.GT.U32.AND P0, PT, R56, R26, PT ;  /* 0x0000001a3800720c */ /* 0x000fe20003f04070 */
[--C-:B------:R-:W-:Y:S01]  /*5900*/  @!P2 IMAD.IADD R18, R18, 0x1, -R56.reuse ;  /* 0x000000011212a824 */ /* 0x100fe200078e0a38 */
[C---:B------:R-:W-:Y:S01]  /*5910*/  ISETP.GT.U32.AND P2, PT, R56.reuse, R24, PT ;  /* 0x000000183800720c */ /* 0x040fe20003f44070 */
[--C-:B------:R-:W-:Y:S01]  /*5920*/  @!P3 IMAD.IADD R17, R17, 0x1, -R56.reuse ;  /* 0x000000011111b824 */ /* 0x100fe200078e0a38 */
[----:B------:R-:W-:Y:S01]  /*5930*/  ISETP.GT.U32.AND P3, PT, R56, R23, PT ;  /* 0x000000173800720c */ /* 0x000fe20003f64070 */
[--C-:B------:R-:W-:Y:S01]  /*5940*/  @!P4 IMAD.IADD R16, R16, 0x1, -R56.reuse ;  /* 0x000000011010c824 */ /* 0x100fe200078e0a38 */
[C---:B------:R-:W-:Y:S01]  /*5950*/  ISETP.GT.U32.AND P4, PT, R56.reuse, R22, PT ;  /* 0x000000163800720c */ /* 0x040fe20003f84070 */
[----:B------:R-:W-:Y:S01]  /*5960*/  @!P5 IMAD.IADD R27, R27, 0x1, -R56 ;  /* 0x000000011b1bd824 */ /* 0x000fe200078e0a38 */
[----:B------:R-:W-:-:S05]  /*5970*/  ISETP.GT.U32.AND P5, PT, R56, R21, PT ;  /* 0x000000153800720c */ /* 0x000fca0003fa4070 */
        /* <DEDUP_REMOVED lines=9> */
[C---:B------:R-:W-:Y:S02]  /*5a10*/  ISETP.GT.U32.AND P5, PT, R56.reuse, R13, PT ;  /* 0x0000000d3800720c */ /* 0x040fe40003fa4070 */
[----:B------:R-:W-:-:S03]  /*5a20*/  ISETP.GT.U32.AND P6, PT, R56, R16, PT ;  /* 0x000000103800720c */ /* 0x000fc60003fc4070 */
[--C-:B------:R-:W-:Y:S01]  /*5a30*/  @!P0 IMAD.IADD R20, R20, 0x1, -R56.reuse ;  /* 0x0000000114148824 */ /* 0x100fe200078e0a38 */
[----:B------:R-:W-:Y:S01]  /*5a40*/  ISETP.GT.U32.AND P0, PT, R56, R12, PT ;  /* 0x0000000c3800720c */ /* 0x000fe20003f04070 */
[--C-:B------:R-:W-:Y:S01]  /*5a50*/  @!P2 IMAD.IADD R18, R18, 0x1, -R56.reuse ;  /* 0x000000011212a824 */ /* 0x100fe200078e0a38 */
[C---:B------:R-:W-:Y:S01]  /*5a60*/  ISETP.GT.U32.AND P2, PT, R56.reuse, R10, PT ;  /* 0x0000000a3800720c */ /* 0x040fe20003f44070 */
[--C-:B------:R-:W-:Y:S01]  /*5a70*/  @!P3 IMAD.IADD R17, R17, 0x1, -R56.reuse ;  /* 0x000000011111b824 */ /* 0x100fe200078e0a38 */
[C---:B------:R-:W-:Y:S01]  /*5a80*/  ISETP.GT.U32.AND P3, PT, R56.reuse, R9, PT ;  /* 0x000000093800720c */ /* 0x040fe20003f64070 */
[--C-:B------:R-:W-:Y:S01]  /*5a90*/  @!P4 IMAD.IADD R15, R15, 0x1, -R56.reuse ;  /* 0x000000010f0fc824 */ /* 0x100fe200078e0a38 */
[C---:B------:R-:W-:Y:S01]  /*5aa0*/  ISETP.GT.U32.AND P4, PT, R56.reuse, R3, PT ;  /* 0x000000033800720c */ /* 0x040fe20003f84070 */
[--C-:B------:R-:W-:Y:S01]  /*5ab0*/  @!P5 IMAD.IADD R13, R13, 0x1, -R56.reuse ;  /* 0x000000010d0dd824 */ /* 0x100fe200078e0a38 */
[----:B------:R-:W-:Y:S01]  /*5ac0*/  ISETP.GT.U32.AND P5, PT, R56, R2, PT ;  /* 0x000000023800720c */ /* 0x000fe20003fa4070 */
[----:B------:R-:W-:Y:S01]  /*5ad0*/  @!P6 IMAD.IADD R16, R16, 0x1, -R56 ;  /* 0x000000011010e824 */ /* 0x000fe200078e0a38 */
[----:B------:R-:W-:-:S03]  /*5ae0*/  ISETP.GT.U32.AND P6, PT, R56, R8, PT ;  /* 0x000000083800720c */ /* 0x000fc60003fc4070 */
[--C-:B------:R-:W-:Y:S01]  /*5af0*/  @!P0 IMAD.IADD R12, R12, 0x1, -R56.reuse ;  /* 0x000000010c0c8824 */ /* 0x100fe200078e0a38 */
[----:B------:R-:W-:Y:S01]  /*5b00*/  ISETP.GT.U32.AND P0, PT, R56, R0, PT ;  /* 0x000000003800720c */ /* 0x000fe20003f04070 */
[--C-:B------:R-:W-:Y:S02]  /*5b10*/  @!P2 IMAD.IADD R10, R10, 0x1, -R56.reuse ;  /* 0x000000010a0aa824 */ /* 0x100fe400078e0a38 */
[--C-:B------:R-:W-:Y:S02]  /*5b20*/  @!P3 IMAD.IADD R9, R9, 0x1, -R56.reuse ;  /* 0x000000010909b824 */ /* 0x100fe400078e0a38 */
[--C-:B------:R-:W-:Y:S01]  /*5b30*/  @!P4 IMAD.IADD R3, R3, 0x1, -R56.reuse ;  /* 0x000000010303c824 */ /* 0x100fe200078e0a38 */
[----:B------:R-:W-:Y:S01]  /*5b40*/  ISETP.GT.U32.AND P4, PT, R56, R10, PT ;  /* 0x0000000a3800720c */ /* 0x000fe20003f84070 */
[--C-:B------:R-:W-:Y:S01]  /*5b50*/  @!P5 IMAD.IADD R2, R2, 0x1, -R56.reuse ;  /* 0x000000010202d824 */ /* 0x100fe200078e0a38 */
[----:B------:R-:W-:Y:S01]  /*5b60*/  ISETP.GT.U32.AND P5, PT, R56, R9, PT ;  /* 0x000000093800720c */ /* 0x000fe20003fa4070 */
[----:B------:R-:W-:-:S04]  /*5b70*/  @!P6 IMAD.IADD R8, R8, 0x1, -R56 ;  /* 0x000000010808e824 */ /* 0x000fc800078e0a38 */
[----:B------:R-:W-:Y:S01]  /*5b80*/  @!P0 IMAD.IADD R0, R0, 0x1, -R56 ;  /* 0x0000000100008824 */ /* 0x000fe200078e0a38 */
[----:B------:R-:W-:-:S05]  /*5b90*/  ISETP.GT.U32.AND P0, PT, R56, R8, PT ;  /* 0x000000083800720c */ /* 0x000fca0003f04070 */
[--C-:B------:R-:W-:Y:S02]  /*5ba0*/  @!P4 IMAD.IADD R10, R10, 0x1, -R56.reuse ;  /* 0x000000010a0ac824 */ /* 0x100fe400078e0a38 */
[----:B------:R-:W-:-:S03]  /*5bb0*/  @!P5 IMAD.IADD R9, R9, 0x1, -R56 ;  /* 0x000000010909d824 */ /* 0x000fc600078e0a38 */
[----:B------:R-:W-:Y:S01]  /*5bc0*/  STL [R1+0x2b18], R10 ;  /* 0x002b180a01007387 */ /* 0x000fe20000100800 */
[----:B------:R-:W-:Y:S02]  /*5bd0*/  IMAD.MOV R55, RZ, RZ, -R55 ;  /* 0x000000ffff377224 */ /* 0x000fe400078e0a37 */
[----:B------:R-:W-:Y:S01]  /*5be0*/  @!P0 IMAD.IADD R8, R8, 0x1, -R56 ;  /* 0x0000000108088824 */ /* 0x000fe200078e0a38 */
[----:B------:R0:W-:Y:S01]  /*5bf0*/  STL [R1+0x2b14], R9 ;  /* 0x002b140901007387 */ /* 0x0001e20000100800 */
[----:B------:R-:W-:Y:S02]  /*5c00*/  IMAD.MOV R57, RZ, RZ, -R57 ;  /* 0x000000ffff397224 */ /* 0x000fe400078e0a39 */
[----:B------:R-:W-:Y:S01]  /*5c10*/  IMAD.MOV R59, RZ, RZ, -R59 ;  /* 0x000000ffff3b7224 */ /* 0x000fe200078e0a3b */
[----:B------:R1:W-:Y:S01]  /*5c20*/  STL [R1+0x2b10], R8 ;  /* 0x002b100801007387 */ /* 0x0003e20000100800 */
[----:B0-----:R-:W-:-:S05]  /*5c30*/  IABS R9, c[0x0][0x178] ;  /* 0x00005e0000097a13 */ /* 0x001fca0000000000 */
[C---:B------:R-:W-:Y:S02]  /*5c40*/  IMAD R6, R9.reuse, R55, R6 ;  /* 0x0000003709067224 */ /* 0x040fe400078e0206 */
[C---:B------:R-:W-:Y:S01]  /*5c50*/  IMAD R7, R9.reuse, R4, R7 ;  /* 0x0000000409077224 */ /* 0x040fe200078e0207 */
[----:B------:R-:W2:Y:S01]  /*5c60*/  LDL.LU R55, [R1+0x2b28] ;  /* 0x002b280001377983 */ /* 0x000ea20000300800 */
[C---:B------:R-:W-:Y:S02]  /*5c70*/  IMAD R5, R9.reuse, R57, R5 ;  /* 0x0000003909057224 */ /* 0x040fe400078e0205 */
[----:B------:R-:W-:Y:S01]  /*5c80*/  IMAD R4, R9, R59, R58 ;  /* 0x0000003b09047224 */ /* 0x000fe200078e023a */
[----:B------:R-:W3:Y:S04]  /*5c90*/  LDL.LU R57, [R1+0x2b24] ;  /* 0x002b240001397983 */ /* 0x000ee80000300800 */
[----:B------:R-:W4:Y:S04]  /*5ca0*/  LDL.LU R58, [R1+0x2b20] ;  /* 0x002b2000013a7983 */ /* 0x000f280000300800 */
[----:B------:R-:W2:Y:S01]  /*5cb0*/  LDL.LU R59, [R1+0x2b1c] ;  /* 0x002b1c00013b7983 */ /* 0x000ea20000300800 */
[----:B------:R-:W-:-:S13]  /*5cc0*/  ISETP.GT.U32.AND P1, PT, R56, R19, PT ;  /* 0x000000133800720c */ /* 0x000fda0003f24070 */
[----:B------:R-:W-:Y:S01]  /*5cd0*/  @!P1 IMAD.IADD R19, R19, 0x1, -R56 ;  /* 0x0000000113139824 */ /* 0x000fe200078e0a38 */
[----:B------:R-:W-:-:S13]  /*5ce0*/  ISETP.GT.U32.AND P1, PT, R56, R25, PT ;  /* 0x000000193800720c */ /* 0x000fda0003f24070 */
[----:B------:R-:W-:Y:S01]  /*5cf0*/  @!P1 IMAD.IADD R25, R25, 0x1, -R56 ;  /* 0x0000000119199824 */ /* 0x000fe200078e0a38 */
[----:B------:R-:W-:-:S13]  /*5d00*/  ISETP.GT.U32.AND P1, PT, R56, R19, PT ;  /* 0x000000133800720c */ /* 0x000fda0003f24070 */
[----:B------:R-:W-:Y:S01]  /*5d10*/  @!P1 IMAD.IADD R19, R19, 0x1, -R56 ;  /* 0x0000000113139824 */ /* 0x000fe200078e0a38 */
[----:B------:R-:W-:-:S13]  /*5d20*/  ISETP.GT.U32.AND P1, PT, R56, R11, PT ;  /* 0x0000000b3800720c */ /* 0x000fda0003f24070 */
[----:B------:R-:W-:-:S05]  /*5d30*/  @!P1 IMAD.IADD R11, R11, 0x1, -R56 ;  /* 0x000000010b0b9824 */ /* 0x000fca00078e0a38 */
[C---:B------:R-:W-:Y:S02]  /*5d40*/  ISETP.GT.U32.AND P6, PT, R56.reuse, R11, PT ;  /* 0x0000000b3800720c */ /* 0x040fe40003fc4070 */
[----:B------:R-:W-:Y:S02]  /*5d50*/  ISETP.GT.U32.AND P1, PT, R56, R14, PT ;  /* 0x0000000e3800720c */ /* 0x000fe40003f24070 */
[----:B------:R-:W-:-:S09]  /*5d60*/  ISETP.GT.U32.AND P0, PT, R9, R60, PT ;  /* 0x0000003c0900720c */ /* 0x000fd20003f04070 */
[--C-:B------:R-:W-:Y:S01]  /*5d70*/  @!P6 IMAD.IADD R11, R11, 0x1, -R56.reuse ;  /* 0x000000010b0be824 */ /* 0x100fe200078e0a38 */
[----:B------:R-:W-:Y:S01]  /*5d80*/  ISETP.GT.U32.AND P6, PT, R56, R0, PT ;  /* 0x000000003800720c */ /* 0x000fe20003fc4070 */
[----:B------:R-:W-:Y:S01]  /*5d90*/  @!P1 IMAD.IADD R14, R14, 0x1, -R56 ;  /* 0x000000010e0e9824 */ /* 0x000fe200078e0a38 */
[----:B------:R-:W-:Y:S01]  /*5da0*/  ISETP.GT.U32.AND P1, PT, R56, R3, PT ;  /* 0x000000033800720c */ /* 0x000fe20003f24070 */
[----:B------:R-:W-:Y:S01]  /*5db0*/  @!P0 IMAD.IADD R60, R60, 0x1, -R9 ;  /* 0x000000013c3c8824 */ /* 0x000fe200078e0a09 */
[----:B------:R-:W-:Y:S02]  /*5dc0*/  ISETP.GT.U32.AND P2, PT, R56, R13, PT ;  /* 0x0000000d3800720c */ /* 0x000fe40003f44070 */
[----:B------:R-:W-:-:S07]  /*5dd0*/  IABS R10, c[0x0][0x178] ;  /* 0x00005e00000a7a13 */ /* 0x000fce0000000000 */
[--C-:B------:R-:W-:Y:S01]  /*5de0*/  @!P6 IMAD.IADD R0, R0, 0x1, -R56.reuse ;  /* 0x000000010000e824 */ /* 0x100fe200078e0a38 */
[C---:B------:R-:W-:Y:S02]  /*5df0*/  ISETP.GT.U32.AND P6, PT, R9.reuse, R60, PT ;  /* 0x0000003c0900720c */ /* 0x040fe40003fc4070 */
[----:B------:R-:W-:Y:S02]  /*5e00*/  ISETP.GT.U32.AND P3, PT, R56, R12, PT ;  /* 0x0000000c3800720c */ /* 0x000fe40003f64070 */
[----:B------:R-:W-:Y:S02]  /*5e10*/  ISETP.GT.U32.AND P4, PT, R10, R49, PT ;  /* 0x000000310a00720c */ /* 0x000fe40003f84070 */
[----:B------:R-:W-:Y:S01]  /*5e20*/  ISETP.GT.U32.AND P5, PT, R9, R61, PT ;  /* 0x0000003d0900720c */ /* 0x000fe20003fa4070 */
[--C-:B------:R-:W-:Y:S01]  /*5e30*/  @!P1 IMAD.IADD R3, R3, 0x1, -R56.reuse ;  /* 0x0000000103039824 */ /* 0x100fe200078e0a38 */
[----:B-1----:R-:W0:Y:S01]  /*5e40*/  S2R R8, SR_TID.X ;  /* 0x0000000000087919 */ /* 0x002e220000002100 */
[----:B------:R-:W-:Y:S01]  /*5e50*/  @!P2 IMAD.IADD R13, R13, 0x1, -R56 ;  /* 0x000000010d0da824 */ /* 0x000fe200078e0a38 */
[----:B------:R-:W-:-:S03]  /*5e60*/  ISETP.GT.U32.AND P2, PT, R56, R2, PT ;  /* 0x000000023800720c */ /* 0x000fc60003f44070 */
[--C-:B------:R-:W-:Y:S01]  /*5e70*/  @!P6 IMAD.IADD R60, R60, 0x1, -R9.reuse ;  /* 0x000000013c3ce824 */ /* 0x100fe200078e0a09 */
[----:B------:R-:W-:Y:S01]  /*5e80*/  ISETP.GT.U32.AND P6, PT, R9, R52, PT ;  /* 0x000000340900720c */ /* 0x000fe20003fc4070 */
[----:B------:R-:W-:Y:S01]  /*5e90*/  @!P3 IMAD.IADD R12, R12, 0x1, -R56 ;  /* 0x000000010c0cb824 */ /* 0x000fe200078e0a38 */
[----:B------:R-:W-:Y:S01]  /*5ea0*/  ISETP.GT.U32.AND P3, PT, R56, R14, PT ;  /* 0x0000000e3800720c */ /* 0x000fe20003f64070 */
[--C-:B------:R-:W-:Y:S02]  /*5eb0*/  @!P4 IMAD.IADD R49, R49, 0x1, -R9.reuse ;  /* 0x000000013131c824 */ /* 0x100fe400078e0a09 */
[----:B------:R-:W-:-:S03]  /*5ec0*/  @!P5 IMAD.IADD R61, R61, 0x1, -R9 ;  /* 0x000000013d3dd824 */ /* 0x000fc600078e0a09 */
[C---:B------:R-:W-:Y:S01]  /*5ed0*/  ISETP.GT.U32.AND P4, PT, R9.reuse, R49, PT ;  /* 0x000000310900720c */ /* 0x040fe20003f84070 */
[----:B------:R-:W-:Y:S01]  /*5ee0*/  @!P2 IMAD.IADD R2, R2, 0x1, -R56 ;  /* 0x000000010202a824 */ /* 0x000fe200078e0a38 */
[----:B------:R-:W-:-:S03]  /*5ef0*/  ISETP.GT.U32.AND P2, PT, R9, R61, PT ;  /* 0x0000003d0900720c */ /* 0x000fc60003f44070 */
[--C-:B------:R-:W-:Y:S02]  /*5f00*/  @!P6 IMAD.IADD R52, R52, 0x1, -R9.reuse ;  /* 0x000000013434e824 */ /* 0x100fe400078e0a09 */
[----:B------:R-:W-:Y:S02]  /*5f10*/  @!P3 IMAD.IADD R14, R14, 0x1, -R56 ;  /* 0x000000010e0eb824 */ /* 0x000fe400078e0a38 */
[C---:B0-----:R-:W-:Y:S01]  /*5f20*/  IMAD.SHL.U32 R56, R8.reuse, 0x8, RZ ;  /* 0x0000000808387824 */ /* 0x041fe200078e00ff */
[----:B------:R-:W-:Y:S01]  /*5f30*/  LOP3.LUT R10, R8, 0x7, RZ, 0xc0, !PT ;  /* 0x00000007080a7812 */ /* 0x000fe200078ec0ff */
[----:B------:R0:W-:Y:S02]  /*5f40*/  STL [R1+0x2b0c], R3 ;  /* 0x002b0c0301007387 */ /* 0x0001e40000100800 */
[--C-:B------:R-:W-:Y:S02]  /*5f50*/  @!P4 IMAD.IADD R49, R49, 0x1, -R9.reuse ;  /* 0x000000013131c824 */ /* 0x100fe400078e0a09 */
[----:B------:R-:W-:Y:S01]  /*5f60*/  @!P2 IMAD.IADD R61, R61, 0x1, -R9 ;  /* 0x000000013d3da824 */ /* 0x000fe200078e0a09 */
[----:B------:R-:W-:Y:S01]  /*5f70*/  LOP3.LUT R56, R56, 0x30, RZ, 0xc0, !PT ;  /* 0x0000003038387812 */ /* 0x000fe200078ec0ff */
[----:B------:R-:W-:Y:S01]  /*5f80*/  IMAD.SHL.U32 R8, R8, 0x2, RZ ;  /* 0x0000000208087824 */ /* 0x000fe200078e00ff */
[----:B------:R-:W-:Y:S01]  /*5f90*/  STL [R1+0x2ab4], R49 ;  /* 0x002ab43101007387 */ /* 0x000fe20000100800 */
[----:B0-----:R-:W-:-:S03]  /*5fa0*/  IMAD R3, R10, 0x410, RZ ;  /* 0x000004100a037824 */ /* 0x001fc600078e02ff */
[----:B------:R0:W-:Y:S01]  /*5fb0*/  STL [R1+0x2ab8], R61 ;  /* 0x002ab83d01007387 */ /* 0x0001e20000100800 */
[----:B------:R-:W-:-:S03]  /*5fc0*/  IMAD R56, R10, 0x40, R56 ;  /* 0x000000400a387824 */ /* 0x000fc600078e0238 */
[----:B------:R1:W-:Y:S01]  /*5fd0*/  STL [R1+0x2abc], R60 ;  /* 0x002abc3c01007387 */ /* 0x0003e20000100800 */
[----:B------:R-:W-:-:S03]  /*5fe0*/  LOP3.LUT R8, R3, 0x10, R8, 0x78, !PT ;  /* 0x0000001003087812 */ /* 0x000fc600078e7808 */
[----:B------:R-:W3:Y:S04]  /*5ff0*/  LDL R3, [R1+0x2a78] ;  /* 0x002a780001037983 */ /* 0x000ee80000100800 */
[----:B0-----:R-:W3:Y:S04]  /*6000*/  LDL R61, [R1+0x2a80] ;  /* 0x002a8000013d7983 */ /* 0x001ee80000100800 */
[----:B-1----:R-:W3:Y:S04]  /*6010*/  LDL R60, [R1+0x2a84] ;  /* 0x002a8400013c7983 */ /* 0x002ee80000100800 */
[----:B------:R-:W3:Y:S01]  /*6020*/  LDL R10, [R1+0x2a74] ;  /* 0x002a7400010a7983 */ /* 0x000ee20000100800 */
[----:B--2---:R-:W-:-:S13]  /*6030*/  ISETP.GT.U32.AND P1, PT, R9, R59, PT ;  /* 0x0000003b0900720c */ /* 0x004fda0003f24070 */
[----:B------:R-:W-:-:S05]  /*6040*/  @!P1 IMAD.IADD R59, R59, 0x1, -R9 ;  /* 0x000000013b3b9824 */ /* 0x000fca00078e0a09 */
[----:B------:R-:W-:-:S13]  /*6050*/  ISETP.GT.U32.AND P6, PT, R9, R59, PT ;  /* 0x0000003b0900720c */ /* 0x000fda0003fc4070 */
[----:B------:R-:W-:-:S05]  /*6060*/  @!P6 IMAD.IADD R59, R59, 0x1, -R9 ;  /* 0x000000013b3be824 */ /* 0x000fca00078e0a09 */
[----:B------:R0:W-:Y:S04]  /*6070*/  STL [R1+0x2ac0], R59 ;  /* 0x002ac03b01007387 */ /* 0x0001e80000100800 */
[----:B0-----:R-:W2:Y:S01]  /*6080*/  LDL R59, [R1+0x2a88] ;  /* 0x002a8800013b7983 */ /* 0x001ea20000100800 */
[C---:B----4-:R-:W-:Y:S02]  /*6090*/  ISETP.GT.U32.AND P5, PT, R9.reuse, R58, PT ;  /* 0x0000003a0900720c */ /* 0x050fe40003fa4070 */
[C---:B---3--:R-:W-:Y:S02]  /*60a0*/  ISETP.GT.U32.AND P0, PT, R9.reuse, R57, PT ;  /* 0x000000390900720c */ /* 0x048fe40003f04070 */
[C---:B------:R-:W-:Y:S02]  /*60b0*/  ISETP.GT.U32.AND P3, PT, R9.reuse, R55, PT ;  /* 0x000000370900720c */ /* 0x040fe40003f64070 */
[----:B------:R-:W-:-:S02]  /*60c0*/  ISETP.GT.U32.AND P4, PT, R9, R54, PT ;  /* 0x000000360900720c */ /* 0x000fc40003f84070 */
[C---:B------:R-:W-:Y:S02]  /*60d0*/  ISETP.GT.U32.AND P1, PT, R9.reuse, R51, PT ;  /* 0x000000330900720c */ /* 0x040fe40003f24070 */
[----:B------:R-:W-:-:S03]  /*60e0*/  ISETP.GT.U32.AND P2, PT, R9, R53, PT ;  /* 0x000000350900720c */ /* 0x000fc60003f44070 */
[--C-:B------:R-:W-:Y:S01]  /*60f0*/  @!P5 IMAD.IADD R58, R58, 0x1, -R9.reuse ;  /* 0x000000013a3ad824 */ /* 0x100fe200078e0a09 */
[----:B------:R-:W-:Y:S01]  /*6100*/  ISETP.GT.U32.AND P5, PT, R9, R50, PT ;  /* 0x000000320900720c */ /* 0x000fe20003fa4070 */
[--C-:B------:R-:W-:Y:S01]  /*6110*/  @!P0 IMAD.IADD R57, R57, 0x1, -R9.reuse ;  /* 0x0000000139398824 */ /* 0x100fe200078e0a09 */
[----:B------:R-:W-:Y:S01]  /*6120*/  ISETP.GT.U32.AND P0, PT, R9, R7, PT ;  /* 0x000000070900720c */ /* 0x000fe20003f04070 */
[--C-:B------:R-:W-:Y:S01]  /*6130*/  @!P3 IMAD.IADD R55, R55, 0x1, -R9.reuse ;  /* 0x000000013737b824 */ /* 0x100fe200078e0a09 */
[C---:B------:R-:W-:Y:S01]  /*6140*/  ISETP.GT.U32.AND P3, PT, R9.reuse, R6, PT ;  /* 0x000000060900720c */ /* 0x040fe20003f64070 */
[--C-:B------:R-:W-:Y:S01]  /*6150*/  @!P4 IMAD.IADD R54, R54, 0x1, -R9.reuse ;  /* 0x000000013636c824 */ /* 0x100fe200078e0a09 */
[----:B------:R-:W-:Y:S01]  /*6160*/  ISETP.GT.U32.AND P4, PT, R9, R5, PT ;  /* 0x000000050900720c */ /* 0x000fe20003f84070 */
[----:B------:R-:W0:Y:S01]  /*6170*/  S2R R49, SR_TID.X ;  /* 0x0000000000317919 */ /* 0x000e220000002100 */
[--C-:B------:R-:W-:Y:S01]  /*6180*/  @!P1 IMAD.IADD R51, R51, 0x1, -R9.reuse ;  /* 0x0000000133339824 */ /* 0x100fe200078e0a09 */
[----:B------:R-:W-:Y:S01]  /*6190*/  ISETP.GT.U32.AND P1, PT, R9, R58, PT ;  /* 0x0000003a0900720c */ /* 0x000fe20003f24070 */
[----:B------:R-:W-:Y:S01]  /*61a0*/  @!P2 IMAD.IADD R53, R53, 0x1, -R9 ;  /* 0x000000013535a824 */ /* 0x000fe200078e0a09 */
[----:B------:R-:W-:-:S02]  /*61b0*/  ISETP.GT.U32.AND P2, PT, R9, R4, PT ;  /* 0x000000040900720c */ /* 0x000fc40003f44070 */
[--C-:B------:R-:W-:Y:S01]  /*61c0*/  @!P5 IMAD.IADD R50, R50, 0x1, -R9.reuse ;  /* 0x000000013232d824 */ /* 0x100fe200078e0a09 */
[----:B------:R-:W-:Y:S01]  /*61d0*/  ISETP.GT.U32.AND P5, PT, R9, R57, PT ;  /* 0x000000390900720c */ /* 0x000fe20003fa4070 */
[--C-:B------:R-:W-:Y:S01]  /*61e0*/  @!P0 IMAD.IADD R7, R7, 0x1, -R9.reuse ;  /* 0x0000000107078824 */ /* 0x100fe200078e0a09 */
[C---:B------:R-:W-:Y:S01]  /*61f0*/  ISETP.GT.U32.AND P0, PT, R9.reuse, R55, PT ;  /* 0x000000370900720c */ /* 0x040fe20003f04070 */
[--C-:B------:R-:W-:Y:S01]  /*6200*/  @!P3 IMAD.IADD R6, R6, 0x1, -R9.reuse ;  /* 0x000000010606b824 */ /* 0x100fe200078e0a09 */
[----:B------:R-:W-:Y:S01]  /*6210*/  ISETP.GT.U32.AND P3, PT, R9, R54, PT ;  /* 0x000000360900720c */ /* 0x000fe20003f64070 */
[--C-:B------:R-:W-:Y:S01]  /*6220*/  @!P4 IMAD.IADD R5, R5, 0x1, -R9.reuse ;  /* 0x000000010505c824 */ /* 0x100fe200078e0a09 */
[C---:B------:R-:W-:Y:S02]  /*6230*/  ISETP.GT.U32.AND P4, PT, R9.reuse, R53, PT ;  /* 0x000000350900720c */ /* 0x040fe40003f84070 */
[--C-:B------:R-:W-:Y:S02]  /*6240*/  @!P1 IMAD.IADD R58, R58, 0x1, -R9.reuse ;  /* 0x000000013a3a9824 */ /* 0x100fe400078e0a09 */
[----:B------:R-:W-:Y:S01]  /*6250*/  @!P2 IMAD.IADD R4, R4, 0x1, -R9 ;  /* 0x000000010404a824 */ /* 0x000fe200078e0a09 */
[----:B------:R-:W-:-:S02]  /*6260*/  ISETP.GT.U32.AND P2, PT, R9, R52, PT ;  /* 0x000000340900720c */ /* 0x000fc40003f44070 */
[--C-:B------:R-:W-:Y:S01]  /*6270*/  @!P5 IMAD.IADD R57, R57, 0x1, -R9.reuse ;  /* 0x000000013939d824 */ /* 0x100fe200078e0a09 */
[----:B------:R-:W-:Y:S01]  /*6280*/  ISETP.GT.U32.AND P1, PT, R9, R51, PT ;  /* 0x000000330900720c */ /* 0x000fe20003f24070 */
[----:B------:R1:W-:Y:S01]  /*6290*/  STL [R1+0x2ac4], R58 ;  /* 0x002ac43a01007387 */ /* 0x0003e20000100800 */
[--C-:B------:R-:W-:Y:S01]  /*62a0*/  @!P0 IMAD.IADD R55, R55, 0x1, -R9.reuse ;  /* 0x0000000137378824 */ /* 0x100fe200078e0a09 */
[C---:B------:R-:W-:Y:S01]  /*62b0*/  ISETP.GT.U32.AND P5, PT, R9.reuse, R50, PT ;  /* 0x000000320900720c */ /* 0x040fe20003fa4070 */
[--C-:B------:R-:W-:Y:S01]  /*62c0*/  @!P3 IMAD.IADD R54, R54, 0x1, -R9.reuse ;  /* 0x000000013636b824 */ /* 0x100fe200078e0a09 */
[----:B------:R-:W-:Y:S01]  /*62d0*/  ISETP.GT.U32.AND P0, PT, R9, R7, PT ;  /* 0x000000070900720c */ /* 0x000fe20003f04070 */
[----:B------:R-:W-:Y:S01]  /*62e0*/  @!P4 IMAD.IADD R53, R53, 0x1, -R9 ;  /* 0x000000013535c824 */ /* 0x000fe200078e0a09 */
[C---:B------:R-:W-:Y:S01]  /*62f0*/  ISETP.GT.U32.AND P3, PT, R9.reuse, R6, PT ;  /* 0x000000060900720c */ /* 0x040fe20003f64070 */
[----:B-1----:R-:W3:Y:S01]  /*6300*/  LDL R58, [R1+0x2a7c] ;  /* 0x002a7c00013a7983 */ /* 0x002ee20000100800 */
[----:B------:R-:W-:-:S03]  /*6310*/  ISETP.GT.U32.AND P4, PT, R9, R5, PT ;  /* 0x000000050900720c */ /* 0x000fc60003f84070 */
[----:B------:R0:W-:Y:S01]  /*6320*/  STL [R1+0x2ac8], R57 ;  /* 0x002ac83901007387 */ /* 0x0001e20000100800 */
[----:B------:R-:W-:-:S03]  /*6330*/  ISETP.GT.U32.AND P6, PT, R9, R4, PT ;  /* 0x000000040900720c */ /* 0x000fc60003fc4070 */
[----:B------:R-:W-:Y:S01]  /*6340*/  STL [R1+0x2acc], R55 ;  /* 0x002acc3701007387 */ /* 0x000fe20000100800 */
[C---:B0-----:R-:W-:Y:S02]  /*6350*/  IMAD.SHL.U32 R57, R49.reuse, 0x2, RZ ;  /* 0x0000000231397824 */ /* 0x041fe400078e00ff */
[----:B------:R-:W-:Y:S01]  /*6360*/  IMAD.SHL.U32 R49, R49, 0x200, RZ ;  /* 0x0000020031317824 */ /* 0x000fe200078e00ff */
[----:B------:R-:W-:Y:S01]  /*6370*/  STL [R1+0x2ad0], R54 ;  /* 0x002ad03601007387 */ /* 0x000fe20000100800 */
[----:B------:R-:W-:-:S03]  /*6380*/  @!P2 IMAD.IADD R52, R52, 0x1, -R9 ;  /* 0x000000013434a824 */ /* 0x000fc600078e0a09 */
[----:B------:R0:W-:Y:S01]  /*6390*/  STL [R1+0x2ad4], R53 ;  /* 0x002ad43501007387 */ /* 0x0001e20000100800 */
[--C-:B------:R-:W-:Y:S02]  /*63a0*/  @!P1 IMAD.IADD R51, R51, 0x1, -R9.reuse ;  /* 0x0000000133339824 */ /* 0x100fe400078e0a09 */
[----:B------:R-:W-:Y:S01]  /*63b0*/  @!P5 IMAD.IADD R50, R50, 0x1, -R9 ;  /* 0x000000013232d824 */ /* 0x000fe200078e0a09 */
[----:B0-----:R-:W-:Y:S02]  /*63c0*/  LOP3.LUT R53, R56, 0x30, R57, 0x78, !PT ;  /* 0x0000003038357812 */ /* 0x001fe400078e7839 */
[----:B------:R-:W-:Y:S02]  /*63d0*/  LOP3.LUT R56, R8, 0x2000, R49, 0xf8, !PT ;  /* 0x0000200008387812 */ /* 0x000fe400078ef831 */
[----:B------:R-:W4:Y:S01]  /*63e0*/  LDL R49, [R1+0x2a70] ;  /* 0x002a700001317983 */ /* 0x000f220000100800 */
[----:B------:R-:W-:-:S03]  /*63f0*/  @!P0 IMAD.IADD R7, R7, 0x1, -R9 ;  /* 0x0000000107078824 */ /* 0x000fc600078e0a09 */
[----:B------:R-:W3:Y:S01]  /*6400*/  LDL R8, [R1+0x2a6c] ;  /* 0x002a6c0001087983 */ /* 0x000ee20000100800 */
[----:B------:R-:W-:-:S03]  /*6410*/  @!P3 IMAD.IADD R6, R6, 0x1, -R9 ;  /* 0x000000010606b824 */ /* 0x000fc600078e0a09 */
[----:B------:R-:W-:Y:S01]  /*6420*/  STL [R1+0x2a8c], R56 ;  /* 0x002a8c3801007387 */ /* 0x000fe20000100800 */
[----:B------:R-:W-:-:S03]  /*6430*/  @!P4 IMAD.IADD R5, R5, 0x1, -R9 ;  /* 0x000000010505c824 */ /* 0x000fc600078e0a09 */
[----:B------:R-:W-:Y:S01]  /*6440*/  STL [R1+0x2ad8], R52 ;  /* 0x002ad83401007387 */ /* 0x000fe20000100800 */
[----:B------:R-:W-:Y:S02]  /*6450*/  ISETP.GE.AND P5, PT, R61, RZ, PT ;  /* 0x000000ff3d00720c */ /* 0x000fe40003fa6270 */
[----:B------:R-:W-:Y:S01]  /*6460*/  ISETP.GE.AND P1, PT, R60, RZ, PT ;  /* 0x000000ff3c00720c */ /* 0x000fe20003f26270 */
[----:B------:R-:W-:Y:S01]  /*6470*/  @!P6 IMAD.IADD R4, R4, 0x1, -R9 ;  /* 0x000000010404e824 */ /* 0x000fe200078e0a09 */
[----:B--2---:R-:W-:Y:S02]  /*6480*/  ISETP.GE.AND P2, PT, R59, RZ, PT ;  /* 0x000000ff3b00720c */ /* 0x004fe40003f46270 */
[----:B------:R-:W2:Y:S04]  /*6490*/  LDL R59, [R1+0x2a68] ;  /* 0x002a6800013b7983 */ /* 0x000ea80000100800 */
[----:B------:R-:W-:Y:S04]  /*64a0*/  STL [R1+0x2adc], R51 ;  /* 0x002adc3301007387 */ /* 0x000fe80000100800 */
[----:B------:R-:W2:Y:S04]  /*64b0*/  LDL R60, [R1+0x2a64] ;  /* 0x002a6400013c7983 */ /* 0x000ea80000100800 */
[----:B------:R-:W-:Y:S04]  /*64c0*/  STL [R1+0x2ae0], R50 ;  /* 0x002ae03201007387 */ /* 0x000fe80000100800 */
[----:B------:R-:W2:Y:S04]  /*64d0*/  LDL R61, [R1+0x2a60] ;  /* 0x002a6000013d7983 */ /* 0x000ea80000100800 */
[----:B------:R-:W-:Y:S04]  /*64e0*/  STL [R1+0x2ae4], R7 ;  /* 0x002ae40701007387 */ /* 0x000fe80000100800 */
[----:B------:R-:W-:Y:S04]  /*64f0*/  STL [R1+0x2ae8], R6 ;  /* 0x002ae80601007387 */ /* 0x000fe80000100800 */
[----:B------:R-:W-:Y:S04]  /*6500*/  STL [R1+0x2aec], R5 ;  /* 0x002aec0501007387 */ /* 0x000fe80000100800 */
[----:B------:R-:W2:Y:S04]  /*6510*/  LDL R9, [R1+0x2a5c] ;  /* 0x002a5c0001097983 */ /* 0x000ea80000100800 */
[----:B------:R0:W-:Y:S04]  /*6520*/  STL [R1+0x2af0], R4 ;  /* 0x002af00401007387 */ /* 0x0001e80000100800 */
[----:B0-----:R-:W2:Y:S01]  /*6530*/  LDL.LU R4, [R1+0x4c] ;  /* 0x00004c0001047983 */ /* 0x001ea20000300800 */
[----:B------:R-:W-:-:S02]  /*6540*/  ISETP.GE.AND P0, PT, R10, RZ, PT ;  /* 0x000000ff0a00720c */ /* 0x000fc40003f06270 */
[----:B------:R-:W-:Y:S01]  /*6550*/  ISETP.GE.AND P3, PT, R3, RZ, PT ;  /* 0x000000ff0300720c */ /* 0x000fe20003f66270 */
[----:B------:R-:W3:Y:S04]  /*6560*/  LDL R10, [R1+0x2a58] ;  /* 0x002a5800010a7983 */ /* 0x000ee80000100800 */
[----:B------:R-:W3:Y:S01]  /*6570*/  LDL.LU R3, [R1+0x48] ;  /* 0x0000480001037983 */ /* 0x000ee20000300800 */
[----:B--2---:R-:W-:-:S05]  /*6580*/  @!P2 IMAD.MOV R4, RZ, RZ, -R4 ;  /* 0x000000ffff04a224 */ /* 0x004fca00078e0a04 */
[----:B------:R0:W-:Y:S04]  /*6590*/  STL [R1+0x4c], R4 ;  /* 0x00004c0401007387 */ /* 0x0001e80000100800 */
[----:B0-----:R-:W2:Y:S01]  /*65a0*/  LDL.LU R4, [R1+0x44] ;  /* 0x0000440001047983 */ /* 0x001ea20000300800 */
[----:B---3--:R-:W-:Y:S01]  /*65b0*/  @!P1 IMAD.MOV R3, RZ, RZ, -R3 ;  /* 0x000000ffff039224 */ /* 0x008fe200078e0a03 */
[----:B----4-:R-:W-:Y:S02]  /*65c0*/  ISETP.GE.AND P2, PT, R49, RZ, PT ;  /* 0x000000ff3100720c */ /* 0x010fe40003f46270 */
[----:B------:R-:W3:Y:S01]  /*65d0*/  LDL R49, [R1+0x2a54] ;  /* 0x002a540001317983 */ /* 0x000ee20000100800 */
[----:B------:R-:W-:-:S03]  /*65e0*/  ISETP.GE.AND P1, PT, R8, RZ, PT ;  /* 0x000000ff0800720c */ /* 0x000fc60003f26270 */
[----:B------:R0:W-:Y:S04]  /*65f0*/  STL [R1+0x48], R3 ;  /* 0x0000480301007387 */ /* 0x0001e80000100800 */
[----:B0-----:R-:W4:Y:S04]  /*6600*/  LDL.LU R3, [R1+0x40] ;  /* 0x0000400001037983 */ /* 0x001f280000300800 */
[----:B------:R-:W3:Y:S01]  /*6610*/  LDL R8, [R1+0x2a50] ;  /* 0x002a500001087983 */ /* 0x000ee20000100800 */
[----:B--2---:R-:W-:-:S05]  /*6620*/  @!P5 IMAD.MOV R4, RZ, RZ, -R4 ;  /* 0x000000ffff04d224 */ /* 0x004fca00078e0a04 */
[----:B------:R0:W-:Y:S04]  /*6630*/  STL [R1+0x44], R4 ;  /* 0x0000440401007387 */ /* 0x0001e80000100800 */
[----:B0-----:R-:W2:Y:S01]  /*6640*/  LDL.LU R4, [R1+0x3c] ;  /* 0x00003c0001047983 */ /* 0x001ea20000300800 */
[----:B------:R-:W-:Y:S01]  /*6650*/  ISETP.GE.AND P4, PT, R58, RZ, PT ;  /* 0x000000ff3a00720c */ /* 0x000fe20003f86270 */
[----:B------:R-:W-:-:S12]  /*6660*/  IMAD.MOV.U32 R5, RZ, RZ, R48 ;  /* 0x000000ffff057224 */ /* 0x000fd800078e0030 */
[----:B----4-:R-:W-:-:S05]  /*6670*/  @!P4 IMAD.MOV R3, RZ, RZ, -R3 ;  /* 0x000000ffff03c224 */ /* 0x010fca00078e0a03 */
[----:B------:R0:W-:Y:S04]  /*6680*/  STL [R1+0x40], R3 ;  /* 0x0000400301007387 */ /* 0x0001e80000100800 */
[----:B------:R-:W4:Y:S04]  /*6690*/  LDL R48, [R1+0x2a48] ;  /* 0x002a480001307983 */ /* 0x000f280000100800 */
[----:B0-----:R-:W3:Y:S01]  /*66a0*/  LDL R3, [R1+0x2a4c] ;  /* 0x002a4c0001037983 */ /* 0x001ee20000100800 */
[----:B--2---:R-:W-:-:S05]  /*66b0*/  @!P3 IMAD.MOV R4, RZ, RZ, -R4 ;  /* 0x000000ffff04b224 */ /* 0x004fca00078e0a04 */
[----:B------:R0:W-:Y:S04]  /*66c0*/  STL [R1+0x2af4], R4 ;  /* 0x002af40401007387 */ /* 0x0001e80000100800 */
[----:B------:R-:W2:Y:S01]  /*66d0*/  LDL.LU R6, [R1+0x34] ;  /* 0x0000340001067983 */ /* 0x000ea20000300800 */
[----:B------:R-:W-:Y:S01]  /*66e0*/  @!P0 IMAD.MOV R5, RZ, RZ, -R5 ;  /* 0x000000ffff058224 */ /* 0x000fe200078e0a05 */
[----:B------:R-:W-:Y:S02]  /*66f0*/  ISETP.GE.AND P4, PT, R60, RZ, PT ;  /* 0x000000ff3c00720c */ /* 0x000fe40003f86270 */
[----:B------:R-:W3:Y:S01]  /*6700*/  LDL R60, [R1+0x2a44] ;  /* 0x002a4400013c7983 */ /* 0x000ee20000100800 */
[----:B------:R-:W-:-:S03]  /*6710*/  ISETP.GE.AND P3, PT, R61, RZ, PT ;  /* 0x000000ff3d00720c */ /* 0x000fc60003f66270 */
[----:B------:R1:W-:Y:S01]  /*6720*/  STL [R1+0x2af8], R5 ;  /* 0x002af80501007387 */ /* 0x0003e20000100800 */
[----:B------:R-:W-:-:S03]  /*6730*/  ISETP.GE.AND P0, PT, R9, RZ, PT ;  /* 0x000000ff0900720c */ /* 0x000fc60003f06270 */
[----:B------:R-:W3:Y:S04]  /*6740*/  LDL R61, [R1+0x2a40] ;  /* 0x002a4000013d7983 */ /* 0x000ee80000100800 */
[----:B------:R-:W3:Y:S04]  /*6750*/  LDL.LU R7, [R1+0x30] ;  /* 0x0000300001077983 */ /* 0x000ee80000300800 */
[----:B------:R-:W4:Y:S01]  /*6760*/  LDL R9, [R1+0x2a3c] ;  /* 0x002a3c0001097983 */ /* 0x000f220000100800 */
[----:B--2---:R-:W-:-:S05]  /*6770*/  @!P2 IMAD.MOV R6, RZ, RZ, -R6 ;  /* 0x000000ffff06a224 */ /* 0x004fca00078e0a06 */
[----:B------:R2:W-:Y:S04]  /*6780*/  STL [R1+0x2afc], R6 ;  /* 0x002afc0601007387 */ /* 0x0005e80000100800 */
[----:B------:R-:W2:Y:S01]  /*6790*/  LDL.LU R50, [R1+0x2c] ;  /* 0x00002c0001327983 */ /* 0x000ea20000300800 */
[----:B------:R-:W-:Y:S02]  /*67a0*/  ISETP.GE.AND P5, PT, R59, RZ, PT ;  /* 0x000000ff3b00720c */ /* 0x000fe40003fa6270 */
[----:B------:R-:W-:Y:S02]  /*67b0*/  ISETP.GE.AND P2, PT, R10, RZ, PT ;  /* 0x000000ff0a00720c */ /* 0x000fe40003f46270 */
[----:B------:R-:W4:Y:S01]  /*67c0*/  LDL R10, [R1+0x2a38] ;  /* 0x002a3800010a7983 */ /* 0x000f220000100800 */
[----:B---3--:R-:W-:Y:S01]  /*67d0*/  @!P1 IMAD.MOV R7, RZ, RZ, -R7 ;  /* 0x000000ffff079224 */ /* 0x008fe200078e0a07 */
[----:B------:R-:W-:-:S04]  /*67e0*/  ISETP.GE.AND P1, PT, R49, RZ, PT ;  /* 0x000000ff3100720c */ /* 0x000fc80003f26270 */
[----:B------:R-:W-:Y:S04]  /*67f0*/  STL [R1+0x2b00], R7 ;  /* 0x002b000701007387 */ /* 0x000fe80000100800 */
[----:B------:R-:W3:Y:S04]  /*6800*/  LDL.LU R51, [R1+0x28] ;  /* 0x0000280001337983 */ /* 0x000ee80000300800 */
[----:B------:R-:W3:Y:S01]  /*6810*/  LDL R49, [R1+0x2a34] ;  /* 0x002a340001317983 */ /* 0x000ee20000100800 */
[----:B--2---:R-:W-:Y:S01]  /*6820*/  @!P5 IMAD.MOV R50, RZ, RZ, -R50 ;  /* 0x000000ffff32d224 */ /* 0x004fe200078e0a32 */
[----:B------:R-:W-:-:S04]  /*6830*/  ISETP.GE.AND P5, PT, R8, RZ, PT ;  /* 0x000000ff0800720c */ /* 0x000fc80003fa6270 */
[----:B------:R2:W-:Y:S04]  /*6840*/  STL [R1+0x2b04], R50 ;  /* 0x002b043201007387 */ /* 0x0005e80000100800 */
[----:B------:R-:W2:Y:S04]  /*6850*/  LDL R8, [R1+0x2a30] ;  /* 0x002a300001087983 */ /* 0x000ea80000100800 */
[----:B------:R-:W2:Y:S01]  /*6860*/  LDL.LU R52, [R1+0x24] ;  /* 0x0000240001347983 */ /* 0x000ea20000300800 */
[----:B------:R-:W-:-:S05]  /*6870*/  IMAD.MOV.U32 R54, RZ, RZ, c[0x0][0x180] ;  /* 0x00006000ff367624 */ /* 0x000fca00078e00ff */
[----:B------:R-:W-:-:S04]  /*6880*/  IADD3 R54, R54, 0x1f, RZ ;  /* 0x0000001f36367810 */ /* 0x000fc80007ffe0ff */
[----:B------:R-:W-:Y:S01]  /*6890*/  SHF.R.S32.HI R55, RZ, 0x1f, R54 ;  /* 0x0000001fff377819 */ /* 0x000fe20000011436 */
[----:B---3--:R-:W-:Y:S01]  /*68a0*/  @!P4 IMAD.MOV R51, RZ, RZ, -R51 ;  /* 0x000000ffff33c224 */ /* 0x008fe200078e0a33 */
[----:B------:R-:W-:Y:S02]  /*68b0*/  ISETP.GE.AND P4, PT, R3, RZ, PT ;  /* 0x000000ff0300720c */ /* 0x000fe40003f86270 */
[----:B------:R-:W-:Y:S01]  /*68c0*/  LEA.HI R54, R55, R54, RZ, 0x5 ;  /* 0x0000003637367211 */ /* 0x000fe200078f28ff */
[----:B------:R-:W3:Y:S04]  /*68d0*/  LDL R3, [R1+0x2a2c] ;  /* 0x002a2c0001037983 */ /* 0x000ee80000100800 */
[----:B------:R-:W3:Y:S01]  /*68e0*/  LDL.LU R53, [R1+0x20] ;  /* 0x0000200001357983 */ /* 0x000ee20000300800 */
[----:B--2---:R-:W-:Y:S01]  /*68f0*/  @!P3 IMAD.MOV R52, RZ, RZ, -R52 ;  /* 0x000000ffff34b224 */ /* 0x004fe200078e0a34 */
[----:B----4-:R-:W-:-:S02]  /*6900*/  ISETP.GE.AND P3, PT, R48, RZ, PT ;  /* 0x000000ff3000720c */ /* 0x010fc40003f66270 */
[----:B------:R-:W2:Y:S04]  /*6910*/  LDL R48, [R1+0x2a28] ;  /* 0x002a280001307983 */ /* 0x000ea80000100800 */
[----:B------:R-:W4:Y:S04]  /*6920*/  LDL.LU R54, [R1+0x1c] ;  /* 0x00001c0001367983 */ /* 0x000f280000300800 */
[----:B------:R-:W2:Y:S04]  /*6930*/  LDL R56, [R1+0x2a20] ;  /* 0x002a200001387983 */ /* 0x000ea80000100800 */
[----:B------:R-:W2:Y:S04]  /*6940*/  LDL.LU R55, [R1+0x18] ;  /* 0x0000180001377983 */ /* 0x000ea80000300800 */
[----:B0-----:R-:W4:Y:S04]  /*6950*/  LDL R4, [R1+0x2a24] ;  /* 0x002a240001047983 */ /* 0x001f280000100800 */
[----:B------:R-:W4:Y:S01]  /*6960*/  LDL.LU R57, [R1+0x14] ;  /* 0x0000140001397983 */ /* 0x000f220000300800 */
[----:B---3--:R-:W-:Y:S01]  /*6970*/  @!P0 IMAD.MOV R53, RZ, RZ, -R53 ;  /* 0x000000ffff358224 */ /* 0x008fe200078e0a35 */
[----:B------:R-:W-:Y:S01]  /*6980*/  ISETP.GE.AND P0, PT, R60, RZ, PT ;  /* 0x000000ff3c00720c */ /* 0x000fe20003f06270 */
[----:B--2---:R-:W-:Y:S01]  /*6990*/  @!P1 IMAD.MOV R55, RZ, RZ, -R55 ;  /* 0x000000ffff379224 */ /* 0x004fe200078e0a37 */
[----:B------:R-:W-:-:S02]  /*69a0*/  ISETP.GE.AND P1, PT, R9, RZ, PT ;  /* 0x000000ff0900720c */ /* 0x000fc40003f26270 */
[----:B------:R-:W2:Y:S04]  /*69b0*/  LDL R9, [R1+0x2a18] ;  /* 0x002a180001097983 */ /* 0x000ea80000100800 */
[----:B------:R-:W3:Y:S01]  /*69c0*/  LDL.LU R58, [R1+0x10] ;  /* 0x00001000013a7983 */ /* 0x000ee20000300800 */
[----:B----4-:R-:W-:Y:S01]  /*69d0*/  @!P5 IMAD.MOV R57, RZ, RZ, -R57 ;  /* 0x000000ffff39d224 */ /* 0x010fe200078e0a39 */
[----:B------:R-:W-:Y:S02]  /*69e0*/  ISETP.GE.AND P5, PT, R10, RZ, PT ;  /* 0x000000ff0a00720c */ /* 0x000fe40003fa6270 */
[----:B------:R-:W4:Y:S04]  /*69f0*/  LDL R10, [R1+0x2a1c] ;  /* 0x002a1c00010a7983 */ /* 0x000f280000100800 */
[----:B------:R-:W2:Y:S04]  /*6a00*/  LDL.LU R59, [R1+0xc] ;  /* 0x00000c00013b7983 */ /* 0x000ea80000300800 */
[----:B-1----:R-:W4:Y:S04]  /*6a10*/  LDL R5, [R1+0x2a14] ;  /* 0x002a140001057983 */ /* 0x002f280000100800 */
[----:B------:R-:W4:Y:S01]  /*6a20*/  LDL.LU R60, [R1+0x8] ;  /* 0x00000800013c7983 */ /* 0x000f220000300800 */
[----:B------:R-:W-:Y:S01]  /*6a30*/  @!P2 IMAD.MOV R54, RZ, RZ, -R54 ;  /* 0x000000ffff36a224 */ /* 0x000fe200078e0a36 */
[----:B------:R-:W-:Y:S01]  /*6a40*/  ISETP.GE.AND P2, PT, R61, RZ, PT ;  /* 0x000000ff3d00720c */ /* 0x000fe20003f46270 */
        /* <DEDUP_REMOVED lines=9> */
[----:B------:R-:W2:Y:S01]  /*6ae0*/  LDL.LU R49, [R1] ;  /* 0x0000000001317983 */ /* 0x000ea20000300800 */
[----:B------:R-:W-:Y:S01]  /*6af0*/  @!P5 IMAD.MOV R47, RZ, RZ, -R47 ;  /* 0x000000ffff2fd224 */ /* 0x000fe200078e0a2f */
[----:B------:R-:W-:Y:S01]  /*6b00*/  ISETP.GE.AND P5, PT, R4, RZ, PT ;  /* 0x000000ff0400720c */ /* 0x000fe20003fa6270 */
[----:B------:R-:W-:Y:S01]  /*6b10*/  @!P3 IMAD.MOV R45, RZ, RZ, -R45 ;  /* 0x000000ffff2db224 */ /* 0x000fe200078e0a2d */
[----:B------:R-:W4:Y:S01]  /*6b20*/  LDL R4, [R1+0x2a04] ;  /* 0x002a040001047983 */ /* 0x000f220000100800 */
[----:B------:R-:W-:-:S03]  /*6b30*/  ISETP.GE.AND P3, PT, R10, RZ, PT ;  /* 0x000000ff0a00720c */ /* 0x000fc60003f66270 */
[----:B------:R-:W4:Y:S01]  /*6b40*/  LDL R10, [R1+0x29fc] ;  /* 0x0029fc00010a7983 */ /* 0x000f220000100800 */
[----:B------:R-:W-:Y:S01]  /*6b50*/  @!P4 IMAD.MOV R46, RZ, RZ, -R46 ;  /* 0x000000ffff2ec224 */ /* 0x000fe200078e0a2e */
[----:B------:R-:W-:Y:S02]  /*6b60*/  ISETP.GE.AND P4, PT, R9, RZ, PT ;  /* 0x000000ff0900720c */ /* 0x000fe40003f86270 */
[----:B------:R-:W4:Y:S01]  /*6b70*/  LDL R9, [R1+0x29f8] ;  /* 0x0029f80001097983 */ /* 0x000f220000100800 */
[----:B---3--:R-:W-:Y:S01]  /*6b80*/  @!P2 IMAD.MOV R61, RZ, RZ, -R61 ;  /* 0x000000ffff3da224 */ /* 0x008fe200078e0a3d */
[----:B------:R-:W-:Y:S01]  /*6b90*/  ISETP.GE.AND P2, PT, R48, RZ, PT ;  /* 0x000000ff3000720c */ /* 0x000fe20003f46270 */
[----:B------:R-:W-:Y:S01]  /*6ba0*/  @!P0 IMAD.MOV R44, RZ, RZ, -R44 ;  /* 0x000000ffff2c8224 */ /* 0x000fe200078e0a2c */
[----:B------:R-:W3:Y:S04]  /*6bb0*/  LDL R48, [R1+0x2a0c] ;  /* 0x002a0c0001307983 */ /* 0x000ee80000100800 */
[----:B------:R-:W3:Y:S01]  /*6bc0*/  LDL R6, [R1+0x29d4] ;  /* 0x0029d40001067983 */ /* 0x000ee20000100800 */
[----:B--2---:R-:W-:Y:S01]  /*6bd0*/  @!P1 IMAD.MOV R49, RZ, RZ, -R49 ;  /* 0x000000ffff319224 */ /* 0x004fe200078e0a31 */
[----:B------:R-:W-:-:S02]  /*6be0*/  ISETP.GE.AND P1, PT, R56, RZ, PT ;  /* 0x000000ff3800720c */ /* 0x000fc40003f26270 */
[----:B------:R-:W2:Y:S03]  /*6bf0*/  LDL R56, [R1+0x2a00] ;  /* 0x002a000001387983 */ /* 0x000ea60000100800 */
[----:B------:R-:W-:Y:S01]  /*6c00*/  @!P2 IMAD.MOV R43, RZ, RZ, -R43 ;  /* 0x000000ffff2ba224 */ /* 0x000fe200078e0a2b */
[----:B------:R-:W-:Y:S01]  /*6c10*/  ISETP.GE.AND P2, PT, R8, RZ, PT ;  /* 0x000000ff0800720c */ /* 0x000fe20003f46270 */
[----:B------:R-:W2:Y:S04]  /*6c20*/  LDL R50, [R1+0x2974] ;  /* 0x0029740001327983 */ /* 0x000ea80000100800 */
[----:B------:R-:W2:Y:S02]  /*6c30*/  LDL R8, [R1+0x29f4] ;  /* 0x0029f40001087983 */ /* 0x000ea40000100800 */
[----:B------:R-:W-:Y:S01]  /*6c40*/  @!P1 IMAD.MOV R42, RZ, RZ, -R42 ;  /* 0x000000ffff2a9224 */ /* 0x000fe200078e0a2a */
[----:B----4-:R-:W-:-:S02]  /*6c50*/  ISETP.GE.AND P1, PT, R3, RZ, PT ;  /* 0x000000ff0300720c */ /* 0x010fc40003f26270 */
[----:B------:R-:W4:Y:S01]  /*6c60*/  LDL R3, [R1+0x29e8] ;  /* 0x0029e80001037983 */ /* 0x000f220000100800 */
[----:B------:R-:W-:Y:S01]  /*6c70*/  ISETP.GE.AND P0, PT, R5, RZ, PT ;  /* 0x000000ff0500720c */ /* 0x000fe20003f06270 */
[----:B------:R-:W-:Y:S02]  /*6c80*/  @!P5 IMAD.MOV R41, RZ, RZ, -R41 ;  /* 0x000000ffff29d224 */ /* 0x000fe400078e0a29 */
[----:B------:R-:W4:Y:S01]  /*6c90*/  LDL R5, [R1+0x29f0] ;  /* 0x0029f00001057983 */ /* 0x000f220000100800 */
[----:B------:R-:W-:Y:S02]  /*6ca0*/  @!P4 IMAD.MOV R40, RZ, RZ, -R40 ;  /* 0x000000ffff28c224 */ /* 0x000fe400078e0a28 */
        /* <DEDUP_REMOVED lines=9> */
[----:B---3--:R-:W-:-:S03]  /*6d40*/  ISETP.GE.AND P5, PT, R48, RZ, PT ;  /* 0x000000ff3000720c */ /* 0x008fc60003fa6270 */
[----:B------:R-:W3:Y:S01]  /*6d50*/  LDL R48, [R1+0x29ec] ;  /* 0x0029ec0001307983 */ /* 0x000ee20000100800 */
[----:B--2---:R-:W-:-:S03]  /*6d60*/  ISETP.GE.AND P4, PT, R56, RZ, PT ;  /* 0x000000ff3800720c */ /* 0x004fc60003f86270 */
[----:B------:R-:W2:Y:S06]  /*6d70*/  LDL R56, [R1+0x29e4] ;  /* 0x0029e40001387983 */ /* 0x000eac0000100800 */
[----:B------:R-:W-:Y:S01]  /*6d80*/  @!P5 IMAD.MOV R35, RZ, RZ, -R35 ;  /* 0x000000ffff23d224 */ /* 0x000fe200078e0a23 */
[----:B------:R-:W-:Y:S02]  /*6d90*/  ISETP.GE.AND P5, PT, R8, RZ, PT ;  /* 0x000000ff0800720c */ /* 0x000fe40003fa6270 */
[----:B------:R-:W2:Y:S01]  /*6da0*/  LDL R8, [R1+0x29d0] ;  /* 0x0029d00001087983 */ /* 0x000ea20000100800 */
[----:B------:R-:W-:Y:S01]  /*6db0*/  @!P4 IMAD.MOV R34, RZ, RZ, -R34 ;  /* 0x000000ffff22c224 */ /* 0x000fe200078e0a22 */
[----:B----4-:R-:W-:-:S02]  /*6dc0*/  ISETP.GE.AND P4, PT, R3, RZ, PT ;  /* 0x000000ff0300720c */ /* 0x010fc40003f86270 */
[----:B------:R-:W4:Y:S01]  /*6dd0*/  LDL R3, [R1+0x2990] ;  /* 0x0029900001037983 */ /* 0x000f220000100800 */
[----:B------:R-:W-:Y:S01]  /*6de0*/  @!P1 IMAD.MOV R36, RZ, RZ, -R36 ;  /* 0x000000ffff249224 */ /* 0x000fe200078e0a24 */
[----:B------:R-:W-:Y:S01]  /*6df0*/  ISETP.GE.AND P1, PT, R5, RZ, PT ;  /* 0x000000ff0500720c */ /* 0x000fe20003f26270 */
[----:B------:R-:W-:Y:S01]  /*6e00*/  @!P3 IMAD.MOV R33, RZ, RZ, -R33 ;  /* 0x000000ffff21b224 */ /* 0x000fe200078e0a21 */
        /* <DEDUP_REMOVED lines=14> */
[----:B------:R-:W2:Y:S01]  /*6ef0*/  LDL R56, [R1+0x2998] ;  /* 0x0029980001387983 */ /* 0x000ea20000100800 */
[----:B------:R-:W-:Y:S01]  /*6f00*/  @!P4 IMAD.MOV R28, RZ, RZ, -R28 ;  /* 0x000000ffff1cc224 */ /* 0x000fe200078e0a1c */
[----:B------:R-:W-:-:S04]  /*6f10*/  ISETP.GE.AND P4, PT, R6, RZ, PT ;  /* 0x000000ff0600720c */ /* 0x000fc80003f86270 */
[----:B------:R-:W-:Y:S01]  /*6f20*/  @!P3 IMAD.MOV R27, RZ, RZ, -R27 ;  /* 0x000000ffff1bb224 */ /* 0x000fe200078e0a1b */
[----:B------:R-:W-:Y:S02]  /*6f30*/  ISETP.GE.AND P3, PT, R8, RZ, PT ;  /* 0x000000ff0800720c */ /* 0x000fe40003f66270 */
[----:B------:R-:W2:Y:S01]  /*6f40*/  LDL R8, [R1+0x29c4] ;  /* 0x0029c40001087983 */ /* 0x000ea20000100800 */
[----:B------:R-:W-:Y:S01]  /*6f50*/  @!P0 IMAD.MOV R26, RZ, RZ, -R26 ;  /* 0x000000ffff1a8224 */ /* 0x000fe200078e0a1a */
[----:B----4-:R-:W-:Y:S01]  /*6f60*/  ISETP.GE.AND P0, PT, R3, RZ, PT ;  /* 0x000000ff0300720c */ /* 0x010fe20003f06270 */
        /* <DEDUP_REMOVED lines=20> */
[----:B------:R-:W-:Y:S01]  /*70b0*/  ISETP.GE.AND P2, PT, R8, RZ, PT ;  /* 0x000000ff0800720c */ /* 0x000fe20003f46270 */
[----:B------:R-:W-:Y:S01]  /*70c0*/  @!P5 IMAD.MOV R17, RZ, RZ, -R17 ;  /* 0x000000ffff11d224 */ /* 0x000fe200078e0a11 */
[----:B------:R-:W2:Y:S01]  /*70d0*/  LDL R8, [R1+0x29a4] ;  /* 0x0029a40001087983 */ /* 0x000ea20000100800 */
[----:B------:R-:W-:Y:S01]  /*70e0*/  @!P1 IMAD.MOV R18, RZ, RZ, -R18 ;  /* 0x000000ffff129224 */ /* 0x000fe200078e0a12 */
[----:B----4-:R-:W-:Y:S01]  /*70f0*/  ISETP.GE.AND P1, PT, R3, RZ, PT ;  /* 0x000000ff0300720c */ /* 0x010fe20003f26270 */
[----:B------:R-:W-:Y:S01]  /*7100*/  @!P4 IMAD.MOV R16, RZ, RZ, -R16 ;  /* 0x000000ffff10c224 */ /* 0x000fe200078e0a10 */
[----:B------:R-:W4:Y:S01]  /*7110*/  LDL R3, [R1+0x17b8] ;  /* 0x0017b80001037983 */ /* 0x000f220000100800 */
[----:B------:R-:W-:-:S02]  /*7120*/  @!P3 IMAD.MOV R15, RZ, RZ, -R15 ;  /* 0x000000ffff0fb224 */ /* 0x000fc400078e0a0f */
[----:B------:R-:W-:Y:S01]  /*7130*/  @!P0 IMAD.MOV R13, RZ, RZ, -R13 ;  /* 0x000000ffff0d8224 */ /* 0x000fe200078e0a0d */
[----:B------:R-:W-:-:S03]  /*7140*/  ISETP.GE.AND P3, PT, R5, RZ, PT ;  /* 0x000000ff0500720c */ /* 0x000fc60003f66270 */
[----:B------:R-:W-:Y:S01]  /*7150*/  @!P2 IMAD.MOV R12, RZ, RZ, -R12 ;  /* 0x000000ffff0ca224 */ /* 0x000fe200078e0a0c */
[----:B------:R-:W-:Y:S02]  /*7160*/  ISETP.GE.AND P0, PT, R4, RZ, PT ;  /* 0x000000ff0400720c */ /* 0x000fe40003f06270 */
[----:B------:R-:W-:Y:S01]  /*7170*/  ISETP.GE.AND P2, PT, R10, RZ, PT ;  /* 0x000000ff0a00720c */ /* 0x000fe20003f46270 */
[----:B------:R-:W-:Y:S01]  /*7180*/  @!P1 IMAD.MOV R11, RZ, RZ, -R11 ;  /* 0x000000ffff0b9224 */ /* 0x000fe200078e0a0b */
[----:B------:R-:W-:Y:S02]  /*7190*/  ISETP.GE.AND P1, PT, R9, RZ, PT ;  /* 0x000000ff0900720c */ /* 0x000fe40003f26270 */
[----:B---3--:R-:W-:Y:S02]  /*71a0*/  ISETP.GE.AND P5, PT, R48, RZ, PT ;  /* 0x000000ff3000720c */ /* 0x008fe40003fa6270 */
[----:B------:R-:W3:Y:S01]  /*71b0*/  LDL R48, [R1+0x297c] ;  /* 0x00297c0001307983 */ /* 0x000ee20000100800 */
[----:B--2---:R-:W-:-:S03]  /*71c0*/  ISETP.GE.AND P4, PT, R56, RZ, PT ;  /* 0x000000ff3800720c */ /* 0x004fc60003f86270 */
[----:B------:R-:W2:Y:S04]  /*71d0*/  LDL R56, [R1+0x2978] ;  /* 0x0029780001387983 */ /* 0x000ea80000100800 */
[----:B------:R-:W2:Y:S04]  /*71e0*/  LDL.LU R7, [R1+0x4c] ;  /* 0x00004c0001077983 */ /* 0x000ea80000300800 */
[----:B------:R-:W2:Y:S04]  /*71f0*/  LDL.LU R6, [R1+0x48] ;  /* 0x0000480001067983 */ /* 0x000ea80000300800 */
[----:B------:R-:W2:Y:S04]  /*7200*/  LDL.LU R5, [R1+0x44] ;  /* 0x0000440001057983 */ /* 0x000ea80000300800 */
[----:B------:R-:W2:Y:S04]  /*7210*/  LDL.LU R4, [R1+0x40] ;  /* 0x0000400001047983 */ /* 0x000ea80000300800 */
[----:B------:R-:W2:Y:S04]  /*7220*/  LDL.LU R10, [R1+0x2b18] ;  /* 0x002b1800010a7983 */ /* 0x000ea80000300800 */
[----:B------:R-:W3:Y:S01]  /*7230*/  LDL.LU R9, [R1+0x2b14] ;  /* 0x002b140001097983 */ /* 0x000ee20000300800 */
[----:B--2---:R-:W-:Y:S01]  /*7240*/  @!P5 IMAD.MOV R10, RZ, RZ, -R10 ;  /* 0x000000ffff0ad224 */ /* 0x004fe200078e0a0a */
[----:B------:R-:W-:-:S02]  /*7250*/  ISETP.GE.AND P5, PT, R8, RZ, PT ;  /* 0x000000ff0800720c */ /* 0x000fc40003fa6270 */
[----:B------:R-:W2:Y:S01]  /*7260*/  LDL.LU R8, [R1+0x2b10] ;  /* 0x002b100001087983 */ /* 0x000ea20000300800 */
[----:B---3--:R-:W-:Y:S01]  /*7270*/  @!P4 IMAD.MOV R9, RZ, RZ, -R9 ;  /* 0x000000ffff09c224 */ /* 0x008fe200078e0a09 */
[----:B----4-:R-:W-:Y:S02]  /*7280*/  ISETP.GE.AND P4, PT, R3, RZ, PT ;  /* 0x000000ff0300720c */ /* 0x010fe40003f86270 */
[----:B------:R-:W3:Y:S01]  /*7290*/  LDL.LU R3, [R1+0x2b0c] ;  /* 0x002b0c0001037983 */ /* 0x000ee20000300800 */
[----:B------:R-:W-:Y:S01]  /*72a0*/  @!P2 IMAD.MOV R2, RZ, RZ, -R2 ;  /* 0x000000ffff02a224 */ /* 0x000fe200078e0a02 */
[----:B------:R-:W-:Y:S02]  /*72b0*/  ISETP.GE.AND P2, PT, R56, RZ, PT ;  /* 0x000000ff3800720c */ /* 0x000fe40003f46270 */
[----:B------:R-:W-:Y:S01]  /*72c0*/  LOP3.LUT R56, RZ, c[0x0][0x17c], RZ, 0x33, !PT ;  /* 0x00005f00ff387a12 */ /* 0x000fe200078e33ff */
[----:B------:R-:W-:Y:S01]  /*72d0*/  @!P1 IMAD.MOV R0, RZ, RZ, -R0 ;  /* 0x000000ffff009224 */ /* 0x000fe200078e0a00 */
[----:B------:R-:W-:Y:S01]  /*72e0*/  ISETP.GE.AND P1, PT, R50, RZ, PT ;  /* 0x000000ff3200720c */ /* 0x000fe20003f26270 */
[----:B--2---:R-:W-:Y:S01]  /*72f0*/  @!P3 IMAD.MOV R8, RZ, RZ, -R8 ;  /* 0x000000ffff08b224 */ /* 0x004fe200078e0a08 */
[----:B------:R-:W-:Y:S01]  /*7300*/  ISETP.NE.AND P3, PT, RZ, c[0x0][0x17c], PT ;  /* 0x00005f00ff007a0c */ /* 0x000fe20003f65270 */
[----:B---3--:R-:W-:-:S03]  /*7310*/  @!P0 IMAD.MOV R3, RZ, RZ, -R3 ;  /* 0x000000ffff038224 */ /* 0x008fc600078e0a03 */
[----:B------:R-:W-:Y:S02]  /*7320*/  SEL R7, R56, R7, !P3 ;  /* 0x0000000738077207 */ /* 0x000fe40005800000 */
[----:B------:R-:W-:Y:S02]  /*7330*/  ISETP.GE.AND P0, PT, R48, RZ, PT ;  /* 0x000000ff3000720c */ /* 0x000fe40003f06270 */
[C---:B------:R-:W-:Y:S01]  /*7340*/  SEL R6, R56.reuse, R6, !P3 ;  /* 0x0000000638067207 */ /* 0x040fe20005800000 */
[----:B------:R-:W2:Y:S01]  /*7350*/  LDL.LU R48, [R1+0x2b08] ;  /* 0x002b080001307983 */ /* 0x000ea20000300800 */
[----:B------:R-:W-:-:S03]  /*7360*/  SEL R5, R56, R5, !P3 ;  /* 0x0000000538057207 */ /* 0x000fc60005800000 */
[----:B------:R-:W3:Y:S01]  /*7370*/  LDL.LU R50, [R1+0x2b04] ;  /* 0x002b040001327983 */ /* 0x000ee20000300800 */
[----:B------:R-:W-:-:S03]  /*7380*/  SEL R4, R56, R4, !P3 ;  /* 0x0000000438047207 */ /* 0x000fc60005800000 */
[----:B------:R0:W-:Y:S04]  /*7390*/  STL [R1+0xc0], R7 ;  /* 0x0000c00701007387 */ /* 0x0001e80000100800 */
[----:B0-----:R-:W4:Y:S04]  /*73a0*/  LDL.LU R7, [R1+0x2b00] ;  /* 0x002b000001077983 */ /* 0x001f280000300800 */
[----:B------:R0:W-:Y:S04]  /*73b0*/  STL [R1+0xbc], R6 ;  /* 0x0000bc0601007387 */ /* 0x0001e80000100800 */
[----:B0-----:R-:W2:Y:S04]  /*73c0*/  LDL.LU R6, [R1+0x2afc] ;  /* 0x002afc0001067983 */ /* 0x001ea80000300800 */
[----:B------:R0:W-:Y:S04]  /*73d0*/  STL [R1+0xb8], R5 ;  /* 0x0000b80501007387 */ /* 0x0001e80000100800 */
[----:B0-----:R-:W2:Y:S04]  /*73e0*/  LDL.LU R5, [R1+0x2af8] ;  /* 0x002af80001057983 */ /* 0x001ea80000300800 */
[----:B------:R0:W-:Y:S04]  /*73f0*/  STL [R1+0xb4], R4 ;  /* 0x0000b40401007387 */ /* 0x0001e80000100800 */
[----:B0-----:R-:W2:Y:S01]  /*7400*/  LDL.LU R4, [R1+0x2af4] ;  /* 0x002af40001047983 */ /* 0x001ea20000300800 */
[----:B------:R-:W-:-:S02]  /*7410*/  SEL R51, R56, R51, !P3 ;  /* 0x0000003338337207 */ /* 0x000fc40005800000 */
[C---:B------:R-:W-:Y:S02]  /*7420*/  SEL R52, R56.reuse, R52, !P3 ;  /* 0x0000003438347207 */ /* 0x040fe40005800000 */
[C---:B------:R-:W-:Y:S02]  /*7430*/  SEL R53, R56.reuse, R53, !P3 ;  /* 0x0000003538357207 */ /* 0x040fe40005800000 */
[C---:B------:R-:W-:Y:S02]  /*7440*/  SEL R54, R56.reuse, R54, !P3 ;  /* 0x0000003638367207 */ /* 0x040fe40005800000 */
[C---:B------:R-:W-:Y:S02]  /*7450*/  SEL R55, R56.reuse, R55, !P3 ;  /* 0x0000003738377207 */ /* 0x040fe40005800000 */
[C---:B------:R-:W-:Y:S02]  /*7460*/  SEL R57, R56.reuse, R57, !P3 ;  /* 0x0000003938397207 */ /* 0x040fe40005800000 */
[----:B------:R-:W-:-:S02]  /*7470*/  SEL R58, R56, R58, !P3 ;  /* 0x0000003a383a7207 */ /* 0x000fc40005800000 */
[C---:B------:R-:W-:Y:S02]  /*7480*/  SEL R59, R56.reuse, R59, !P3 ;  /* 0x0000003b383b7207 */ /* 0x040fe40005800000 */
[C---:B------:R-:W-:Y:S02]  /*7490*/  SEL R60, R56.reuse, R60, !P3 ;  /* 0x0000003c383c7207 */ /* 0x040fe40005800000 */
[C---:B------:R-:W-:Y:S02]  /*74a0*/  SEL R61, R56.reuse, R61, !P3 ;  /* 0x0000003d383d7207 */ /* 0x040fe40005800000 */
[C---:B------:R-:W-:Y:S02]  /*74b0*/  SEL R49, R56.reuse, R49, !P3 ;  /* 0x0000003138317207 */ /* 0x040fe40005800000 */
[C---:B------:R-:W-:Y:S02]  /*74c0*/  SEL R47, R56.reuse, R47, !P3 ;  /* 0x0000002f382f7207 */ /* 0x040fe40005800000 */
[----:B------:R-:W-:-:S02]  /*74d0*/  SEL R42, R56, R42, !P3 ;  /* 0x0000002a382a7207 */ /* 0x000fc40005800000 */
[C---:B---3--:R-:W-:Y:S02]  /*74e0*/  SEL R50, R56.reuse, R50, !P3 ;  /* 0x0000003238327207 */ /* 0x048fe40005800000 */
[C---:B----4-:R-:W-:Y:S02]  /*74f0*/  SEL R7, R56.reuse, R7, !P3 ;  /* 0x0000000738077207 */ /* 0x050fe40005800000 */
[C---:B--2---:R-:W-:Y:S02]  /*7500*/  SEL R6, R56.reuse, R6, !P3 ;  /* 0x0000000638067207 */ /* 0x044fe40005800000 */
[C---:B------:R-:W-:Y:S02]  /*7510*/  SEL R5, R56.reuse, R5, !P3 ;  /* 0x0000000538057207 */ /* 0x040fe40005800000 */
[----:B------:R-:W-:-:S05]  /*7520*/  SEL R4, R56, R4, !P3 ;  /* 0x0000000438047207 */ /* 0x000fca0005800000 */
[----:B------:R0:W-:Y:S04]  /*7530*/  STL [R1+0xb0], R4 ;  /* 0x0000b00401007387 */ /* 0x0001e80000100800 */
[----:B0-----:R-:W2:Y:S04]  /*7540*/  LDL.LU R4, [R1+0x2af0] ;  /* 0x002af00001047983 */ /* 0x001ea80000300800 */
[----:B------:R0:W-:Y:S04]  /*7550*/  STL [R1+0xac], R5 ;  /* 0x0000ac0501007387 */ /* 0x0001e80000100800 */
[----:B0-----:R-:W3:Y:S04]  /*7560*/  LDL.LU R5, [R1+0x2aec] ;  /* 0x002aec0001057983 */ /* 0x001ee80000300800 */
[----:B------:R0:W-:Y:S04]  /*7570*/  STL [R1+0xa8], R6 ;  /* 0x0000a80601007387 */ /* 0x0001e80000100800 */
[----:B0-----:R-:W4:Y:S04]  /*7580*/  LDL.LU R6, [R1+0x2ae8] ;  /* 0x002ae80001067983 */ /* 0x001f280000300800 */
[----:B------:R0:W-:Y:S04]  /*7590*/  STL [R1+0xa4], R7 ;  /* 0x0000a40701007387 */ /* 0x0001e80000100800 */
[----:B0-----:R-:W2:Y:S04]  /*75a0*/  LDL.LU R7, [R1+0x2ae4] ;  /* 0x002ae40001077983 */ /* 0x001ea80000300800 */
        /* <DEDUP_REMOVED lines=24> */
[----:B------:R0:W-:Y:S02]  /*7730*/  STL [R1+0x70], R47 ;  /* 0x0000702f01007387 */ /* 0x0001e40000100800 */
[----:B0-----:R-:W-:-:S02]  /*7740*/  SEL R47, R56, R46, !P3 ;  /* 0x0000002e382f7207 */ /* 0x001fc40005800000 */
[----:B------:R-:W-:-:S03]  /*7750*/  SEL R46, R56, R45, !P3 ;  /* 0x0000002d382e7207 */ /* 0x000fc60005800000 */
[----:B------:R0:W-:Y:S01]  /*7760*/  STL [R1+0x6c], R47 ;  /* 0x00006c2f01007387 */ /* 0x0001e20000100800 */
[C---:B------:R-:W-:Y:S02]  /*7770*/  SEL R45, R56.reuse, R44, !P3 ;  /* 0x0000002c382d7207 */ /* 0x040fe40005800000 */
[C---:B------:R-:W-:Y:S01]  /*7780*/  SEL R44, R56.reuse, R43, !P3 ;  /* 0x0000002b382c7207 */ /* 0x040fe20005800000 */
[----:B------:R-:W-:Y:S01]  /*7790*/  STL [R1+0x68], R46 ;  /* 0x0000682e01007387 */ /* 0x000fe20000100800 */
[C---:B------:R-:W-:Y:S02]  /*77a0*/  SEL R43, R56.reuse, R41, !P3 ;  /* 0x00000029382b7207 */ /* 0x040fe40005800000 */
[C---:B0-----:R-:W-:Y:S02]  /*77b0*/  SEL R47, R56.reuse, R34, !P3 ;  /* 0x00000022382f7207 */ /* 0x041fe40005800000 */
[C---:B------:R-:W-:Y:S02]  /*77c0*/  SEL R34, R56.reuse, R33, !P3 ;  /* 0x0000002138227207 */ /* 0x040fe40005800000 */
[----:B------:R-:W-:-:S02]  /*77d0*/  SEL R33, R56, R32, !P3 ;  /* 0x0000002038217207 */ /* 0x000fc40005800000 */
[C---:B------:R-:W-:Y:S02]  /*77e0*/  SEL R32, R56.reuse, R31, !P3 ;  /* 0x0000001f38207207 */ /* 0x040fe40005800000 */
[----:B------:R-:W-:Y:S01]  /*77f0*/  SEL R31, R56, R30, !P3 ;  /* 0x0000001e381f7207 */ /* 0x000fe20005800000 */
[----:B------:R-:W-:Y:S01]  /*7800*/  STL [R1+0x64], R45 ;  /* 0x0000642d01007387 */ /* 0x000fe20000100800 */
[----:B------:R-:W-:-:S03]  /*7810*/  LOP3.LUT R30, RZ, c[0x0][0x17c], RZ, 0x33, !PT ;  /* 0x00005f00ff1e7a12 */ /* 0x000fc600078e33ff */
[----:B------:R-:W-:Y:S01]  /*7820*/  STL [R1+0x60], R44 ;  /* 0x0000602c01007387 */ /* 0x000fe20000100800 */
[----:B------:R-:W-:-:S03]  /*7830*/  SEL R29, R30, R29, !P3 ;  /* 0x0000001d1e1d7207 */ /* 0x000fc60005800000 */
[----:B------:R0:W-:Y:S01]  /*7840*/  STL [R1+0x5c], R42 ;  /* 0x00005c2a01007387 */ /* 0x0001e20000100800 */
[----:B------:R-:W-:-:S03]  /*7850*/  SEL R28, R30, R28, !P3 ;  /* 0x0000001c1e1c7207 */ /* 0x000fc60005800000 */
[----:B------:R-:W-:Y:S01]  /*7860*/  STL [R1+0x58], R43 ;  /* 0x0000582b01007387 */ /* 0x000fe20000100800 */
[----:B------:R-:W-:-:S03]  /*7870*/  SEL R27, R30, R27, !P3 ;  /* 0x0000001b1e1b7207 */ /* 0x000fc60005800000 */
[----:B------:R-:W-:Y:S01]  /*7880*/  STL [R1+0x54], R34 ;  /* 0x0000542201007387 */ /* 0x000fe20000100800 */
[----:B------:R-:W-:-:S03]  /*7890*/  SEL R26, R30, R26, !P3 ;  /* 0x0000001a1e1a7207 */ /* 0x000fc60005800000 */
[----:B------:R-:W-:Y:S01]  /*78a0*/  STL [R1+0x4c], R33 ;  /* 0x00004c2101007387 */ /* 0x000fe20000100800 */
[----:B------:R-:W-:-:S03]  /*78b0*/  SEL R25, R30, R25, !P3 ;  /* 0x000000191e197207 */ /* 0x000fc60005800000 */
        /* <DEDUP_REMOVED lines=17> */
[----:B0-----:R-:W-:-:S03]  /*79d0*/  SEL R42, R56, R39, !P3 ;  /* 0x00000027382a7207 */ /* 0x001fc60005800000 */
[----:B------:R-:W-:Y:S01]  /*79e0*/  STL [R1+0x24], R22 ;  /* 0x0000241601007387 */ /* 0x000fe20000100800 */
[----:B------:R-:W-:-:S03]  /*79f0*/  SEL R16, R30, R16, !P3 ;  /* 0x000000101e107207 */ /* 0x000fc60005800000 */
[----:B------:R-:W-:Y:S04]  /*7a00*/  STL [R1+0x20], R21 ;  /* 0x0000201501007387 */ /* 0x000fe80000100800 */
[----:B------:R-:W-:Y:S04]  /*7a10*/  STL [R1+0x1c], R20 ;  /* 0x00001c1401007387 */ /* 0x000fe80000100800 */
[----:B------:R-:W-:Y:S04]  /*7a20*/  STL [R1+0x18], R19 ;  /* 0x0000181301007387 */ /* 0x000fe80000100800 */
[----:B------:R-:W2:Y:S01]  /*7a30*/  LDL R39, [R1+0x2970] ;  /* 0x0029700001277983 */ /* 0x000ea20000100800 */
[----:B------:R-:W-:-:S03]  /*7a40*/  SEL R41, R56, R40, !P3 ;  /* 0x0000002838297207 */ /* 0x000fc60005800000 */
[----:B------:R-:W-:Y:S04]  /*7a50*/  STL [R1+0x14], R18 ;  /* 0x0000141201007387 */ /* 0x000fe80000100800 */
[----:B------:R0:W-:Y:S04]  /*7a60*/  STL [R1+0x10], R17 ;  /* 0x0000101101007387 */ /* 0x0001e80000100800 */
[----:B-1----:R-:W3:Y:S04]  /*7a70*/  LDL R31, [R1+0x296c] ;  /* 0x00296c00011f7983 */ /* 0x002ee80000100800 */
[----:B------:R-:W-:Y:S04]  /*7a80*/  STL [R1+0xc], R16 ;  /* 0x00000c1001007387 */ /* 0x000fe80000100800 */
[----:B------:R-:W3:Y:S01]  /*7a90*/  LDL R40, [R1+0x2968] ;  /* 0x0029680001287983 */ /* 0x000ee20000100800 */
[----:B------:R-:W-:-:S02]  /*7aa0*/  SEL R15, R30, R15, !P3 ;  /* 0x0000000f1e0f7207 */ /* 0x000fc40005800000 */
[C---:B------:R-:W-:Y:S02]  /*7ab0*/  SEL R13, R30.reuse, R13, !P3 ;  /* 0x0000000d1e0d7207 */ /* 0x040fe40005800000 */
[----:B------:R-:W-:Y:S01]  /*7ac0*/  SEL R12, R30, R12, !P3 ;  /* 0x0000000c1e0c7207 */ /* 0x000fe20005800000 */
[----:B------:R-:W-:Y:S01]  /*7ad0*/  STL [R1+0x8], R15 ;  /* 0x0000080f01007387 */ /* 0x000fe20000100800 */
[----:B------:R-:W-:-:S03]  /*7ae0*/  SEL R45, R56, R36, !P3 ;  /* 0x00000024382d7207 */ /* 0x000fc60005800000 */
[----:B------:R-:W4:Y:S04]  /*7af0*/  LDL R32, [R1+0x2964] ;  /* 0x0029640001207983 */ /* 0x000f280000100800 */
[----:B------:R-:W-:Y:S04]  /*7b00*/  STL [R1+0x4], R13 ;  /* 0x0000040d01007387 */ /* 0x000fe80000100800 */
[----:B------:R-:W4:Y:S04]  /*7b10*/  LDL R33, [R1+0x18bc] ;  /* 0x0018bc0001217983 */ /* 0x000f280000100800 */
[----:B------:R-:W-:Y:S04]  /*7b20*/  STL [R1], R12 ;  /* 0x0000000c01007387 */ /* 0x000fe80000100800 */
[----:B------:R-:W4:Y:S01]  /*7b30*/  LDL R36, [R1+0x2950] ;  /* 0x0029500001247983 */ /* 0x000f220000100800 */
[----:B------:R-:W-:-:S03]  /*7b40*/  SEL R46, R56, R35, !P3 ;  /* 0x00000023382e7207 */ /* 0x000fc60005800000 */
[----:B------:R-:W4:Y:S01]  /*7b50*/  LDL R34, [R1+0x2214] ;  /* 0x0022140001227983 */ /* 0x000f220000100800 */
[----:B------:R-:W-:-:S03]  /*7b60*/  SEL R44, R56, R37, !P3 ;  /* 0x00000025382c7207 */ /* 0x000fc60005800000 */
[----:B------:R-:W4:Y:S01]  /*7b70*/  LDL R35, [R1+0x2820] ;  /* 0x0028200001237983 */ /* 0x000f220000100800 */
[----:B------:R-:W-:-:S03]  /*7b80*/  SEL R43, R56, R38, !P3 ;  /* 0x00000026382b7207 */ /* 0x000fc60005800000 */
[----:B------:R-:W4:Y:S04]  /*7b90*/  LDL R37, [R1+0x2954] ;  /* 0x0029540001257983 */ /* 0x000f280000100800 */
[----:B------:R-:W4:Y:S01]  /*7ba0*/  LDL R38, [R1+0x2958] ;  /* 0x0029580001267983 */ /* 0x000f220000100800 */
[C---:B------:R-:W-:Y:S02]  /*7bb0*/  SEL R11, R30.reuse, R11, !P3 ;  /* 0x0000000b1e0b7207 */ /* 0x040fe40005800000 */
[C---:B------:R-:W-:Y:S01]  /*7bc0*/  SEL R10, R30.reuse, R10, !P3 ;  /* 0x0000000a1e0a7207 */ /* 0x040fe20005800000 */
[----:B------:R-:W4:Y:S01]  /*7bd0*/  LDL R56, [R1+0x295c] ;  /* 0x00295c0001387983 */ /* 0x000f220000100800 */
[C---:B------:R-:W-:Y:S02]  /*7be0*/  SEL R9, R30.reuse, R9, !P3 ;  /* 0x000000091e097207 */ /* 0x040fe40005800000 */
[C---:B------:R-:W-:Y:S01]  /*7bf0*/  SEL R8, R30.reuse, R8, !P3 ;  /* 0x000000081e087207 */ /* 0x040fe20005800000 */
[----:B------:R-:W-:Y:S01]  /*7c00*/  STL [R1+0x2a98], R11 ;  /* 0x002a980b01007387 */ /* 0x000fe20000100800 */
[C---:B------:R-:W-:Y:S01]  /*7c10*/  SEL R3, R30.reuse, R3, !P3 ;  /* 0x000000031e037207 */ /* 0x040fe20005800000 */
[----:B------:R-:W-:Y:S01]  /*7c20*/  @!P5 IMAD.MOV R14, RZ, RZ, -R14 ;  /* 0x000000ffff0ed224 */ /* 0x000fe200078e0a0e */
[C---:B------:R-:W-:Y:S01]  /*7c30*/  SEL R2, R30.reuse, R2, !P3 ;  /* 0x000000021e027207 */ /* 0x040fe20005800000 */
[----:B------:R-:W-:Y:S01]  /*7c40*/  @!P4 IMAD.MOV R48, RZ, RZ, -R48 ;  /* 0x000000ffff30c224 */ /* 0x000fe200078e0a30 */
[----:B------:R-:W-:Y:S01]  /*7c50*/  STL [R1+0x2a9c], R10 ;  /* 0x002a9c0a01007387 */ /* 0x000fe20000100800 */
[----:B------:R-:W-:-:S03]  /*7c60*/  SEL R0, R30, R0, !P3 ;  /* 0x000000001e007207 */ /* 0x000fc60005800000 */
[----:B------:R-:W-:Y:S01]  /*7c70*/  STL [R1+0x2aa0], R9 ;  /* 0x002aa00901007387 */ /* 0x000fe20000100800 */
[----:B------:R-:W-:-:S03]  /*7c80*/  SEL R14, R30, R14, !P3 ;  /* 0x0000000e1e0e7207 */ /* 0x000fc60005800000 */
[----:B------:R-:W-:Y:S01]  /*7c90*/  STL [R1+0x2aa4], R8 ;  /* 0x002aa40801007387 */ /* 0x000fe20000100800 */
[----:B------:R-:W-:-:S03]  /*7ca0*/  SEL R48, R30, R48, !P3 ;  /* 0x000000301e307207 */ /* 0x000fc60005800000 */
[----:B------:R-:W-:Y:S04]  /*7cb0*/  STL [R1+0x2aa8], R3 ;  /* 0x002aa80301007387 */ /* 0x000fe80000100800 */
[----:B------:R-:W-:Y:S04]  /*7cc0*/  STL [R1+0x2aac], R2 ;  /* 0x002aac0201007387 */ /* 0x000fe80000100800 */
[----:B------:R1:W-:Y:S01]  /*7cd0*/  STL [R1+0x2ab0], R0 ;  /* 0x002ab00001007387 */ /* 0x0003e20000100800 */
[----:B--2---:R-:W-:-:S03]  /*7ce0*/  ISETP.GE.AND P5, PT, R39, RZ, PT ;  /* 0x000000ff2700720c */ /* 0x004fc60003fa6270 */
[----:B------:R-:W2:Y:S01]  /*7cf0*/  LDL R39, [R1+0x2960] ;  /* 0x0029600001277983 */ /* 0x000ea20000100800 */
[----:B---3--:R-:W-:-:S03]  /*7d00*/  ISETP.GE.AND P3, PT, R40, RZ, PT ;  /* 0x000000ff2800720c */ /* 0x008fc60003f66270 */
[----:B------:R-:W3:Y:S01]  /*7d10*/  LDL R40, [R1+0x17b4] ;  /* 0x0017b40001287983 */ /* 0x000ee20000100800 */
[----:B------:R-:W-:Y:S01]  /*7d20*/  ISETP.GE.AND P4, PT, R31, RZ, PT ;  /* 0x000000ff1f00720c */ /* 0x000fe20003f86270 */
[----:B------:R-:W-:Y:S02]  /*7d30*/  @!P0 IMAD.MOV R61, RZ, RZ, -R61 ;  /* 0x000000ffff3d8224 */ /* 0x000fe400078e0a3d */
[----:B------:R-:W-:Y:S01]  /*7d40*/  @!P2 IMAD.MOV R60, RZ, RZ, -R60 ;  /* 0x000000ffff3ca224 */ /* 0x000fe200078e0a3c */
[----:B----4-:R-:W-:-:S09]  /*7d50*/  ISETP.GE.AND P0, PT, R32, RZ, PT ;  /* 0x000000ff2000720c */ /* 0x010fd20003f06270 */
[----:B------:R-:W-:Y:S01]  /*7d60*/  @!P4 IMAD.MOV R57, RZ, RZ, -R57 ;  /* 0x000000ffff39c224 */ /* 0x000fe200078e0a39 */
[----:B------:R-:W-:Y:S02]  /*7d70*/  ISETP.GE.AND P2, PT, R33, RZ, PT ;  /* 0x000000ff2100720c */ /* 0x000fe40003f46270 */
[----:B------:R-:W-:Y:S01]  /*7d80*/  ISETP.GE.AND P4, PT, R36, RZ, PT ;  /* 0x000000ff2400720c */ /* 0x000fe20003f86270 */
[----:B------:R-:W-:Y:S02]  /*7d90*/  @!P1 IMAD.MOV R59, RZ, RZ, -R59 ;  /* 0x000000ffff3b9224 */ /* 0x000fe400078e0a3b */
[----:B------:R-:W-:Y:S01]  /*7da0*/  @!P5 IMAD.MOV R58, RZ, RZ, -R58 ;  /* 0x000000ffff3ad224 */ /* 0x000fe200078e0a3a */
[----:B------:R-:W-:Y:S01]  /*7db0*/  ISETP.GE.AND P1, PT, R34, RZ, PT ;  /* 0x000000ff2200720c */ /* 0x000fe20003f26270 */
[----:B------:R-:W-:Y:S01]  /*7dc0*/  @!P3 IMAD.MOV R55, RZ, RZ, -R55 ;  /* 0x000000ffff37b224 */ /* 0x000fe200078e0a37 */
[----:B0-----:R-:W-:Y:S02]  /*7dd0*/  LOP3.LUT R17, RZ, c[0x0][0x178], RZ, 0x33, !PT ;  /* 0x00005e00ff117a12 */ /* 0x001fe400078e33ff */
[----:B------:R-:W-:Y:S01]  /*7de0*/  ISETP.GE.AND P5, PT, R35, RZ, PT ;  /* 0x000000ff2300720c */ /* 0x000fe20003fa6270 */
[----:B------:R-:W-:-:S04]  /*7df0*/  @!P0 IMAD.MOV R54, RZ, RZ, -R54 ;  /* 0x000000ffff368224 */ /* 0x000fc800078e0a36 */
[----:B------:R-:W-:Y:S01]  /*7e00*/  @!P4 IMAD.MOV R50, RZ, RZ, -R50 ;  /* 0x000000ffff32c224 */ /* 0x000fe200078e0a32 */
[----:B------:R-:W-:Y:S02]  /*7e10*/  ISETP.NE.AND P4, PT, RZ, c[0x0][0x178], PT ;  /* 0x00005e00ff007a0c */ /* 0x000fe40003f85270 */
[----:B------:R-:W-:Y:S02]  /*7e20*/  ISETP.GE.AND P3, PT, R37, RZ, PT ;  /* 0x000000ff2500720c */ /* 0x000fe40003f66270 */
[----:B------:R-:W-:Y:S02]  /*7e30*/  ISETP.GE.AND P0, PT, R38, RZ, PT ;  /* 0x000000ff2600720c */ /* 0x000fe40003f06270 */
[C---:B-1----:R-:W-:Y:S01]  /*7e40*/  SEL R0, R17.reuse, R58, !P4 ;  /* 0x0000003a11007207 */ /* 0x042fe20006000000 */
[----:B------:R-:W-:Y:S01]  /*7e50*/  @!P2 IMAD.MOV R53, RZ, RZ, -R53 ;  /* 0x000000ffff35a224 */ /* 0x000fe200078e0a35 */
[C---:B------:R-:W-:Y:S01]  /*7e60*/  SEL R3, R17.reuse, R57, !P4 ;  /* 0x0000003911037207 */ /* 0x040fe20006000000 */
[----:B------:R-:W-:Y:S01]  /*7e70*/  @!P1 IMAD.MOV R52, RZ, RZ, -R52 ;  /* 0x000000ffff349224 */ /* 0x000fe200078e0a34 */
[----:B------:R-:W-:Y:S01]  /*7e80*/  SEL R2, R17, R55, !P4 ;  /* 0x0000003711027207 */ /* 0x000fe20006000000 */
[----:B------:R0:W-:Y:S01]  /*7e90*/  STL [R1+0x50], R0 ;  /* 0x0000500001007387 */ /* 0x0001e20000100800 */
[----:B------:R-:W-:-:S02]  /*7ea0*/  @!P5 IMAD.MOV R51, RZ, RZ, -R51 ;  /* 0x000000ffff33d224 */ /* 0x000fc400078e0a33 */
[----:B------:R-:W-:Y:S01]  /*7eb0*/  IMAD.MOV.U32 R13, RZ, RZ, R7 ;  /* 0x000000ffff0d7224 */ /* 0x000fe200078e0007 */
[----:B------:R1:W-:Y:S01]  /*7ec0*/  STL [R1+0xc4], R3 ;  /* 0x0000c40301007387 */ /* 0x0003e20000100800 */
[----:B------:R-:W-:Y:S01]  /*7ed0*/  IMAD.MOV.U32 R15, RZ, RZ, R6 ;  /* 0x000000ffff0f7224 */ /* 0x000fe200078e0006 */
[C---:B0-----:R-:W-:Y:S02]  /*7ee0*/  SEL R0, R17.reuse, R54, !P4 ;  /* 0x0000003611007207 */ /* 0x041fe40006000000 */
[----:B------:R0:W-:Y:S01]  /*7ef0*/  STL [R1+0xc8], R2 ;  /* 0x0000c80201007387 */ /* 0x0001e20000100800 */
[C---:B-1----:R-:W-:Y:S01]  /*7f00*/  SEL R3, R17.reuse, R53, !P4 ;  /* 0x0000003511037207 */ /* 0x042fe20006000000 */
[----:B------:R-:W-:Y:S02]  /*7f10*/  @!P3 IMAD.MOV R13, RZ, RZ, -R13 ;  /* 0x000000ffff0db224 */ /* 0x000fe400078e0a0d */
[----:B------:R1:W-:Y:S01]  /*7f20*/  STL [R1+0xcc], R0 ;  /* 0x0000cc0001007387 */ /* 0x0003e20000100800 */
[----:B------:R-:W-:Y:S01]  /*7f30*/  @!P0 IMAD.MOV R15, RZ, RZ, -R15 ;  /* 0x000000ffff0f8224 */ /* 0x000fe200078e0a0f */
[----:B0-----:R-:W-:-:S02]  /*7f40*/  SEL R2, R17, R52, !P4 ;  /* 0x0000003411027207 */ /* 0x001fc40006000000 */
[----:B------:R0:W-:Y:S01]  /*7f50*/  STL [R1+0xd0], R3 ;  /* 0x0000d00301007387 */ /* 0x0001e20000100800 */
[----:B-1----:R-:W-:-:S03]  /*7f60*/  SEL R0, R17, R51, !P4 ;  /* 0x0000003311007207 */ /* 0x002fc60006000000 */
[----:B------:R1:W-:Y:S01]  /*7f70*/  STL [R1+0xd4], R2 ;  /* 0x0000d40201007387 */ /* 0x0003e20000100800 */
[----:B0-----:R-:W-:-:S03]  /*7f80*/  SEL R3, R17, R50, !P4 ;  /* 0x0000003211037207 */ /* 0x001fc60006000000 */
[----:B------:R0:W-:Y:S01]  /*7f90*/  STL [R1+0xd8], R0 ;  /* 0x0000d80001007387 */ /* 0x0001e20000100800 */
[----:B-1----:R-:W-:-:S03]  /*7fa0*/  SEL R2, R17, R13, !P4 ;  /* 0x0000000d11027207 */ /* 0x002fc60006000000 */
[----:B------:R-:W-:Y:S04]  /*7fb0*/  STL [R1+0xdc], R3 ;  /* 0x0000dc0301007387 */ /* 0x000fe80000100800 */
[----:B------:R-:W4:Y:S01]  /*7fc0*/  LDL.LU R10, [R1+0xc0] ;  /* 0x0000c000010a7983 */ /* 0x000f220000300800 */
[----:B0-----:R-:W-:-:S03]  /*7fd0*/  SEL R0, R17, R15, !P4 ;  /* 0x0000000f11007207 */ /* 0x001fc60006000000 */
[----:B------:R-:W-:Y:S04]  /*7fe0*/  STL [R1+0xe0], R2 ;  /* 0x0000e00201007387 */ /* 0x000fe80000100800 */
[----:B------:R-:W4:Y:S04]  /*7ff0*/  LDL.LU R11, [R1+0xbc] ;  /* 0x0000bc00010b7983 */ /* 0x000f280000300800 */
[----:B------:R0:W-:Y:S04]  /*8000*/  STL [R1+0xe4], R0 ;  /* 0x0000e40001007387 */ /* 0x0001e80000100800 */
[----:B------:R-:W4:Y:S04]  /*8010*/  LDL.LU R19, [R1+0xb8] ;  /* 0x0000b80001137983 */ /* 0x000f280000300800 */
        /* <DEDUP_REMOVED lines=11> */
[----:B------:R-:W4:Y:S01]  /*80d0*/  LDL.LU R38, [R1+0x88] ;  /* 0x0000880001267983 */ /* 0x000f220000300800 */
[----:B--2---:R-:W-:-:S03]  /*80e0*/  ISETP.GE.AND P1, PT, R39, RZ, PT ;  /* 0x000000ff2700720c */ /* 0x004fc60003f26270 */
[----:B------:R-:W2:Y:S01]  /*80f0*/  LDL.LU R39, [R1+0x84] ;  /* 0x0000840001277983 */ /* 0x000ea20000300800 */
[----:B---3--:R-:W-:-:S03]  /*8100*/  ISETP.GE.AND P5, PT, R40, RZ, PT ;  /* 0x000000ff2800720c */ /* 0x008fc60003fa6270 */
[----:B------:R-:W3:Y:S01]  /*8110*/  LDL.LU R40, [R1+0x80] ;  /* 0x0000800001287983 */ /* 0x000ee20000300800 */
[----:B------:R-:W-:-:S03]  /*8120*/  ISETP.GE.AND P2, PT, R56, RZ, PT ;  /* 0x000000ff3800720c */ /* 0x000fc60003f46270 */
[----:B------:R-:W1:Y:S01]  /*8130*/  S2R R56, SR_TID.X ;  /* 0x0000000000387919 */ /* 0x000e620000002100 */
[----:B------:R-:W-:Y:S02]  /*8140*/  IMAD.MOV.U32 R16, RZ, RZ, R5 ;  /* 0x000000ffff107224 */ /* 0x000fe400078e0005 */
[----:B------:R-:W-:Y:S01]  /*8150*/  @!P1 IMAD.MOV R4, RZ, RZ, -R4 ;  /* 0x000000ffff049224 */ /* 0x000fe200078e0a04 */
[----:B------:R-:W3:Y:S06]  /*8160*/  LDL.LU R31, [R1+0x7c] ;  /* 0x00007c00011f7983 */ /* 0x000eec0000300800 */
[----:B------:R-:W-:Y:S01]  /*8170*/  @!P2 IMAD.MOV R16, RZ, RZ, -R16 ;  /* 0x000000ffff10a224 */ /* 0x000fe200078e0a10 */
[----:B0-----:R-:W-:Y:S01]  /*8180*/  SEL R0, R17, R4, !P4 ;  /* 0x0000000411007207 */ /* 0x001fe20006000000 */
[----:B------:R-:W-:-:S03]  /*8190*/  @!P5 IMAD.MOV R49, RZ, RZ, -R49 ;  /* 0x000000ffff31d224 */ /* 0x000fc600078e0a31 */
[----:B------:R-:W-:Y:S02]  /*81a0*/  SEL R2, R17, R16, !P4 ;  /* 0x0000001011027207 */ /* 0x000fe40006000000 */
[----:B-1----:R-:W-:-:S05]  /*81b0*/  LOP3.LUT R56, R56, 0x1f, RZ, 0xc0, !PT ;  /* 0x0000001f38387812 */ /* 0x002fca00078ec0ff */
[----:B------:R-:W-:Y:S01]  /*81c0*/  IMAD R18, R56, c[0x0][0x18c], RZ ;  /* 0x0000630038127a24 */ /* 0x000fe200078e02ff */
[----:B------:R-:W-:Y:S01]  /*81d0*/  STL [R1+0xec], R2 ;  /* 0x0000ec0201007387 */ /* 0x000fe20000100800 */
[----:B------:R-:W-:-:S03]  /*81e0*/  SEL R56, R17, R49, !P4 ;  /* 0x0000003111387207 */ /* 0x000fc60006000000 */
[----:B------:R-:W-:Y:S01]  /*81f0*/  LEA R12, P6, R18, c[0x0][0x168], 0x1 ;  /* 0x00005a00120c7a11 */ /* 0x000fe200078c08ff */
[----:B------:R-:W3:Y:S01]  /*8200*/  LDL.LU R32, [R1+0x78] ;  /* 0x0000780001207983 */ /* 0x000ee20000300800 */
[----:B------:R-:W-:-:S03]  /*8210*/  SEL R5, R17, R61, !P4 ;  /* 0x0000003d11057207 */ /* 0x000fc60006000000 */
[----:B------:R0:W-:Y:S01]  /*8220*/  STL [R1+0xe8], R0 ;  /* 0x0000e80001007387 */ /* 0x0001e20000100800 */
[----:B------:R-:W-:-:S03]  /*8230*/  LEA.HI.X.SX32 R4, R18, c[0x0][0x16c], 0x1, P6 ;  /* 0x00005b0012047a11 */ /* 0x000fc600030f0eff */
[----:B------:R-:W3:Y:S01]  /*8240*/  LDL.LU R33, [R1+0x74] ;  /* 0x0000740001217983 */ /* 0x000ee20000300800 */
[C---:B------:R-:W-:Y:S02]  /*8250*/  SEL R6, R17.reuse, R60, !P4 ;  /* 0x0000003c11067207 */ /* 0x040fe40006000000 */
[----:B------:R-:W-:Y:S01]  /*8260*/  SEL R7, R17, R59, !P4 ;  /* 0x0000003b11077207 */ /* 0x000fe20006000000 */
[----:B------:R-:W3:Y:S04]  /*8270*/  LDL.LU R34, [R1+0x70] ;  /* 0x0000700001227983 */ /* 0x000ee80000300800 */
[----:B------:R-:W3:Y:S04]  /*8280*/  LDL.LU R35, [R1+0x6c] ;  /* 0x00006c0001237983 */ /* 0x000ee80000300800 */
[----:B------:R-:W3:Y:S04]  /*8290*/  LDL.LU R36, [R1+0x68] ;  /* 0x0000680001247983 */ /* 0x000ee80000300800 */
[----:B------:R-:W3:Y:S04]  /*82a0*/  LDL.LU R37, [R1+0x64] ;  /* 0x0000640001257983 */ /* 0x000ee80000300800 */
[----:B------:R-:W-:Y:S04]  /*82b0*/  STL [R1+0x2a90], R56 ;  /* 0x002a903801007387 */ /* 0x000fe80000100800 */
[----:B------:R1:W-:Y:S01]  /*82c0*/  STL [R1+0x2a94], R4 ;  /* 0x002a940401007387 */ /* 0x0003e20000100800 */
[----:B----4-:R-:W-:-:S02]  /*82d0*/  IMAD R16, R19, c[0x0][0x190], RZ ;  /* 0x0000640013107a24 */ /* 0x010fc400078e02ff */
[----:B------:R-:W-:Y:S02]  /*82e0*/  IMAD R17, R20, c[0x0][0x190], RZ ;  /* 0x0000640014117a24 */ /* 0x000fe400078e02ff */
[----:B------:R-:W-:Y:S02]  /*82f0*/  IMAD R18, R21, c[0x0][0x190], RZ ;  /* 0x0000640015127a24 */ /* 0x000fe400078e02ff */
[----:B------:R-:W-:Y:S02]  /*8300*/  IMAD R19, R22, c[0x0][0x190], RZ ;  /* 0x0000640016137a24 */ /* 0x000fe400078e02ff */
[----:B------:R-:W-:Y:S02]  /*8310*/  IMAD R20, R23, c[0x0][0x190], RZ ;  /* 0x0000640017147a24 */ /* 0x000fe400078e02ff */
[----:B------:R-:W-:Y:S02]  /*8320*/  IMAD R21, R24, c[0x0][0x190], RZ ;  /* 0x0000640018157a24 */ /* 0x000fe400078e02ff */
[----:B------:R-:W-:-:S02]  /*8330*/  IMAD R22, R25, c[0x0][0x190], RZ ;  /* 0x0000640019167a24 */ /* 0x000fc400078e02ff */
[----:B------:R-:W-:Y:S02]  /*8340*/  IMAD R23, R26, c[0x0][0x190], RZ ;  /* 0x000064001a177a24 */ /* 0x000fe400078e02ff */
[----:B------:R-:W-:Y:S02]  /*8350*/  IMAD R24, R27, c[0x0][0x190], RZ ;  /* 0x000064001b187a24 */ /* 0x000fe400078e02ff */
[----:B------:R-:W-:Y:S02]  /*8360*/  IMAD R25, R28, c[0x0][0x190], RZ ;  /* 0x000064001c197a24 */ /* 0x000fe400078e02ff */
[----:B------:R-:W-:Y:S02]  /*8370*/  IMAD R26, R29, c[0x0][0x190], RZ ;  /* 0x000064001d1a7a24 */ /* 0x000fe400078e02ff */
[----:B------:R-:W-:Y:S02]  /*8380*/  IMAD R27, R30, c[0x0][0x190], RZ ;  /* 0x000064001e1b7a24 */ /* 0x000fe400078e02ff */
[----:B------:R-:W-:-:S02]  /*8390*/  IMAD R28, R38, c[0x0][0x190], RZ ;  /* 0x00006400261c7a24 */ /* 0x000fc400078e02ff */
[----:B------:R-:W4:Y:S01]  /*83a0*/  LDL.LU R38, [R1+0x60] ;  /* 0x0000600001267983 */ /* 0x000f220000300800 */
[----:B------:R-:W-:Y:S02]  /*83b0*/  IMAD R13, R10, c[0x0][0x190], RZ ;  /* 0x000064000a0d7a24 */ /* 0x000fe400078e02ff */
[----:B------:R-:W-:Y:S02]  /*83c0*/  IMAD R15, R11, c[0x0][0x190], RZ ;  /* 0x000064000b0f7a24 */ /* 0x000fe400078e02ff */
[----:B--2---:R-:W-:Y:S02]  /*83d0*/  IMAD R29, R39, c[0x0][0x190], RZ ;  /* 0x00006400271d7a24 */ /* 0x004fe400078e02ff */
[----:B------:R-:W2:Y:S01]  /*83e0*/  LDL.LU R39, [R1+0x5c] ;  /* 0x00005c0001277983 */ /* 0x000ea20000300800 */
[----:B---3--:R-:W-:-:S03]  /*83f0*/  IMAD R30, R40, c[0x0][0x190], RZ ;  /* 0x00006400281e7a24 */ /* 0x008fc600078e02ff */
[----:B------:R-:W3:Y:S04]  /*8400*/  LDL.LU R40, [R1+0x58] ;  /* 0x0000580001287983 */ /* 0x000ee80000300800 */
[----:B------:R-:W2:Y:S04]  /*8410*/  LDL.LU R49, [R1+0x54] ;  /* 0x0000540001317983 */ /* 0x000ea80000300800 */
        /* <DEDUP_REMOVED lines=11> */
[----:B0-----:R-:W2:Y:S04]  /*84d0*/  LDL.LU R0, [R1+0x20] ;  /* 0x0000200001007983 */ /* 0x001ea80000300800 */
[----:B------:R-:W3:Y:S04]  /*84e0*/  LDL.LU R2, [R1+0x1c] ;  /* 0x00001c0001027983 */ /* 0x000ee80000300800 */
[----:B------:R-:W4:Y:S04]  /*84f0*/  LDL.LU R3, [R1+0x18] ;  /* 0x0000180001037983 */ /* 0x000f280000300800 */
[----:B------:R-:W4:Y:S04]  /*8500*/  LDL.LU R8, [R1+0x14] ;  /* 0x0000140001087983 */ /* 0x000f280000300800 */
[----:B------:R-:W4:Y:S04]  /*8510*/  LDL.LU R9, [R1+0x10] ;  /* 0x0000100001097983 */ /* 0x000f280000300800 */
[----:B------:R-:W4:Y:S04]  /*8520*/  LDL.LU R10, [R1+0xc] ;  /* 0x00000c00010a7983 */ /* 0x000f280000300800 */
[----:B------:R-:W4:Y:S04]  /*8530*/  LDL.LU R11, [R1+0x8] ;  /* 0x00000800010b7983 */ /* 0x000f280000300800 */
[----:B-1----:R-:W4:Y:S04]  /*8540*/  LDL.LU R4, [R1+0x4] ;  /* 0x0000040001047983 */ /* 0x002f280000300800 */
[----:B------:R-:W4:Y:S01]  /*8550*/  LDL.LU R56, [R1] ;  /* 0x0000000001387983 */ /* 0x000f220000300800 */
[----:B--2---:R-:W-:-:S02]  /*8560*/  IMAD R0, R0, c[0x0][0x190], RZ ;  /* 0x0000640000007a24 */ /* 0x004fc400078e02ff */
[----:B---3--:R-:W-:-:S03]  /*8570*/  IMAD R2, R2, c[0x0][0x190], RZ ;  /* 0x0000640002027a24 */ /* 0x008fc600078e02ff */
[----:B------:R0:W-:Y:S01]  /*8580*/  STL [R1+0x20], R0 ;  /* 0x0000200001007387 */ /* 0x0001e20000100800 */
[----:B----4-:R-:W-:Y:S02]  /*8590*/  IMAD R3, R3, c[0x0][0x190], RZ ;  /* 0x0000640003037a24 */ /* 0x010fe400078e02ff */
[----:B------:R-:W-:Y:S01]  /*85a0*/  IMAD R8, R8, c[0x0][0x190], RZ ;  /* 0x0000640008087a24 */ /* 0x000fe200078e02ff */
[----:B0-----:R-:W2:Y:S01]  /*85b0*/  LDL.LU R0, [R1+0x2ab0] ;  /* 0x002ab00001007983 */ /* 0x001ea20000300800 */
[----:B------:R-:W-:-:S03]  /*85c0*/  IMAD R9, R9, c[0x0][0x190], RZ ;  /* 0x0000640009097a24 */ /* 0x000fc600078e02ff */
[----:B------:R0:W-:Y:S01]  /*85d0*/  STL [R1+0x1c], R2 ;  /* 0x00001c0201007387 */ /* 0x0001e20000100800 */
[----:B------:R-:W-:Y:S02]  /*85e0*/  IMAD R10, R10, c[0x0][0x190], RZ ;  /* 0x000064000a0a7a24 */ /* 0x000fe400078e02ff */
[----:B------:R-:W-:Y:S01]  /*85f0*/  IMAD R11, R11, c[0x0][0x190], RZ ;  /* 0x000064000b0b7a24 */ /* 0x000fe200078e02ff */
[----:B0-----:R-:W3:Y:S04]  /*8600*/  LDL.LU R2, [R1+0x2aac] ;  /* 0x002aac0001027983 */ /* 0x001ee80000300800 */
[----:B------:R0:W-:Y:S01]  /*8610*/  STL [R1+0x18], R3 ;  /* 0x0000180301007387 */ /* 0x0001e20000100800 */
[----:B------:R-:W-:-:S03]  /*8620*/  IMAD R4, R4, c[0x0][0x190], RZ ;  /* 0x0000640004047a24 */ /* 0x000fc600078e02ff */
        /* <DEDUP_REMOVED lines=10> */
[----:B0-----:R-:W-:-:S05]  /*86d0*/  LEA R4, P0, R13, R12, 0x1 ;  /* 0x0000000c0d047211 */ /* 0x001fca00078008ff */
        /* <DEDUP_REMOVED lines=12> */
[----:B------:R0:W-:Y:S04]  /*87a0*/  STL [R1+0x294c], R4 ;  /* 0x00294c0401007387 */ /* 0x0001e80000100800 */
[----:B0-----:R-:W2:Y:S01]  /*87b0*/  LDL.LU R4, [R1+0x2a94] ;  /* 0x002a940001047983 */ /* 0x001ea20000300800 */
        /* <DEDUP_REMOVED lines=20> */
[----:B------:R-:W-:Y:S01]  /*8900*/  IMAD R52, R52, c[0x0][0x190], RZ ;  /* 0x0000640034347a24 */ /* 0x000fe200078e02ff */
[----:B--2---:R-:W-:-:S05]  /*8910*/  LEA.HI.X.SX32 R13, R13, R4, 0x1, P0 ;  /* 0x000000040d0d7211 */ /* 0x004fca00000f0eff */
[----:B------:R0:W-:Y:S02]  /*8920*/  STL [R1+0x292c], R13 ;  /* 0x00292c0d01007387 */ /* 0x0001e40000100800 */
[----:B0-----:R-:W-:-:S05]  /*8930*/  LEA R13, P0, R21, R12, 0x1 ;  /* 0x0000000c150d7211 */ /* 0x001fca00078008ff */
[----:B------:R0:W-:Y:S02]  /*8940*/  STL [R1+0x2930], R13 ;  /* 0x0029300d01007387 */ /* 0x0001e40000100800 */
[----:B0-----:R-:W-:Y:S02]  /*8950*/  LEA.HI.X.SX32 R13, R15, R4, 0x1, P6 ;  /* 0x000000040f0d7211 */ /* 0x001fe400030f0eff */
[----:B------:R-:W-:-:S03]  /*8960*/  LEA R15, P6, R22, R12, 0x1 ;  /* 0x0000000c160f7211 */ /* 0x000fc600078c08ff */
[----:B------:R0:W-:Y:S04]  /*8970*/  STL [R1+0x2924], R13 ;  /* 0x0029240d01007387 */ /* 0x0001e80000100800 */
[----:B------:R1:W-:Y:S01]  /*8980*/  STL [R1+0x2928], R15 ;  /* 0x0029280f01007387 */ /* 0x0003e20000100800 */
[----:B0-----:R-:W-:Y:S02]  /*8990*/  LEA.HI.X.SX32 R13, R16, R4, 0x1, P5 ;  /* 0x00000004100d7211 */ /* 0x001fe400028f0eff */
[----:B------:R-:W-:Y:S02]  /*89a0*/  LEA R16, P5, R23, R12, 0x1 ;  /* 0x0000000c17107211 */ /* 0x000fe400078a08ff */
[----:B-1----:R-:W-:Y:S01]  /*89b0*/  LEA.HI.X.SX32 R15, R17, R4, 0x1, P3 ;  /* 0x00000004110f7211 */ /* 0x002fe200018f0eff */
[----:B------:R0:W-:Y:S04]  /*89c0*/  STL [R1+0x291c], R13 ;  /* 0x00291c0d01007387 */ /* 0x0001e80000100800 */
[----:B------:R1:W-:Y:S04]  /*89d0*/  STL [R1+0x2920], R16 ;  /* 0x0029201001007387 */ /* 0x0003e80000100800 */
[----:B------:R2:W-:Y:S01]  /*89e0*/  STL [R1+0x2914], R15 ;  /* 0x0029140f01007387 */ /* 0x0005e20000100800 */
[----:B0-----:R-:W-:-:S02]  /*89f0*/  LEA R13, P3, R24, R12, 0x1 ;  /* 0x0000000c180d7211 */ /* 0x001fc400078608ff */
[----:B-1----:R-:W-:-:S03]  /*8a00*/  LEA.HI.X.SX32 R16, R18, R4, 0x1, P2 ;  /* 0x0000000412107211 */ /* 0x002fc600010f0eff */
[----:B------:R0:W-:Y:S01]  /*8a10*/  STL [R1+0x2918], R13 ;  /* 0x0029180d01007387 */ /* 0x0001e20000100800 */
[----:B--2---:R-:W-:-:S03]  /*8a20*/  LEA R15, P2, R25, R12, 0x1 ;  /* 0x0000000c190f7211 */ /* 0x004fc600078408ff */
[----:B------:R1:W-:Y:S04]  /*8a30*/  STL [R1+0x290c], R16 ;  /* 0x00290c1001007387 */ /* 0x0003e80000100800 */
[----:B------:R2:W-:Y:S01]  /*8a40*/  STL [R1+0x2910], R15 ;  /* 0x0029100f01007387 */ /* 0x0005e20000100800 */
[----:B0-----:R-:W-:Y:S02]  /*8a50*/  LEA.HI.X.SX32 R13, R19, R4, 0x1, P4 ;  /* 0x00000004130d7211 */ /* 0x001fe400020f0eff */
[----:B-1----:R-:W-:-:S03]  /*8a60*/  LEA R16, P4, R26, R12, 0x1 ;  /* 0x0000000c1a107211 */ /* 0x002fc600078808ff */
[----:B------:R0:W-:Y:S01]  /*8a70*/  STL [R1+0x2904], R13 ;  /* 0x0029040d01007387 */ /* 0x0001e20000100800 */
[----:B--2---:R-:W-:-:S03]  /*8a80*/  LEA.HI.X.SX32 R15, R20, R4, 0x1, P1 ;  /* 0x00000004140f7211 */ /* 0x004fc600008f0eff */
[----:B------:R1:W-:Y:S04]  /*8a90*/  STL [R1+0x2908], R16 ;  /* 0x0029081001007387 */ /* 0x0003e80000100800 */
[----:B------:R2:W-:Y:S01]  /*8aa0*/  STL [R1+0x28fc], R15 ;  /* 0x0028fc0f01007387 */ /* 0x0005e20000100800 */
[----:B0-----:R-:W-:Y:S02]  /*8ab0*/  LEA R13, P1, R27, R12, 0x1 ;  /* 0x0000000c1b0d7211 */ /* 0x001fe400078208ff */
        /* <DEDUP_REMOVED lines=81> */
[----:B------:R-:W-:Y:S04]  /*8fd0*/  STL [R1+0x2860], R16 ;  /* 0x0028601001007387 */ /* 0x000fe80000100800 */
[----:B------:R-:W2:Y:S01]  /*8fe0*/  LDL.LU R21, [R1+0x20] ;  /* 0x0000200001157983 */ /* 0x000ea20000300800 */
[----:B0-----:R-:W-:-:S03]  /*8ff0*/  LEA R13, P1, R49, R12, 0x1 ;  /* 0x0000000c310d7211 */ /* 0x001fc600078208ff */
[----:B------:R0:W-:Y:S04]  /*9000*/  STL [R1+0x2854], R15 ;  /* 0x0028540f01007387 */ /* 0x0001e80000100800 */
[----:B------:R1:W-:Y:S04]  /*9010*/  STL [R1+0x2858], R13 ;  /* 0x0028580d01007387 */ /* 0x0003e80000100800 */
[----:B------:R-:W3:Y:S01]  /*9020*/  LDL.LU R20, [R1+0x1c] ;  /* 0x00001c0001147983 */ /* 0x000ee20000300800 */
[----:B0-----:R-:W-:Y:S02]  /*9030*/  LEA.HI.X.SX32 R15, R42, R4, 0x1, P0 ;  /* 0x000000042a0f7211 */ /* 0x001fe400000f0eff */
[----:B-1----:R-:W-:-:S03]  /*9040*/  LEA R13, P0, R50, R12, 0x1 ;  /* 0x0000000c320d7211 */ /* 0x002fc600078008ff */
[----:B------:R0:W-:Y:S04]  /*9050*/  STL [R1+0x284c], R15 ;  /* 0x00284c0f01007387 */ /* 0x0001e80000100800 */
[----:B------:R-:W3:Y:S04]  /*9060*/  LDL.LU R19, [R1+0x18] ;  /* 0x0000180001137983 */ /* 0x000ee80000300800 */
[----:B------:R1:W-:Y:S01]  /*9070*/  STL [R1+0x2850], R13 ;  /* 0x0028500d01007387 */ /* 0x0003e20000100800 */
[----:B0-----:R-:W-:-:S03]  /*9080*/  LEA.HI.X.SX32 R15, R43, R4, 0x1, P6 ;  /* 0x000000042b0f7211 */ /* 0x001fc600030f0eff */
[----:B------:R-:W3:Y:S01]  /*9090*/  LDL.LU R18, [R1+0x14] ;  /* 0x0000140001127983 */ /* 0x000ee20000300800 */
[----:B------:R-:W-:-:S03]  /*90a0*/  LEA.HI.X.SX32 R16, R44, R4, 0x1, P5 ;  /* 0x000000042c107211 */ /* 0x000fc600028f0eff */
[----:B------:R0:W-:Y:S01]  /*90b0*/  STL [R1+0x2844], R15 ;  /* 0x0028440f01007387 */ /* 0x0001e20000100800 */
[----:B-1----:R-:W-:-:S03]  /*90c0*/  LEA R13, P6, R51, R12, 0x1 ;  /* 0x0000000c330d7211 */ /* 0x002fc600078c08ff */
[----:B------:R-:W3:Y:S04]  /*90d0*/  LDL.LU R17, [R1+0x10] ;  /* 0x0000100001117983 */ /* 0x000ee80000300800 */
[----:B------:R1:W-:Y:S04]  /*90e0*/  STL [R1+0x2848], R13 ;  /* 0x0028480d01007387 */ /* 0x0003e80000100800 */
[----:B0-----:R-:W3:Y:S04]  /*90f0*/  LDL.LU R15, [R1+0xc] ;  /* 0x00000c00010f7983 */ /* 0x001ee80000300800 */
[----:B------:R0:W-:Y:S01]  /*9100*/  STL [R1+0x283c], R16 ;  /* 0x00283c1001007387 */ /* 0x0001e20000100800 */
[----:B-1----:R-:W-:-:S03]  /*9110*/  LEA R13, P5, R52, R12, 0x1 ;  /* 0x0000000c340d7211 */ /* 0x002fc600078a08ff */
[----:B0-----:R-:W3:Y:S04]  /*9120*/  LDL.LU R16, [R1+0x8] ;  /* 0x0000080001107983 */ /* 0x001ee80000300800 */
[----:B------:R0:W-:Y:S04]  /*9130*/  STL [R1+0x2840], R13 ;  /* 0x0028400d01007387 */ /* 0x0001e80000100800 */
[----:B0-----:R-:W3:Y:S01]  /*9140*/  LDL.LU R13, [R1+0x4] ;  /* 0x00000400010d7983 */ /* 0x001ee20000300800 */
[----:B------:R-:W-:Y:S01]  /*9150*/  IMAD R53, R53, c[0x0][0x190], RZ ;  /* 0x0000640035357a24 */ /* 0x000fe200078e02ff */
[-C--:B------:R-:W-:Y:S01]  /*9160*/  LEA.HI.X.SX32 R22, R45, R4.reuse, 0x1, P3 ;  /* 0x000000042d167211 */ /* 0x080fe200018f0eff */
[----:B------:R-:W-:Y:S01]  /*9170*/  IMAD R54, R54, c[0x0][0x190], RZ ;  /* 0x0000640036367a24 */ /* 0x000fe200078e02ff */
[----:B------:R-:W-:-:S02]  /*9180*/  LEA.HI.X.SX32 R24, R46, R4, 0x1, P2 ;  /* 0x000000042e187211 */ /* 0x000fc400010f0eff */
[----:B------:R-:W-:Y:S01]  /*9190*/  LEA R23, P3, R53, R12, 0x1 ;  /* 0x0000000c35177211 */ /* 0x000fe200078608ff */
[----:B------:R0:W-:Y:S01]  /*91a0*/  STL [R1+0x2834], R22 ;  /* 0x0028341601007387 */ /* 0x0001e20000100800 */
[----:B------:R-:W-:-:S03]  /*91b0*/  IMAD R55, R55, c[0x0][0x190], RZ ;  /* 0x0000640037377a24 */ /* 0x000fc600078e02ff */
[----:B------:R1:W-:Y:S01]  /*91c0*/  STL [R1+0x2838], R23 ;  /* 0x0028381701007387 */ /* 0x0003e20000100800 */
[----:B------:R-:W-:Y:S01]  /*91d0*/  IMAD R57, R57, c[0x0][0x190], RZ ;  /* 0x0000640039397a24 */ /* 0x000fe200078e02ff */
[----:B0-----:R-:W-:Y:S02]  /*91e0*/  LEA R22, P2, R54, R12, 0x1 ;  /* 0x0000000c36167211 */ /* 0x001fe400078408ff */
[----:B------:R0:W-:Y:S01]  /*91f0*/  STL [R1+0x282c], R24 ;  /* 0x00282c1801007387 */ /* 0x0001e20000100800 */
[----:B-1----:R-:W-:-:S03]  /*9200*/  LEA.HI.X.SX32 R23, R47, R4, 0x1, P4 ;  /* 0x000000042f177211 */ /* 0x002fc600020f0eff */
[----:B------:R1:W-:Y:S01]  /*9210*/  STL [R1+0x2830], R22 ;  /* 0x0028301601007387 */ /* 0x0003e20000100800 */
[----:B------:R-:W-:Y:S01]  /*9220*/  IMAD R58, R58, c[0x0][0x190], RZ ;  /* 0x000064003a3a7a24 */ /* 0x000fe200078e02ff */
[----:B0-----:R-:W-:Y:S02]  /*9230*/  LEA R24, P4, R55, R12, 0x1 ;  /* 0x0000000c37187211 */ /* 0x001fe400078808ff */
[----:B------:R0:W-:Y:S01]  /*9240*/  STL [R1+0x2824], R23 ;  /* 0x0028241701007387 */ /* 0x0001e20000100800 */
[----:B-1----:R-:W-:-:S03]  /*9250*/  LEA.HI.X.SX32 R22, R49, R4, 0x1, P1 ;  /* 0x0000000431167211 */ /* 0x002fc600008f0eff */
[----:B------:R1:W-:Y:S01]  /*9260*/  STL [R1+0x2828], R24 ;  /* 0x0028281801007387 */ /* 0x0003e20000100800 */
[----:B------:R-:W-:-:S03]  /*9270*/  IMAD R59, R59, c[0x0][0x190], RZ ;  /* 0x000064003b3b7a24 */ /* 0x000fc600078e02ff */
[----:B------:R4:W-:Y:S01]  /*9280*/  STL [R1+0x2818], R22 ;  /* 0x0028181601007387 */ /* 0x0009e20000100800 */
[----:B0-----:R-:W-:Y:S02]  /*9290*/  LEA R23, P1, R57, R12, 0x1 ;  /* 0x0000000c39177211 */ /* 0x001fe400078208ff */
[----:B-1----:R-:W-:-:S03]  /*92a0*/  LEA.HI.X.SX32 R24, R50, R4, 0x1, P0 ;  /* 0x0000000432187211 */ /* 0x002fc600000f0eff */
[----:B------:R0:W-:Y:S01]  /*92b0*/  STL [R1+0x281c], R23 ;  /* 0x00281c1701007387 */ /* 0x0001e20000100800 */
[----:B----4-:R-:W-:Y:S01]  /*92c0*/  LEA R22, P0, R58, R12, 0x1 ;  /* 0x0000000c3a167211 */ /* 0x010fe200078008ff */
[----:B------:R-:W-:Y:S02]  /*92d0*/  IMAD R60, R60, c[0x0][0x190], RZ ;  /* 0x000064003c3c7a24 */ /* 0x000fe400078e02ff */
[----:B------:R1:W-:Y:S01]  /*92e0*/  STL [R1+0x2810], R24 ;  /* 0x0028101801007387 */ /* 0x0003e20000100800 */
[----:B------:R-:W-:Y:S01]  /*92f0*/  IMAD R61, R61, c[0x0][0x190], RZ ;  /* 0x000064003d3d7a24 */ /* 0x000fe200078e02ff */
[----:B0-----:R-:W-:Y:S02]  /*9300*/  LEA.HI.X.SX32 R23, R51, R4, 0x1, P6 ;  /* 0x0000000433177211 */ /* 0x001fe400030f0eff */
[----:B------:R0:W-:Y:S01]  /*9310*/  STL [R1+0x2814], R22 ;  /* 0x0028141601007387 */ /* 0x0001e20000100800 */
[----:B-1----:R-:W-:-:S03]  /*9320*/  LEA R24, P6, R59, R12, 0x1 ;  /* 0x0000000c3b187211 */ /* 0x002fc600078c08ff */
[----:B------:R1:W-:Y:S01]  /*9330*/  STL [R1+0x2808], R23 ;  /* 0x0028081701007387 */ /* 0x0003e20000100800 */
[----:B0-----:R-:W-:-:S03]  /*9340*/  LEA.HI.X.SX32 R22, R52, R4, 0x1, P5 ;  /* 0x0000000434167211 */ /* 0x001fc600028f0eff */
[----:B------:R0:W-:Y:S01]  /*9350*/  STL [R1+0x280c], R24 ;  /* 0x00280c1801007387 */ /* 0x0001e20000100800 */
[----:B-1----:R-:W-:-:S03]  /*9360*/  LEA R23, P5, R60, R12, 0x1 ;  /* 0x0000000c3c177211 */ /* 0x002fc600078a08ff */
[----:B------:R1:W-:Y:S01]  /*9370*/  STL [R1+0x2800], R22 ;  /* 0x0028001601007387 */ /* 0x0003e20000100800 */
[----:B0-----:R-:W-:-:S03]  /*9380*/  LEA.HI.X.SX32 R24, R53, R4, 0x1, P3 ;  /* 0x0000000435187211 */ /* 0x001fc600018f0eff */
[----:B------:R0:W-:Y:S01]  /*9390*/  STL [R1+0x2804], R23 ;  /* 0x0028041701007387 */ /* 0x0001e20000100800 */
[----:B-1----:R-:W-:-:S03]  /*93a0*/  LEA R22, P3, R61, R12, 0x1 ;  /* 0x0000000c3d167211 */ /* 0x002fc600078608ff */
[----:B------:R-:W-:Y:S01]  /*93b0*/  STL [R1+0x27f8], R24 ;  /* 0x0027f81801007387 */ /* 0x000fe20000100800 */
[----:B0-----:R-:W-:-:S03]  /*93c0*/  LEA.HI.X.SX32 R23, R54, R4, 0x1, P2 ;  /* 0x0000000436177211 */ /* 0x001fc600010f0eff */
[----:B------:R0:W-:Y:S04]  /*93d0*/  STL [R1+0x27fc], R22 ;  /* 0x0027fc1601007387 */ /* 0x0001e80000100800 */
[----:B------:R3:W-:Y:S01]  /*93e0*/  STL [R1+0x27f0], R23 ;  /* 0x0027f01701007387 */ /* 0x0007e20000100800 */
[----:B0-----:R-:W-:Y:S01]  /*93f0*/  LEA.HI.X.SX32 R22, R55, R4, 0x1, P4 ;  /* 0x0000000437167211 */ /* 0x001fe200020f0eff */
[----:B------:R-:W-:Y:S02]  /*9400*/  IMAD R56, R56, c[0x0][0x190], RZ ;  /* 0x0000640038387a24 */ /* 0x000fe400078e02ff */
[----:B------:R-:W-:Y:S02]  /*9410*/  IMAD R11, R11, c[0x0][0x190], RZ ;  /* 0x000064000b0b7a24 */ /* 0x000fe400078e02ff */
[----:B------:R-:W-:-:S02]  /*9420*/  IMAD R10, R10, c[0x0][0x190], RZ ;  /* 0x000064000a0a7a24 */ /* 0x000fc400078e02ff */
[----:B------:R-:W-:Y:S02]  /*9430*/  IMAD R9, R9, c[0x0][0x190], RZ ;  /* 0x0000640009097a24 */ /* 0x000fe400078e02ff */
[----:B------:R-:W-:Y:S02]  /*9440*/  IMAD R8, R8, c[0x0][0x190], RZ ;  /* 0x0000640008087a24 */ /* 0x000fe400078e02ff */
[----:B------:R-:W-:Y:S01]  /*9450*/  IMAD R3, R3, c[0x0][0x190], RZ ;  /* 0x0000640003037a24 */ /* 0x000fe200078e02ff */
[----:B--2---:R-:W-:-:S05]  /*9460*/  LEA R24, P2, R21, R12, 0x1 ;  /* 0x0000000c15187211 */ /* 0x004fca00078408ff */
[----:B------:R0:W-:Y:S04]  /*9470*/  STL [R1+0x27f4], R24 ;  /* 0x0027f41801007387 */ /* 0x0001e80000100800 */
[----:B------:R1:W-:Y:S01]  /*9480*/  STL [R1+0x27e8], R22 ;  /* 0x0027e81601007387 */ /* 0x0003e20000100800 */
[----:B---3--:R-:W-:Y:S02]  /*9490*/  LEA R23, P4, R20, R12, 0x1 ;  /* 0x0000000c14177211 */ /* 0x008fe400078808ff */
[----:B0-----:R-:W-:-:S03]  /*94a0*/  LEA.HI.X.SX32 R24, R57, R4, 0x1, P1 ;  /* 0x0000000439187211 */ /* 0x001fc600008f0eff */
        /* <DEDUP_REMOVED lines=8> */
[----:B------:R0:W-:Y:S04]  /*9530*/  STL [R1+0x27dc], R24 ;  /* 0x0027dc1801007387 */ /* 0x0001e80000100800 */
[----:B------:R2:W-:Y:S01]  /*9540*/  STL [R1+0x27d0], R22 ;  /* 0x0027d01601007387 */ /* 0x0005e20000100800 */
[----:B-1----:R-:W-:Y:S02]  /*9550*/  LEA R23, P6, R17, R12, 0x1 ;  /* 0x0000000c11177211 */ /* 0x002fe400078c08ff */
[----:B0-----:R-:W-:-:S03]  /*9560*/  LEA.HI.X.SX32 R24, R60, R4, 0x1, P5 ;  /* 0x000000043c187211 */ /* 0x001fc600028f0eff */
        /* <DEDUP_REMOVED lines=8> */
[----:B------:R-:W-:Y:S01]  /*95f0*/  STL [R1+0x2790], R24 ;  /* 0x0027901801007387 */ /* 0x000fe20000100800 */
[----:B------:R-:W-:-:S03]  /*9600*/  LEA.HI.X.SX32 R21, R20, R4, 0x1, P4 ;  /* 0x0000000414157211 */ /* 0x000fc600020f0eff */
[----:B------:R1:W-:Y:S01]  /*9610*/  STL [R1+0x2770], R22 ;  /* 0x0027701601007387 */ /* 0x0003e20000100800 */
[----:B0-----:R-:W-:Y:S02]  /*9620*/  LEA R23, P2, R13, R12, 0x1 ;  /* 0x0000000c0d177211 */ /* 0x001fe400078408ff */
[----:B------:R-:W-:-:S03]  /*9630*/  LEA.HI.X.SX32 R20, R19, R4, 0x1, P1 ;  /* 0x0000000413147211 */ /* 0x000fc600008f0eff */
[----:B------:R-:W-:Y:S01]  /*9640*/  STL [R1+0x2798], R23 ;  /* 0x0027981701007387 */ /* 0x000fe20000100800 */
[----:B-1----:R-:W-:-:S03]  /*9650*/  LEA R22, P4, R56, R12, 0x1 ;  /* 0x0000000c38167211 */ /* 0x002fc600078808ff */
[----:B------:R0:W-:Y:S01]  /*9660*/  STL [R1+0x2774], R21 ;  /* 0x0027741501007387 */ /* 0x0001e20000100800 */
[----:B------:R-:W-:-:S03]  /*9670*/  LEA.HI.X.SX32 R19, R18, R4, 0x1, P0 ;  /* 0x0000000412137211 */ /* 0x000fc600000f0eff */
[----:B------:R-:W-:Y:S01]  /*9680*/  STL [R1+0x27a0], R22 ;  /* 0x0027a01601007387 */ /* 0x000fe20000100800 */
[----:B------:R-:W-:-:S03]  /*9690*/  LEA.HI.X.SX32 R18, R17, R4, 0x1, P6 ;  /* 0x0000000411127211 */ /* 0x000fc600030f0eff */
[----:B------:R1:W-:Y:S01]  /*96a0*/  STL [R1+0x2778], R20 ;  /* 0x0027781401007387 */ /* 0x0003e20000100800 */
[----:B0-----:R-:W-:-:S05]  /*96b0*/  LEA R21, P1, R11, R12, 0x1 ;  /* 0x0000000c0b157211 */ /* 0x001fca00078208ff */
[----:B------:R-:W-:Y:S01]  /*96c0*/  STL [R1+0x27a8], R21 ;  /* 0x0027a81501007387 */ /* 0x000fe20000100800 */
[----:B-1----:R-:W-:-:S03]  /*96d0*/  LEA R20, P0, R10, R12, 0x1 ;  /* 0x0000000c0a147211 */ /* 0x002fc600078008ff */
[----:B------:R0:W-:Y:S01]  /*96e0*/  STL [R1+0x277c], R19 ;  /* 0x00277c1301007387 */ /* 0x0001e20000100800 */
[----:B------:R-:W-:-:S03]  /*96f0*/  LEA.HI.X.SX32 R17, R15, R4, 0x1, P5 ;  /* 0x000000040f117211 */ /* 0x000fc600028f0eff */
[----:B------:R-:W-:Y:S04]  /*9700*/  STL [R1+0x27b0], R20 ;  /* 0x0027b01401007387 */ /* 0x000fe80000100800 */
[----:B------:R1:W-:Y:S01]  /*9710*/  STL [R1+0x2780], R18 ;  /* 0x0027801201007387 */ /* 0x0003e20000100800 */
[----:B0-----:R-:W-:-:S05]  /*9720*/  LEA R19, P6, R9, R12, 0x1 ;  /* 0x0000000c09137211 */ /* 0x001fca00078c08ff */
[----:B------:R-:W-:Y:S01]  /*9730*/  STL [R1+0x27b8], R19 ;  /* 0x0027b81301007387 */ /* 0x000fe20000100800 */
[----:B-1----:R-:W-:-:S03]  /*9740*/  LEA R18, P5, R8, R12, 0x1 ;  /* 0x0000000c08127211 */ /* 0x002fc600078a08ff */
[----:B------:R-:W2:Y:S04]  /*9750*/  LDL.LU R15, [R1+0x50] ;  /* 0x00005000010f7983 */ /* 0x000ea80000300800 */
[----:B------:R0:W-:Y:S04]  /*9760*/  STL [R1+0x2784], R17 ;  /* 0x0027841101007387 */ /* 0x0001e80000100800 */
[----:B------:R1:W-:Y:S01]  /*9770*/  STL [R1+0x27bc], R18 ;  /* 0x0027bc1201007387 */ /* 0x0003e20000100800 */
[----:B0-----:R-:W-:Y:S02]  /*9780*/  LEA.HI.X.SX32 R17, R16, R4, 0x1, P3 ;  /* 0x0000000410117211 */ /* 0x001fe400018f0eff */
[----:B-1----:R-:W-:-:S03]  /*9790*/  LEA R18, P3, R3, R12, 0x1 ;  /* 0x0000000c03127211 */ /* 0x002fc600078608ff */
[----:B------:R0:W-:Y:S01]  /*97a0*/  STL [R1+0x278c], R17 ;  /* 0x00278c1101007387 */ /* 0x0001e20000100800 */
[----:B------:R-:W-:-:S03]  /*97b0*/  LEA.HI.X.SX32 R16, R13, R4, 0x1, P2 ;  /* 0x000000040d107211 */ /* 0x000fc600010f0eff */
[----:B------:R-:W-:Y:S04]  /*97c0*/  STL [R1+0x27c0], R18 ;  /* 0x0027c01201007387 */ /* 0x000fe80000100800 */
[----:B------:R-:W3:Y:S01]  /*97d0*/  LDL.LU R13, [R1+0xc4] ;  /* 0x0000c400010d7983 */ /* 0x000ee20000300800 */
[----:B------:R-:W-:Y:S02]  /*97e0*/  IMAD R2, R2, c[0x0][0x190], RZ ;  /* 0x0000640002027a24 */ /* 0x000fe400078e02ff */
[----:B------:R-:W-:Y:S01]  /*97f0*/  IMAD R0, R0, c[0x0][0x190], RZ ;  /* 0x0000640000007a24 */ /* 0x000fe200078e02ff */
[----:B------:R1:W-:Y:S02]  /*9800*/  STL [R1+0x2794], R16 ;  /* 0x0027941001007387 */ /* 0x0003e40000100800 */
[----:B0-----:R-:W-:Y:S01]  /*9810*/  LEA R17, P2, R2, R12, 0x1 ;  /* 0x0000000c02117211 */ /* 0x001fe200078408ff */
[----:B------:R-:W-:-:S02]  /*9820*/  IMAD R14, R14, c[0x0][0x190], RZ ;  /* 0x000064000e0e7a24 */ /* 0x000fc400078e02ff */
[----:B------:R-:W-:Y:S02]  /*9830*/  IMAD R48, R48, c[0x0][0x190], RZ ;  /* 0x0000640030307a24 */ /* 0x000fe400078e02ff */
[----:B------:R0:W-:Y:S01]  /*9840*/  STL [R1+0x27c4], R17 ;  /* 0x0027c41101007387 */ /* 0x0001e20000100800 */
[----:B-1----:R-:W-:-:S03]  /*9850*/  LEA.HI.X.SX32 R16, R56, R4, 0x1, P4 ;  /* 0x0000000438107211 */ /* 0x002fc600020f0eff */
[----:B------:R-:W4:Y:S01]  /*9860*/  LDL.LU R56, [R1+0x2a90] ;  /* 0x002a900001387983 */ /* 0x000f220000300800 */
[----:B------:R-:W-:-:S03]  /*9870*/  LEA R18, P4, R0, R12, 0x1 ;  /* 0x0000000c00127211 */ /* 0x000fc600078808ff */
[----:B------:R1:W-:Y:S01]  /*9880*/  STL [R1+0x279c], R16 ;  /* 0x00279c1001007387 */ /* 0x0003e20000100800 */
[-C--:B0-----:R-:W-:Y:S02]  /*9890*/  LEA.HI.X.SX32 R17, R11, R4.reuse, 0x1, P1 ;  /* 0x000000040b117211 */ /* 0x081fe400008f0eff */
[-C--:B------:R-:W-:Y:S01]  /*98a0*/  LEA.HI.X.SX32 R11, R10, R4.reuse, 0x1, P0 ;  /* 0x000000040a0b7211 */ /* 0x080fe200000f0eff */
[----:B------:R-:W-:Y:S01]  /*98b0*/  STL [R1+0x27c8], R18 ;  /* 0x0027c81201007387 */ /* 0x000fe20000100800 */
[----:B------:R-:W-:Y:S02]  /*98c0*/  LEA.HI.X.SX32 R10, R9, R4, 0x1, P6 ;  /* 0x00000004090a7211 */ /* 0x000fe400030f0eff */
[-C--:B-1----:R-:W-:Y:S01]  /*98d0*/  LEA R16, P1, R14, R12.reuse, 0x1 ;  /* 0x0000000c0e107211 */ /* 0x082fe200078208ff */
[----:B------:R-:W-:Y:S01]  /*98e0*/  STL [R1+0x27a4], R17 ;  /* 0x0027a41101007387 */ /* 0x000fe20000100800 */
[----:B------:R-:W-:Y:S01]  /*98f0*/  LEA R9, P6, R48, R12, 0x1 ;  /* 0x0000000c30097211 */ /* 0x000fe200078c08ff */
[----:B------:R-:W-:Y:S01]  /*9900*/  IMAD R5, R5, c[0x0][0x184], RZ ;  /* 0x0000610005057a24 */ /* 0x000fe200078e02ff */
[-C--:B------:R-:W-:Y:S01]  /*9910*/  LEA.HI.X.SX32 R8, R8, R4.reuse, 0x1, P5 ;  /* 0x0000000408087211 */ /* 0x080fe200028f0eff */
[----:B------:R0:W-:Y:S01]  /*9920*/  STL [R1+0x27cc], R16 ;  /* 0x0027cc1001007387 */ /* 0x0001e20000100800 */
[----:B------:R-:W-:-:S03]  /*9930*/  LEA.HI.X.SX32 R3, R3, R4, 0x1, P3 ;  /* 0x0000000403037211 */ /* 0x000fc600018f0eff */
[----:B------:R-:W-:Y:S04]  /*9940*/  STL [R1+0x27ac], R11 ;  /* 0x0027ac0b01007387 */ /* 0x000fe80000100800 */
[----:B------:R-:W-:Y:S01]  /*9950*/  STL [R1+0x27b4], R10 ;  /* 0x0027b40a01007387 */ /* 0x000fe20000100800 */
[----:B0-----:R-:W-:-:S03]  /*9960*/  IMAD.MOV.U32 R16, RZ, RZ, c[0x0][0x188] ;  /* 0x00006200ff107624 */ /* 0x001fc600078e00ff */
[----:B------:R-:W4:Y:S01]  /*9970*/  LDL.LU R17, [R1+0xc8] ;  /* 0x0000c80001117983 */ /* 0x000f220000300800 */
[C---:B------:R-:W-:Y:S01]  /*9980*/  LEA R38, P0, R5.reuse, c[0x0][0x160], 0x1 ;  /* 0x0000580005267a11 */ /* 0x040fe200078008ff */
[----:B------:R-:W-:Y:S02]  /*9990*/  IMAD R40, R16, 0x1f, RZ ;  /* 0x0000001f10287824 */ /* 0x000fe400078e02ff */
[----:B------:R-:W-:Y:S04]  /*99a0*/  STL [R1+0x2764], R9 ;  /* 0x0027640901007387 */ /* 0x000fe80000100800 */
[----:B------:R-:W-:Y:S04]  /*99b0*/  STL [R1+0x2750], R8 ;  /* 0x0027500801007387 */ /* 0x000fe80000100800 */
[----:B------:R-:W-:Y:S01]  /*99c0*/  STL [R1+0x2754], R3 ;  /* 0x0027540301007387 */ /* 0x000fe20000100800 */
[----:B------:R-:W-:-:S03]  /*99d0*/  LEA.HI.X.SX32 R39, R5, c[0x0][0x164], 0x1, P0 ;  /* 0x0000590005277a11 */ /* 0x000fc600000f0eff */
[----:B------:R-:W4:Y:S01]  /*99e0*/  LDL.LU R16, [R1+0xcc] ;  /* 0x0000cc0001107983 */ /* 0x000f220000300800 */
[-C--:B------:R-:W-:Y:S01]  /*99f0*/  LEA.HI.X.SX32 R2, R2, R4.reuse, 0x1, P2 ;  /* 0x0000000402027211 */ /* 0x080fe200010f0eff */
[----:B------:R-:W-:Y:S01]  /*9a00*/  IMAD R6, R6, c[0x0][0x184], RZ ;  /* 0x0000610006067a24 */ /* 0x000fe200078e02ff */
[-C--:B------:R-:W-:Y:S01]  /*9a10*/  LEA.HI.X.SX32 R0, R0, R4.reuse, 0x1, P4 ;  /* 0x0000000400007211 */ /* 0x080fe200020f0eff */
[----:B------:R-:W-:Y:S01]  /*9a20*/  STL.64 [R1+0x1050], R38 ;  /* 0x0010502601007387 */ /* 0x000fe20000100a00 */
[----:B------:R-:W-:-:S03]  /*9a30*/  LEA.HI.X.SX32 R5, R14, R4, 0x1, P1 ;  /* 0x000000040e057211 */ /* 0x000fc600008f0eff */
[----:B------:R0:W-:Y:S01]  /*9a40*/  STL [R1+0x2758], R2 ;  /* 0x0027580201007387 */ /* 0x0001e20000100800 */
[----:B------:R-:W-:-:S03]  /*9a50*/  LEA R36, P0, R6, c[0x0][0x160], 0x1 ;  /* 0x0000580006247a11 */ /* 0x000fc600078008ff */
[----:B------:R1:W-:Y:S01]  /*9a60*/  STL [R1+0x275c], R0 ;  /* 0x00275c0001007387 */ /* 0x0003e20000100800 */
[----:B------:R-:W-:Y:S01]  /*9a70*/  LEA.HI.X.SX32 R37, R6, c[0x0][0x164], 0x1, P0 ;  /* 0x0000590006257a11 */ /* 0x000fe200000f0eff */
[----:B0-----:R-:W-:Y:S01]  /*9a80*/  IMAD.WIDE R2, R40, 0x2, R38 ;  /* 0x0000000228027825 */ /* 0x001fe200078e0226 */
[----:B-1----:R-:W-:Y:S01]  /*9a90*/  LEA.HI.X.SX32 R0, R48, R4, 0x1, P6 ;  /* 0x0000000430007211 */ /* 0x002fe200030f0eff */
[----:B------:R-:W-:Y:S04]  /*9aa0*/  STL [R1+0x2760], R5 ;  /* 0x0027600501007387 */ /* 0x000fe80000100800 */
[----:B------:R2:W-:Y:S04]  /*9ab0*/  STL [R1+0x17c4], R0 ;  /* 0x0017c40001007387 */ /* 0x0005e80000100800 */
[----:B------:R-:W-:Y:S04]  /*9ac0*/  STL [R1+0x17cc], R2 ;  /* 0x0017cc0201007387 */ /* 0x000fe80000100800 */
[----:B------:R0:W-:Y:S01]  /*9ad0*/  STL [R1+0x17c8], R3 ;  /* 0x0017c80301007387 */ /* 0x0001e20000100800 */
[----:B--2---:R-:W-:-:S03]  /*9ae0*/  IMAD R0, R15, c[0x0][0x184], RZ ;  /* 0x000061000f007a24 */ /* 0x004fc600078e02ff */
[----:B------:R-:W2:Y:S04]  /*9af0*/  LDL.LU R15, [R1+0xd0] ;  /* 0x0000d000010f7983 */ /* 0x000ea80000300800 */
[----:B------:R-:W-:Y:S01]  /*9b00*/  STL.64 [R1+0x1048], R36 ;  /* 0x0010482401007387 */ /* 0x000fe20000100a00 */
[----:B---3--:R-:W-:-:S03]  /*9b10*/  IMAD R6, R13, c[0x0][0x184], RZ ;  /* 0x000061000d067a24 */ /* 0x008fc600078e02ff */
[----:B------:R-:W3:Y:S01]  /*9b20*/  LDL.LU R13, [R1+0xd4] ;  /* 0x0000d400010d7983 */ /* 0x000ee20000300800 */
[----:B------:R-:W-:-:S05]  /*9b30*/  IMAD R7, R7, c[0x0][0x184], RZ ;  /* 0x0000610007077a24 */ /* 0x000fca00078e02ff */
[----:B------:R-:W-:Y:S01]  /*9b40*/  LEA R34, P1, R7, c[0x0][0x160], 0x1 ;  /* 0x0000580007227a11 */ /* 0x000fe200078208ff */
[----:B------:R-:W-:-:S03]  /*9b50*/  IMAD.WIDE R4, R40, 0x2, R36 ;  /* 0x0000000228047825 */ /* 0x000fc600078e0224 */
[----:B------:R-:W-:Y:S02]  /*9b60*/  LEA.HI.X.SX32 R35, R7, c[0x0][0x164], 0x1, P1 ;  /* 0x0000590007237a11 */ /* 0x000fe400008f0eff */
[----:B------:R-:W-:-:S03]  /*9b70*/  LEA R32, P0, R0, c[0x0][0x160], 0x1 ;  /* 0x0000580000207a11 */ /* 0x000fc600078008ff */
[----:B0-----:R-:W-:Y:S01]  /*9b80*/  IMAD.WIDE R2, R40, 0x2, R34 ;  /* 0x0000000228027825 */ /* 0x001fe200078e0222 */
[----:B------:R-:W-:Y:S01]  /*9b90*/  STL.64 [R1+0x1040], R34 ;  /* 0x0010402201007387 */ /* 0x000fe20000100a00 */
[----:B------:R-:W-:Y:S02]  /*9ba0*/  LEA R30, P1, R6, c[0x0][0x160], 0x1 ;  /* 0x00005800061e7a11 */ /* 0x000fe400078208ff */
[----:B------:R-:W-:Y:S01]  /*9bb0*/  LEA.HI.X.SX32 R33, R0, c[0x0][0x164], 0x1, P0 ;  /* 0x0000590000217a11 */ /* 0x000fe200000f0eff */
[----:B------:R-:W-:Y:S01]  /*9bc0*/  STL [R1+0x26f0], R4 ;  /* 0x0026f00401007387 */ /* 0x000fe20000100800 */
[----:B------:R-:W-:-:S03]  /*9bd0*/  LEA.HI.X.SX32 R31, R6, c[0x0][0x164], 0x1, P1 ;  /* 0x00005900061f7a11 */ /* 0x000fc600008f0eff */
[----:B------:R0:W-:Y:S04]  /*9be0*/  STL [R1+0x17d0], R5 ;  /* 0x0017d00501007387 */ /* 0x0001e80000100800 */
[----:B------:R-:W-:Y:S04]  /*9bf0*/  STL [R1+0x26f8], R2 ;  /* 0x0026f80201007387 */ /* 0x000fe80000100800 */
[----:B------:R1:W-:Y:S01]  /*9c00*/  STL [R1+0x26f4], R3 ;  /* 0x0026f40301007387 */ /* 0x0003e20000100800 */
[----:B0-----:R-:W-:-:S03]  /*9c10*/  IMAD.WIDE R4, R40, 0x2, R32 ;  /* 0x0000000228047825 */ /* 0x001fc600078e0220 */
[----:B------:R-:W3:Y:S04]  /*9c20*/  LDL.LU R19, [R1+0xd8] ;  /* 0x0000d80001137983 */ /* 0x000ee80000300800 */
[----:B------:R-:W-:Y:S01]  /*9c30*/  STL.64 [R1+0x1038], R32 ;  /* 0x0010382001007387 */ /* 0x000fe20000100a00 */
[----:B----4-:R-:W-:-:S03]  /*9c40*/  IMAD R0, R17, c[0x0][0x184], RZ ;  /* 0x0000610011007a24 */ /* 0x010fc600078e02ff */
[----:B------:R-:W4:Y:S01]  /*9c50*/  LDL.LU R18, [R1+0xdc] ;  /* 0x0000dc0001127983 */ /* 0x000f220000300800 */
[----:B-1----:R-:W-:Y:S01]  /*9c60*/  IMAD.WIDE R2, R40, 0x2, R30 ;  /* 0x0000000228027825 */ /* 0x002fe200078e021e */
[----:B------:R-:W-:Y:S02]  /*9c70*/  LEA R28, P0, R0, c[0x0][0x160], 0x1 ;  /* 0x00005800001c7a11 */ /* 0x000fe400078008ff */
[----:B------:R-:W-:Y:S04]  /*9c80*/  STL.64 [R1+0x1030], R30 ;  /* 0x0010301e01007387 */ /* 0x000fe80000100a00 */
[----:B------:R-:W-:Y:S01]  /*9c90*/  STL [R1+0x2710], R4 ;  /* 0x0027100401007387 */ /* 0x000fe20000100800 */
[----:B------:R-:W-:-:S03]  /*9ca0*/  IMAD R6, R16, c[0x0][0x184], RZ ;  /* 0x0000610010067a24 */ /* 0x000fc600078e02ff */
[----:B------:R0:W-:Y:S01]  /*9cb0*/  STL [R1+0x2704], R5 ;  /* 0x0027040501007387 */ /* 0x0001e20000100800 */
[----:B------:R-:W-:Y:S02]  /*9cc0*/  LEA.HI.X.SX32 R29, R0, c[0x0][0x164], 0x1, P0 ;  /* 0x00005900001d7a11 */ /* 0x000fe400000f0eff */
[C---:B------:R-:W-:Y:S01]  /*9cd0*/  LEA R26, P1, R6.reuse, c[0x0][0x160], 0x1 ;  /* 0x00005800061a7a11 */ /* 0x040fe200078208ff */
[----:B------:R-:W-:Y:S03]  /*9ce0*/  STL [R1+0x2728], R2 ;  /* 0x0027280201007387 */ /* 0x000fe60000100800 */
[----:B------:R-:W-:Y:S01]  /*9cf0*/  LEA.HI.X.SX32 R27, R6, c[0x0][0x164], 0x1, P1 ;  /* 0x00005900061b7a11 */ /* 0x000fe200008f0eff */
[----:B------:R1:W-:Y:S01]  /*9d00*/  STL [R1+0x2714], R3 ;  /* 0x0027140301007387 */ /* 0x0003e20000100800 */
[----:B0-----:R-:W-:-:S03]  /*9d10*/  IMAD.WIDE R4, R40, 0x2, R28 ;  /* 0x0000000228047825 */ /* 0x001fc600078e021c */
[----:B------:R-:W4:Y:S04]  /*9d20*/  LDL.LU R17, [R1+0xe0] ;  /* 0x0000e00001117983 */ /* 0x000f280000300800 */
[----:B------:R-:W4:Y:S01]  /*9d30*/  LDL.LU R16, [R1+0xe4] ;  /* 0x0000e40001107983 */ /* 0x000f220000300800 */
[----:B-1----:R-:W-:-:S03]  /*9d40*/  IMAD.WIDE R2, R40, 0x2, R26 ;  /* 0x0000000228027825 */ /* 0x002fc600078e021a */
[----:B------:R-:W-:Y:S04]  /*9d50*/  STL.64 [R1+0x1028], R28 ;  /* 0x0010281c01007387 */ /* 0x000fe80000100a00 */
[----:B------:R-:W-:Y:S04]  /*9d60*/  STL.64 [R1+0x1020], R26 ;  /* 0x0010201a01007387 */ /* 0x000fe80000100a00 */
[----:B------:R-:W-:Y:S04]  /*9d70*/  STL [R1+0x2740], R4 ;  /* 0x0027400401007387 */ /* 0x000fe80000100800 */
[----:B------:R0:W-:Y:S04]  /*9d80*/  STL [R1+0x272c], R5 ;  /* 0x00272c0501007387 */ /* 0x0001e80000100800 */
[----:B------:R-:W-:Y:S01]  /*9d90*/  STL [R1+0x2748], R2 ;  /* 0x0027480201007387 */ /* 0x000fe20000100800 */
[----:B--2---:R-:W-:-:S03]  /*9da0*/  IMAD R0, R15, c[0x0][0x184], RZ ;  /* 0x000061000f007a24 */ /* 0x004fc600078e02ff */
[----:B------:R-:W2:Y:S01]  /*9db0*/  LDL.LU R15, [R1+0xec] ;  /* 0x0000ec00010f7983 */ /* 0x000ea20000300800 */
[----:B---3--:R-:W-:-:S03]  /*9dc0*/  IMAD R6, R13, c[0x0][0x184], RZ ;  /* 0x000061000d067a24 */ /* 0x008fc600078e02ff */
[----:B------:R-:W3:Y:S01]  /*9dd0*/  LDL.LU R13, [R1+0xe8] ;  /* 0x0000e800010d7983 */ /* 0x000ee20000300800 */
[----:B------:R-:W-:Y:S02]  /*9de0*/  LEA R24, P0, R0, c[0x0][0x160], 0x1 ;  /* 0x0000580000187a11 */ /* 0x000fe400078008ff */
[----:B------:R-:W-:Y:S02]  /*9df0*/  LEA R22, P1, R6, c[0x0][0x160], 0x1 ;  /* 0x0000580006167a11 */ /* 0x000fe400078208ff */
[----:B------:R-:W-:Y:S02]  /*9e00*/  LEA.HI.X.SX32 R25, R0, c[0x0][0x164], 0x1, P0 ;  /* 0x0000590000197a11 */ /* 0x000fe400000f0eff */
[----:B------:R-:W-:Y:S01]  /*9e10*/  LEA.HI.X.SX32 R23, R6, c[0x0][0x164], 0x1, P1 ;  /* 0x0000590006177a11 */ /* 0x000fe200008f0eff */
[----:B------:R1:W-:Y:S02]  /*9e20*/  STL [R1+0x2744], R3 ;  /* 0x0027440301007387 */ /* 0x0003e40000100800 */
[----:B0-----:R-:W-:-:S02]  /*9e30*/  IMAD.WIDE R4, R40, 0x2, R24 ;  /* 0x0000000228047825 */ /* 0x001fc400078e0218 */
[----:B------:R-:W-:Y:S04]  /*9e40*/  STL.64 [R1+0x1018], R24 ;  /* 0x0010181801007387 */ /* 0x000fe80000100a00 */
[----:B------:R-:W-:Y:S01]  /*9e50*/  STL.64 [R1+0x1010], R22 ;  /* 0x0010101601007387 */ /* 0x000fe20000100a00 */
[----:B-1----:R-:W-:-:S04]  /*9e60*/  IMAD.WIDE R2, R40, 0x2, R22 ;  /* 0x0000000228027825 */ /* 0x002fc800078e0216 */
[----:B------:R-:W-:-:S05]  /*9e70*/  IMAD R0, R19, c[0x0][0x184], RZ ;  /* 0x0000610013007a24 */ /* 0x000fca00078e02ff */
[----:B------:R-:W-:Y:S01]  /*9e80*/  LEA R20, P0, R0, c[0x0][0x160], 0x1 ;  /* 0x0000580000147a11 */ /* 0x000fe200078008ff */
[----:B----4-:R-:W-:-:S03]  /*9e90*/  IMAD R6, R18, c[0x0][0x184], RZ ;  /* 0x0000610012067a24 */ /* 0x010fc600078e02ff */
[----:B------:R-:W-:Y:S02]  /*9ea0*/  LEA.HI.X.SX32 R21, R0, c[0x0][0x164], 0x1, P0 ;  /* 0x0000590000157a11 */ /* 0x000fe400000f0eff */
[----:B------:R-:W-:-:S04]  /*9eb0*/  LEA R18, P1, R6, c[0x0][0x160], 0x1 ;  /* 0x0000580006127a11 */ /* 0x000fc800078208ff */
[----:B------:R-:W-:Y:S01]  /*9ec0*/  LEA.HI.X.SX32 R19, R6, c[0x0][0x164], 0x1, P1 ;  /* 0x0000590006137a11 */ /* 0x000fe200008f0eff */
[----:B------:R-:W-:Y:S04]  /*9ed0*/  STL [R1+0x274c], R4 ;  /* 0x00274c0401007387 */ /* 0x000fe80000100800 */
[----:B------:R0:W-:Y:S04]  /*9ee0*/  STL [R1+0x2738], R5 ;  /* 0x0027380501007387 */ /* 0x0001e80000100800 */
[----:B------:R-:W-:Y:S01]  /*9ef0*/  STL [R1+0x273c], R2 ;  /* 0x00273c0201007387 */ /* 0x000fe20000100800 */
[----:B------:R-:W-:-:S02]  /*9f00*/  IMAD R0, R17, c[0x0][0x184], RZ ;  /* 0x0000610011007a24 */ /* 0x000fc400078e02ff */
[----:B------:R-:W-:-:S03]  /*9f10*/  IMAD R6, R16, c[0x0][0x184], RZ ;  /* 0x0000610010067a24 */ /* 0x000fc600078e02ff */
[----:B------:R-:W-:Y:S01]  /*9f20*/  LEA R60, P0, R0, c[0x0][0x160], 0x1 ;  /* 0x00005800003c7a11 */ /* 0x000fe200078008ff */
[----:B0-----:R-:W-:Y:S01]  /*9f30*/  IMAD.WIDE R4, R40, 0x2, R20 ;  /* 0x0000000228047825 */ /* 0x001fe200078e0214 */
[----:B------:R-:W-:Y:S01]  /*9f40*/  LEA R58, P1, R6, c[0x0][0x160], 0x1 ;  /* 0x00005800063a7a11 */ /* 0x000fe200078208ff */
[----:B------:R0:W-:Y:S01]  /*9f50*/  STL [R1+0x2730], R3 ;  /* 0x0027300301007387 */ /* 0x0001e20000100800 */
[----:B------:R-:W-:Y:S02]  /*9f60*/  LEA.HI.X.SX32 R61, R0, c[0x0][0x164], 0x1, P0 ;  /* 0x00005900003d7a11 */ /* 0x000fe400000f0eff */
[----:B------:R-:W-:Y:S01]  /*9f70*/  LEA.HI.X.SX32 R59, R6, c[0x0][0x164], 0x1, P1 ;  /* 0x00005900063b7a11 */ /* 0x000fe200008f0eff */
[----:B------:R-:W-:Y:S01]  /*9f80*/  STL.64 [R1+0x1008], R20 ;  /* 0x0010081401007387 */ /* 0x000fe20000100a00 */
[----:B------:R-:W-:-:S03]  /*9f90*/  IMAD R6, R56, c[0x0][0x184], RZ ;  /* 0x0000610038067a24 */ /* 0x000fc600078e02ff */
[----:B------:R-:W-:Y:S01]  /*9fa0*/  STL.64 [R1+0x1000], R18 ;  /* 0x0010001201007387 */ /* 0x000fe20000100a00 */
[----:B0-----:R-:W-:-:S03]  /*9fb0*/  IMAD.WIDE R2, R40, 0x2, R18 ;  /* 0x0000000228027825 */ /* 0x001fc600078e0212 */
[----:B------:R-:W-:Y:S01]  /*9fc0*/  STL [R1+0x2734], R4 ;  /* 0x0027340401007387 */ /* 0x000fe20000100800 */
[----:B------:R-:W-:-:S03]  /*9fd0*/  LEA R8, P2, R6, c[0x0][0x160], 0x1 ;  /* 0x0000580006087a11 */ /* 0x000fc600078408ff */
[----:B------:R0:W-:Y:S04]  /*9fe0*/  STL [R1+0x2720], R5 ;  /* 0x0027200501007387 */ /* 0x0001e80000100800 */
[----:B------:R-:W-:Y:S04]  /*9ff0*/  STL [R1+0x2724], R2 ;  /* 0x0027240201007387 */ /* 0x000fe80000100800 */
[----:B------:R1:W-:Y:S01]  /*a000*/  STL [R1+0x2718], R3 ;  /* 0x0027180301007387 */ /* 0x0003e20000100800 */
[----:B0-----:R-:W-:-:S03]  /*a010*/  IMAD.WIDE R4, R40, 0x2, R60 ;  /* 0x0000000228047825 */ /* 0x001fc600078e023c */
[----:B------:R-:W4:Y:S04]  /*a020*/  LDL.LU R56, [R1+0x2a8c] ;  /* 0x002a8c0001387983 */ /* 0x000f280000300800 */
[----:B------:R0:W-:Y:S01]  /*a030*/  STL [R1+0x271c], R4 ;  /* 0x00271c0401007387 */ /* 0x0001e20000100800 */
[----:B-1----:R-:W-:-:S03]  /*a040*/  IMAD.WIDE R2, R40, 0x2, R58 ;  /* 0x0000000228027825 */ /* 0x002fc600078e023a */
[----:B------:R-:W-:Y:S04]  /*a050*/  STL [R1+0x2708], R5 ;  /* 0x0027080501007387 */ /* 0x000fe80000100800 */
[----:B------:R-:W-:Y:S01]  /*a060*/  STL [R1+0x270c], R2 ;  /* 0x00270c0201007387 */ /* 0x000fe20000100800 */
[----:B0-----:R-:W-:-:S03]  /*a070*/  LEA.HI.X.SX32 R4, R6, c[0x0][0x164], 0x1, P2 ;  /* 0x0000590006047a11 */ /* 0x001fc600010f0eff */
[----:B------:R-:W-:Y:S01]  /*a080*/  STL [R1+0x17c0], R8 ;  /* 0x0017c00801007387 */ /* 0x000fe20000100800 */
[----:B------:R-:W-:-:S03]  /*a090*/  IMAD.MOV.U32 R10, RZ, RZ, R8 ;  /* 0x000000ffff0a7224 */ /* 0x000fc600078e0008 */
[----:B------:R0:W-:Y:S01]  /*a0a0*/  STL [R1+0x26fc], R3 ;  /* 0x0026fc0301007387 */ /* 0x0001e20000100800 */
[----:B------:R-:W-:Y:S02]  /*a0b0*/  IMAD.MOV.U32 R11, RZ, RZ, R4 ;  /* 0x000000ffff0b7224 */ /* 0x000fe400078e0004 */
[----:B--2---:R-:W-:-:S05]  /*a0c0*/  IMAD R0, R15, c[0x0][0x184], RZ ;  /* 0x000061000f007a24 */ /* 0x004fca00078e02ff */
[----:B------:R-:W-:-:S04]  /*a0d0*/  LEA R16, P0, R0, c[0x0][0x160], 0x1 ;  /* 0x0000580000107a11 */ /* 0x000fc800078008ff */
[----:B------:R-:W-:-:S05]  /*a0e0*/  LEA.HI.X.SX32 R17, R0, c[0x0][0x164], 0x1, P0 ;  /* 0x0000590000117a11 */ /* 0x000fca00000f0eff */
[----:B0-----:R-:W-:-:S04]  /*a0f0*/  IMAD.WIDE R2, R40, 0x2, R16 ;  /* 0x0000000228027825 */ /* 0x001fc800078e0210 */
[----:B---3--:R-:W-:-:S05]  /*a100*/  IMAD R7, R13, c[0x0][0x184], RZ ;  /* 0x000061000d077a24 */ /* 0x008fca00078e02ff */
[----:B------:R-:W-:Y:S01]  /*a110*/  LEA R14, P1, R7, c[0x0][0x160], 0x1 ;  /* 0x00005800070e7a11 */ /* 0x000fe200078208ff */
[----:B------:R-:W-:-:S03]  /*a120*/  IMAD.MOV.U32 R13, RZ, RZ, c[0x0][0x188] ;  /* 0x00006200ff0d7624 */ /* 0x000fc600078e00ff */
[----:B------:R-:W-:Y:S01]  /*a130*/  LEA.HI.X.SX32 R15, R7, c[0x0][0x164], 0x1, P1 ;  /* 0x00005900070f7a11 */ /* 0x000fe200008f0eff */
[----:B------:R-:W-:Y:S01]  /*a140*/  STL.64 [R1+0x1060], R16 ;  /* 0x0010601001007387 */ /* 0x000fe20000100a00 */
[----:B------:R-:W-:-:S03]  /*a150*/  IMAD R0, R13, 0x1e, RZ ;  /* 0x0000001e0d007824 */ /* 0x000fc600078e02ff */
[----:B------:R-:W-:Y:S01]  /*a160*/  STL.64 [R1+0x1058], R14 ;  /* 0x0010580e01007387 */ /* 0x000fe20000100a00 */
[----:B------:R-:W-:-:S03]  /*a170*/  IMAD.WIDE R6, R40, 0x2, R14 ;  /* 0x0000000228067825 */ /* 0x000fc600078e020e */
[----:B------:R0:W-:Y:S04]  /*a180*/  STL [R1+0x17bc], R4 ;  /* 0x0017bc0401007387 */ /* 0x0001e80000100800 */
[----:B------:R-:W-:Y:S04]  /*a190*/  STL [R1+0x2700], R2 ;  /* 0x0027000201007387 */ /* 0x000fe80000100800 */
[----:B------:R1:W-:Y:S01]  /*a1a0*/  STL [R1+0x26e8], R3 ;  /* 0x0026e80301007387 */ /* 0x0003e20000100800 */
[----:B0-----:R-:W-:-:S03]  /*a1b0*/  IMAD.WIDE R4, R40, 0x2, R10 ;  /* 0x0000000228047825 */ /* 0x001fc600078e020a */
[----:B------:R-:W-:Y:S04]  /*a1c0*/  STL [R1+0x26ec], R6 ;  /* 0x0026ec0601007387 */ /* 0x000fe80000100800 */
[----:B------:R0:W-:Y:S01]  /*a1d0*/  STL [R1+0x26d0], R7 ;  /* 0x0026d00701007387 */ /* 0x0001e20000100800 */
[----:B-1----:R-:W-:-:S03]  /*a1e0*/  IMAD.WIDE R2, R0, 0x2, R38 ;  /* 0x0000000200027825 */ /* 0x002fc600078e0226 */
[----:B------:R-:W-:Y:S04]  /*a1f0*/  STL [R1+0x26e4], R4 ;  /* 0x0026e40401007387 */ /* 0x000fe80000100800 */
[----:B------:R1:W-:Y:S01]  /*a200*/  STL [R1+0x26dc], R5 ;  /* 0x0026dc0501007387 */ /* 0x0003e20000100800 */
[----:B0-----:R-:W-:-:S03]  /*a210*/  IMAD.WIDE R6, R0, 0x2, R34 ;  /* 0x0000000200067825 */ /* 0x001fc600078e0222 */
[----:B------:R-:W-:Y:S01]  /*a220*/  STL [R1+0x26e0], R2 ;  /* 0x0026e00201007387 */ /* 0x000fe20000100800 */
[----:B-1----:R-:W-:-:S03]  /*a230*/  IMAD.WIDE R4, R0, 0x2, R36 ;  /* 0x0000000200047825 */ /* 0x002fc600078e0224 */
        /* <DEDUP_REMOVED lines=33> */
[----:B------:R-:W-:-:S03]  /*a450*/  IMAD R8, R13, 0x1d, RZ ;  /* 0x0000001d0d087824 */ /* 0x000fc600078e02ff */
[----:B------:R-:W-:Y:S01]  /*a460*/  STL [R1+0x2680], R4 ;  /* 0x0026800401007387 */ /* 0x000fe20000100800 */
[----:B0-----:R-:W-:-:S03]  /*a470*/  IMAD.WIDE R6, R0, 0x2, R10 ;  /* 0x0000000200067825 */ /* 0x001fc600078e020a */
[----:B------:R0:W-:Y:S01]  /*a480*/  STL [R1+0x2674], R5 ;  /* 0x0026740501007387 */ /* 0x0001e20000100800 */
[----:B-1----:R-:W-:-:S05]  /*a490*/  IMAD.WIDE R2, R0, 0x2, R16 ;  /* 0x0000000200027825 */ /* 0x002fca00078e0210 */
[----:B------:R-:W-:Y:S01]  /*a4a0*/  STL [R1+0x2678], R2 ;  /* 0x0026780201007387 */ /* 0x000fe20000100800 */
[----:B0-----:R-:W-:-:S03]  /*a4b0*/  IMAD.WIDE R4, R0, 0x2, R14 ;  /* 0x0000000200047825 */ /* 0x001fc600078e020e */
        /* <DEDUP_REMOVED lines=176> */
[----:B------:R1:W-:Y:S04]  /*afc0*/  STL [R1+0x249c], R5 ;  /* 0x00249c0501007387 */ /* 0x0003e80000100800 */
        /* <DEDUP_REMOVED lines=13> */
[----:B------:R-:W-:Y:S01]  /*b0a0*/  STL [R1+0x17ec], R4 ;  /* 0x0017ec0401007387 */ /* 0x000fe20000100800 */
[----:B------:R-:W-:-:S03]  /*b0b0*/  IMAD R12, R13, 0x19, RZ ;  /* 0x000000190d0c7824 */ /* 0x000fc600078e02ff */
        /* <DEDUP_REMOVED lines=27> */
[----:B------:R-:W-:-:S04]  /*b270*/  IMAD.WIDE R8, R12, 0x2, R22 ;  /* 0x000000020c087825 */ /* 0x000fc800078e0216 */
[C---:B-1----:R-:W-:Y:S01]  /*b280*/  IMAD.WIDE R4, R12.reuse, 0x2, R26 ;  /* 0x000000020c047825 */ /* 0x042fe200078e021a */
        /* <DEDUP_REMOVED lines=17> */
[----:B------:R-:W-:-:S03]  /*b3a0*/  IMAD R0, R13, 0x18, RZ ;  /* 0x000000180d007824 */ /* 0x000fc600078e02ff */
[----:B------:R0:W-:Y:S01]  /*b3b0*/  STL [R1+0x1860], R7 ;  /* 0x0018600701007387 */ /* 0x0001e20000100800 */
[----:B-1----:R-:W-:-:S03]  /*b3c0*/  IMAD.WIDE R4, R12, 0x2, R14 ;  /* 0x000000020c047825 */ /* 0x002fc600078e020e */
[----:B------:R-:W-:Y:S04]  /*b3d0*/  STL [R1+0x186c], R8 ;  /* 0x00186c0801007387 */ /* 0x000fe80000100800 */
[----:B------:R-:W-:Y:S01]  /*b3e0*/  STL [R1+0x1868], R9 ;  /* 0x0018680901007387 */ /* 0x000fe20000100800 */
[----:B0-----:R-:W-:-:S03]  /*b3f0*/  IMAD.WIDE R6, R12, 0x2, R10 ;  /* 0x000000020c067825 */ /* 0x001fc600078e020a */
[----:B------:R-:W-:Y:S04]  /*b400*/  STL [R1+0x1874], R2 ;  /* 0x0018740201007387 */ /* 0x000fe80000100800 */
        /* <DEDUP_REMOVED lines=385> */
[----:B------:R-:W-:-:S03]  /*cc20*/  IMAD.SHL.U32 R0, R13, 0x10, RZ ;  /* 0x000000100d007824 */ /* 0x000fc600078e00ff */
        /* <DEDUP_REMOVED lines=700> */
[----:B------:R-:W-:-:S03]  /*f7f0*/  IMAD.WIDE R8, R0, 0x2, R32 ;  /* 0x0000000200087825 */ /* 0x000fc600078e0220 */
        /* <DEDUP_REMOVED lines=81> */
[----:B------:R-:W-:Y:S01]  /*fd10*/  STL [R1+0x2468], R9 ;  /* 0x0024680901007387 */ /* 0x000fe20000100800 */
[----:B-1----:R-:W-:-:S03]  /*fd20*/  IMAD.WIDE R6, R13, 0x2, R14 ;  /* 0x000000020d067825 */ /* 0x002fc600078e020e */
[----:B------:R-:W-:Y:S04]  /*fd30*/  STL [R1+0x2474], R2 ;  /* 0x0024740201007387 */ /* 0x000fe80000100800 */
[----:B------:R0:W-:Y:S04]  /*fd40*/  STL [R1+0x2470], R3 ;  /* 0x0024700301007387 */ /* 0x0001e80000100800 */
[----:B------:R-:W-:Y:S04]  /*fd50*/  STL [R1+0x247c], R4 ;  /* 0x00247c0401007387 */ /* 0x000fe80000100800 */
[----:B------:R-:W-:Y:S01]  /*fd60*/  STL [R1+0x2478], R5 ;  /* 0x0024780501007387 */ /* 0x000fe20000100800 */
[----:B0-----:R-:W-:-:S03]  /*fd70*/  IMAD.WIDE R2, R13, 0x2, R10 ;  /* 0x000000020d027825 */ /* 0x001fc600078e020a */
[----:B------:R-:W-:Y:S04]  /*fd80*/  STL [R1+0x2484], R6 ;  /* 0x0024840601007387 */ /* 0x000fe80000100800 */
[----:B------:R-:W-:Y:S04]  /*fd90*/  STL [R1+0x2480], R7 ;  /* 0x0024800701007387 */ /* 0x000fe80000100800 */
[----:B------:R0:W-:Y:S04]  /*fda0*/  STL [R1+0x248c], R2 ;  /* 0x00248c0201007387 */ /* 0x0001e80000100800 */
[----:B------:R1:W-:Y:S04]  /*fdb0*/  STL [R1+0x2488], R3 ;  /* 0x0024880301007387 */ /* 0x0003e80000100800 */
[----:B------:R2:W-:Y:S04]  /*fdc0*/  STL [R1+0x17b0], RZ ;  /* 0x0017b0ff01007387 */ /* 0x0005e80000100800 */
        /* <DEDUP_REMOVED lines=972> */
[----:B------:R2:W-:Y:S04]  /*13a90*/  STL [R1], RZ ;  /* 0x000000ff01007387 */ /* 0x0005e80000100800 */
        /* <DEDUP_REMOVED lines=21> */
[----:B------:R-:W3:Y:S04]  /*13bf0*/  S2R R15, SR_TID.X ;  /* 0x00000000000f7919 */ /* 0x000ee80000002100 */
        /* <DEDUP_REMOVED lines=20> */
[----:B------:R2:W-:Y:S01]  /*13d40*/  STL [R1+0x78], RZ ;  /* 0x000078ff01007387 */ /* 0x0005e20000100800 */
[----:B---3--:R-:W-:-:S03]  /*13d50*/  LOP3.LUT R15, R15, 0x1f, RZ, 0xc0, !PT ;  /* 0x0000001f0f0f7812 */ /* 0x008fc600078ec0ff */
[----:B------:R2:W-:Y:S04]  /*13d60*/  STL [R1+0x7c], RZ ;  /* 0x00007cff01007387 */ /* 0x0005e80000100800 */
[----:B------:R2:W-:Y:S04]  /*13d70*/  STL [R1+0x60], RZ ;  /* 0x000060ff01007387 */ /* 0x0005e80000100800 */
[----:B------:R2:W-:Y:S04]  /*13d80*/  STL [R1+0x64], RZ ;  /* 0x000064ff01007387 */ /* 0x0005e80000100800 */
[----:B------:R2:W-:Y:S04]  /*13d90*/  STL [R1+0x68], RZ ;  /* 0x000068ff01007387 */ /* 0x0005e80000100800 */
[----:B------:R2:W-:Y:S01]  /*13da0*/  STL [R1+0x6c], RZ ;  /* 0x00006cff01007387 */ /* 0x0005e20000100800 */
[----:B0-----:R-:W-:-:S03]  /*13db0*/  IMAD.SHL.U32 R2, R15, 0x2, RZ ;  /* 0x000000020f027824 */ /* 0x001fc600078e00ff */
[----:B------:R2:W-:Y:S01]  /*13dc0*/  STL [R1+0x50], RZ ;  /* 0x000050ff01007387 */ /* 0x0005e20000100800 */
[----:B------:R-:W-:-:S03]  /*13dd0*/  IMAD.MOV.U32 R15, RZ, RZ, c[0x0][0x180] ;  /* 0x00006000ff0f7624 */ /* 0x000fc600078e00ff */
[----:B------:R2:W-:Y:S04]  /*13de0*/  STL [R1+0x54], RZ ;  /* 0x000054ff01007387 */ /* 0x0005e80000100800 */
[----:B------:R2:W-:Y:S04]  /*13df0*/  STL [R1+0x58], RZ ;  /* 0x000058ff01007387 */ /* 0x0005e80000100800 */
[----:B------:R2:W-:Y:S01]  /*13e00*/  STL [R1+0x5c], RZ ;  /* 0x00005cff01007387 */ /* 0x0005e20000100800 */
[----:B------:R-:W-:Y:S01]  /*13e10*/  IADD3 R15, R15, 0x1f, RZ ;  /* 0x0000001f0f0f7810 */ /* 0x000fe20007ffe0ff */
[----:B-1----:R-:W-:-:S03]  /*13e20*/  IMAD.SHL.U32 R3, R13, 0x20, RZ ;  /* 0x000000200d037824 */ /* 0x002fc600078e00ff */
[----:B------:R-:W-:Y:S01]  /*13e30*/  SHF.R.S32.HI R13, RZ, 0x1f, R15 ;  /* 0x0000001fff0d7819 */ /* 0x000fe2000001140f */
[----:B------:R-:W-:Y:S01]  /*13e40*/  ULDC UR4, c[0x0][0x18c] ;  /* 0x0000630000047ab9 */ /* 0x000fe20000000800 */
[----:B------:R-:W-:Y:S01]  /*13e50*/  SHF.R.S32.HI R0, RZ, 0x1f, R3 ;  /* 0x0000001fff007819 */ /* 0x000fe20000011403 */
[----:B------:R-:W-:Y:S01]  /*13e60*/  USHF.L.U32 UR4, UR4, 0x5, URZ ;  /* 0x0000000504047899 */ /* 0x000fe2000800063f */
[----:B------:R-:W-:Y:S02]  /*13e70*/  LEA.HI R13, R13, R15, RZ, 0x5 ;  /* 0x0000000f0d0d7211 */ /* 0x000fe400078f28ff */
[C---:B------:R-:W-:Y:S01]  /*13e80*/  SHF.L.U64.HI R0, R3.reuse, 0x1, R0 ;  /* 0x0000000103007819 */ /* 0x040fe20000010200 */
[----:B------:R-:W-:Y:S01]  /*13e90*/  USHF.R.S32.HI UR5, URZ, 0x1f, UR4 ;  /* 0x0000001f3f057899 */ /* 0x000fe20008011404 */
[----:B------:R-:W-:Y:S01]  /*13ea0*/  SHF.R.S32.HI R4, RZ, 0x5, R13 ;  /* 0x00000005ff047819 */ /* 0x000fe2000001140d */
[----:B------:R-:W-:Y:S01]  /*13eb0*/  IMAD.SHL.U32 R3, R3, 0x2, RZ ;  /* 0x0000000203037824 */ /* 0x000fe200078e00ff */
[----:B------:R-:W-:-:S02]  /*13ec0*/  LOP3.LUT R6, R2, 0x10, RZ, 0x3c, !PT ;  /* 0x0000001002067812 */ /* 0x000fc400078e3cff */
[C---:B------:R-:W-:Y:S02]  /*13ed0*/  LOP3.LUT R5, R2.reuse, 0x20, RZ, 0x3c, !PT ;  /* 0x0000002002057812 */ /* 0x040fe400078e3cff */
[----:B------:R-:W-:Y:S02]  /*13ee0*/  LOP3.LUT R4, R2, 0x30, RZ, 0x3c, !PT ;  /* 0x0000003002047812 */ /* 0x000fe400078e3cff */
[C---:B----4-:R-:W-:Y:S02]  /*13ef0*/  LOP3.LUT R6, R56.reuse, 0x20, RZ, 0x3c, !PT ;  /* 0x0000002038067812 */ /* 0x050fe400078e3cff */
[C---:B------:R-:W-:Y:S02]  /*13f00*/  LOP3.LUT R5, R56.reuse, 0x40, RZ, 0x3c, !PT ;  /* 0x0000004038057812 */ /* 0x040fe400078e3cff */
[----:B------:R-:W-:Y:S01]  /*13f10*/  LOP3.LUT R4, R56, 0x60, RZ, 0x3c, !PT ;  /* 0x0000006038047812 */ /* 0x000fe200078e3cff */
[----:B------:R-:W-:Y:S02]  /*13f20*/  USHF.L.U32 UR8, UR4, 0x1, URZ ;  /* 0x0000000104087899 */ /* 0x000fe4000800063f */
[----:B--2---:R-:W-:-:S02]  /*13f30*/  USHF.L.U64.HI UR5, UR4, 0x1, UR5 ;  /* 0x0000000104057899 */ /* 0x004fc40008010205 */
.L_x_2:
[----:B------:R-:W2:Y:S04]  /*13f40*/  LDL R7, [R1+0x17bc] ;  /* 0x0017bc0001077983 */ /* 0x000ea80000100800 */
[----:B--2---:R0:W-:Y:S04]  /*13f50*/  STL [R1+0x43d4], R7 ;  /* 0x0043d40701007387 */ /* 0x0041e80000100800 */
[----:B------:R-:W2:Y:S04]  /*13f60*/  LDL R6, [R1+0x17c0] ;  /* 0x0017c00001067983 */ /* 0x000ea80000100800 */
[----:B0-----:R-:W3:Y:S04]  /*13f70*/  LDL R7, [R1+0x17b0] ;  /* 0x0017b00001077983 */ /* 0x001ee80000100800 */
[----:B------:R0:W-:Y:S04]  /*13f80*/  STL [R1+0x43d0], R58 ;  /* 0x0043d03a01007387 */ /* 0x0001e80000100800 */
[----:B-1----:R1:W-:Y:S04]  /*13f90*/  STL [R1+0x43cc], R59 ;  /* 0x0043cc3b01007387 */ /* 0x0023e80000100800 */
[----:B------:R-:W-:Y:S04]  /*13fa0*/  STL [R1+0x43c8], R60 ;  /* 0x0043c83c01007387 */ /* 0x000fe80000100800 */
        /* <DEDUP_REMOVED lines=207> */
[----:B-----5:R-:W-:Y:S04]  /*14ca0*/  STL [R1+0x3de8], R57 ;  /* 0x003de83901007387 */ /* 0x020fe80000100800 */
        /* <DEDUP_REMOVED lines=216> */
[----:B------:R-:W-:Y:S01]  /*15a30*/  STL [R1+0x3d24], R8 ;  /* 0x003d240801007387 */ /* 0x000fe20000100800 */
[----:B------:R-:W-:-:S03]  /*15a40*/  IMAD.MOV.U32 R4, RZ, RZ, c[0x0][0x180] ;  /* 0x00006000ff047624 */ /* 0x000fc600078e00ff */
[----:B------:R-:W-:Y:S04]  /*15a50*/  STL [R1+0x3d20], R5 ;  /* 0x003d200501007387 */ /* 0x000fe80000100800 */
[----:B------:R-:W-:Y:S04]  /*15a60*/  STL [R1+0x3be0], R56 ;  /* 0x003be03801007387 */ /* 0x000fe80000100800 */
[----:B------:R-:W-:Y:S04]  /*15a70*/  STL [R1+0x3c60], R56 ;  /* 0x003c603801007387 */ /* 0x000fe80000100800 */
[----:B------:R-:W-:Y:S01]  /*15a80*/  STL [R1+0x3c68], R56 ;  /* 0x003c683801007387 */ /* 0x000fe20000100800 */
[----:B---3--:R-:W-:-:S03]  /*15a90*/  IMAD R4, R7, -0x20, R4 ;  /* 0xffffffe007047824 */ /* 0x008fc600078e0204 */
[----:B------:R-:W-:Y:S04]  /*15aa0*/  STL [R1+0x3c70], R56 ;  /* 0x003c703801007387 */ /* 0x000fe80000100800 */
[----:B------:R-:W-:Y:S04]  /*15ab0*/  STL [R1+0x3c74], R56 ;  /* 0x003c743801007387 */ /* 0x000fe80000100800 */
[----:B------:R-:W-:Y:S04]  /*15ac0*/  STL [R1+0x2ac0], R0 ;  /* 0x002ac00001007387 */ /* 0x000fe80000100800 */
[----:B------:R-:W-:Y:S04]  /*15ad0*/  STL [R1+0x3c78], R0 ;  /* 0x003c780001007387 */ /* 0x000fe80000100800 */
[----:B------:R-:W2:Y:S01]  /*15ae0*/  LDL.LU R7, [R1+0x43d4] ;  /* 0x0043d40001077983 */ /* 0x000ea20000300800 */
[----:B------:R-:W-:-:S02]  /*15af0*/  ISETP.GT.AND P0, PT, R4, RZ, PT ;  /* 0x000000ff0400720c */ /* 0x000fc40003f04270 */
[----:B0-----:R-:W-:-:S11]  /*15b00*/  PRMT R58, RZ, 0x7610, R58 ;  /* 0x00007610ff3a7816 */ /* 0x001fd6000000003a */
[----:B--2---:R-:W2:Y:S01]  /*15b10*/  @P0 LDG.E.U16 R58, [R6.64] ;  /* 0x00000006063a0981 */ /* 0x004ea2000c1e1500 */
[----:B-1----:R-:W-:-:S03]  /*15b20*/  PRMT R59, RZ, 0x7610, R59 ;  /* 0x00007610ff3b7816 */ /* 0x002fc6000000003b */
[----:B--2---:R0:W-:Y:S04]  /*15b30*/  STL [R1+0x17ac], R58 ;  /* 0x0017ac3a01007387 */ /* 0x0041e80000100800 */
[----:B0-----:R-:W2:Y:S04]  /*15b40*/  LDL.LU R58, [R1+0x43d0] ;  /* 0x0043d000013a7983 */ /* 0x001ea80000300800 */
[----:B------:R-:W3:Y:S04]  /*15b50*/  LDL.64 R6, [R1+0x1058] ;  /* 0x0010580001067983 */ /* 0x000ee80000100a00 */
[----:B---3--:R-:W3:Y:S01]  /*15b60*/  @P0 LDG.E.U16 R59, [R6.64] ;  /* 0x00000006063b0981 */ /* 0x008ee2000c1e1500 */
[----:B------:R-:W-:-:S03]  /*15b70*/  PRMT R60, RZ, 0x7610, R60 ;  /* 0x00007610ff3c7816 */ /* 0x000fc6000000003c */
[----:B---3--:R0:W-:Y:S04]  /*15b80*/  STL [R1+0x17a8], R59 ;  /* 0x0017a83b01007387 */ /* 0x0081e80000100800 */
[----:B0-----:R-:W3:Y:S04]  /*15b90*/  LDL.LU R59, [R1+0x43cc] ;  /* 0x0043cc00013b7983 */ /* 0x001ee80000300800 */
[----:B------:R-:W4:Y:S01]  /*15ba0*/  LDL.64 R6, [R1+0x1060] ;  /* 0x0010600001067983 */ /* 0x000f220000100a00 */
[----:B------:R-:W-:-:S03]  /*15bb0*/  PRMT R61, RZ, 0x7610, R61 ;  /* 0x00007610ff3d7816 */ /* 0x000fc6000000003d */
[----:B----4-:R2:W4:Y:S02]  /*15bc0*/  @P0 LDG.E.U16 R60, [R6.64] ;  /* 0x00000006063c0981 */ /* 0x010524000c1e1500 */
[----:B--2---:R-:W-:Y:S02]  /*15bd0*/  @P0 IMAD.MOV.U32 R6, RZ, RZ, R58 ;  /* 0x000000ffff060224 */ /* 0x004fe400078e003a */
[----:B---3--:R-:W-:-:S05]  /*15be0*/  @P0 IMAD.MOV.U32 R7, RZ, RZ, R59 ;  /* 0x000000ffff070224 */ /* 0x008fca00078e003b */
[----:B------:R-:W2:Y:S04]  /*15bf0*/  @P0 LDG.E.U16 R61, [R6.64] ;  /* 0x00000006063d0981 */ /* 0x000ea8000c1e1500 */
[----:B----4-:R0:W-:Y:S04]  /*15c00*/  STL [R1+0x17a4], R60 ;  /* 0x0017a43c01007387 */ /* 0x0101e80000100800 */
[----:B0-----:R-:W3:Y:S04]  /*15c10*/  LDL.LU R60, [R1+0x43c8] ;  /* 0x0043c800013c7983 */ /* 0x001ee80000300800 */
[----:B------:R-:W-:Y:S04]  /*15c20*/  STL [R1+0x2e14], R58 ;  /* 0x002e143a01007387 */ /* 0x000fe80000100800 */
[----:B------:R-:W-:Y:S04]  /*15c30*/  STL [R1+0x2e10], R59 ;  /* 0x002e103b01007387 */ /* 0x000fe80000100800 */
[----:B--2---:R0:W-:Y:S04]  /*15c40*/  STL [R1+0x17a0], R61 ;  /* 0x0017a03d01007387 */ /* 0x0041e80000100800 */
[----:B0-----:R-:W2:Y:S01]  /*15c50*/  LDL.LU R61, [R1+0x43c4] ;  /* 0x0043c400013d7983 */ /* 0x001ea20000300800 */
[----:B------:R-:W-:Y:S01]  /*15c60*/  PRMT R3, RZ, 0x7610, R3 ;  /* 0x00007610ff037816 */ /* 0x000fe20000000003 */
[----:B---3--:R-:W-:-:S02]  /*15c70*/  @P0 IMAD.MOV.U32 R6, RZ, RZ, R60 ;  /* 0x000000ffff060224 */ /* 0x008fc400078e003c */
[----:B--2---:R-:W-:-:S05]  /*15c80*/  @P0 IMAD.MOV.U32 R7, RZ, RZ, R61 ;  /* 0x000000ffff070224 */ /* 0x004fca00078e003d */
[----:B------:R-:W2:Y:S04]  /*15c90*/  @P0 LDG.E.U16 R3, [R6.64] ;  /* 0x0000000606030981 */ /* 0x000ea8000c1e1500 */
[----:B------:R-:W-:Y:S04]  /*15ca0*/  STL [R1+0x2ab4], R60 ;  /* 0x002ab43c01007387 */ /* 0x000fe80000100800 */
[----:B------:R-:W-:Y:S04]  /*15cb0*/  STL [R1+0x3c64], R60 ;  /* 0x003c643c01007387 */ /* 0x000fe80000100800 */
[----:B------:R-:W-:Y:S04]  /*15cc0*/  STL [R1+0x3c6c], R60 ;  /* 0x003c6c3c01007387 */ /* 0x000fe80000100800 */
[----:B------:R-:W-:Y:S04]  /*15cd0*/  STL [R1+0x3c7c], R60 ;  /* 0x003c7c3c01007387 */ /* 0x000fe80000100800 */
[----:B------:R-:W-:Y:S04]  /*15ce0*/  STL [R1+0x2ab0], R61 ;  /* 0x002ab03d01007387 */ /* 0x000fe80000100800 */
[----:B------:R-:W-:Y:S04]  /*15cf0*/  STL [R1+0x3c80], R61 ;  /* 0x003c803d01007387 */ /* 0x000fe80000100800 */
[----:B--2---:R0:W-:Y:S04]  /*15d00*/  STL [R1+0x179c], R3 ;  /* 0x00179c0301007387 */ /* 0x0041e80000100800 */
[----:B0-----:R-:W2:Y:S04]  /*15d10*/  LDL.LU R3, [R1+0x43c0] ;  /* 0x0043c00001037983 */ /* 0x001ea80000300800 */
[----:B------:R-:W3:Y:S01]  /*15d20*/  LDL.64 R6, [R1+0x1000] ;  /* 0x0010000001067983 */ /* 0x000ee20000100a00 */
[----:B------:R-:W-:-:S06]  /*15d30*/  PRMT R57, RZ, 0x7610, R57 ;  /* 0x00007610ff397816 */ /* 0x000fcc0000000039 */
[----:B---3--:R-:W3:Y:S01]  /*15d40*/  @P0 LDG.E.U16 R57, [R6.64] ;  /* 0x0000000606390981 */ /* 0x008ee2000c1e1500 */
[----:B--2---:R-:W-:-:S03]  /*15d50*/  PRMT R3, RZ, 0x7610, R3 ;  /* 0x00007610ff037816 */ /* 0x004fc60000000003 */
[----:B---3--:R0:W-:Y:S04]  /*15d60*/  STL [R1+0x1798], R57 ;  /* 0x0017983901007387 */ /* 0x0081e80000100800 */
[----:B0-----:R-:W2:Y:S04]  /*15d70*/  LDL.LU R57, [R1+0x43bc] ;  /* 0x0043bc0001397983 */ /* 0x001ea80000300800 */
[----:B------:R-:W3:Y:S04]  /*15d80*/  LDL.64 R6, [R1+0x1008] ;  /* 0x0010080001067983 */ /* 0x000ee80000100a00 */
        /* <DEDUP_REMOVED lines=46> */
[----:B------:R-:W-:-:S03]  /*16070*/  ISETP.GT.AND P1, PT, R4, 0x1, PT ;  /* 0x000000010400780c */ /* 0x000fc60003f24270 */
[----:B---3--:R0:W-:Y:S04]  /*16080*/  STL [R1+0x1770], R57 ;  /* 0x0017703901007387 */ /* 0x0081e80000100800 */
[----:B0-----:R-:W3:Y:S04]  /*16090*/  LDL.LU R57, [R1+0x4394] ;  /* 0x0043940001397983 */ /* 0x001ee80000300800 */
[----:B------:R-:W4:Y:S04]  /*160a0*/  LDL R6, [R1+0x2488] ;  /* 0x0024880001067983 */ /* 0x000f280000100800 */
[----:B------:R-:W4:Y:S01]  /*160b0*/  LDL R7, [R1+0x248c] ;  /* 0x00248c0001077983 */ /* 0x000f220000100800 */
[----:B--2---:R-:W-:-:S02]  /*160c0*/  PRMT R3, RZ, 0x7610, R3 ;  /* 0x00007610ff037816 */ /* 0x004fc40000000003 */
[----:B----4-:R-:W-:-:S04]  /*160d0*/  @P1 LOP3.LUT R7, R7, R6, RZ, 0x3c, !PT ;  /* 0x0000000607071212 */ /* 0x010fc800078e3cff */
[----:B------:R-:W-:-:S04]  /*160e0*/  @P1 LOP3.LUT R6, R7, R6, RZ, 0x3c, !PT ;  /* 0x0000000607061212 */ /* 0x000fc800078e3cff */
[----:B------:R-:W-:-:S05]  /*160f0*/  @P1 LOP3.LUT R7, R7, R6, RZ, 0x3c, !PT ;  /* 0x0000000607071212 */ /* 0x000fca00078e3cff */
[----:B------:R-:W2:Y:S04]  /*16100*/  @P1 LDG.E.U16 R3, [R6.64] ;  /* 0x0000000606031981 */ /* 0x000ea8000c1e1500 */
[----:B--2---:R0:W-:Y:S04]  /*16110*/  STL [R1+0x176c], R3 ;  /* 0x00176c0301007387 */ /* 0x0041e80000100800 */
[----:B0-----:R-:W2:Y:S04]  /*16120*/  LDL.LU R3, [R1+0x4390] ;  /* 0x0043900001037983 */ /* 0x001ea80000300800 */
[----:B------:R-:W4:Y:S04]  /*16130*/  LDL R6, [R1+0x2480] ;  /* 0x0024800001067983 */ /* 0x000f280000100800 */
[----:B------:R-:W4:Y:S01]  /*16140*/  LDL R7, [R1+0x2484] ;  /* 0x0024840001077983 */ /* 0x000f220000100800 */
[----:B---3--:R-:W-:-:S02]  /*16150*/  PRMT R57, RZ, 0x7610, R57 ;  /* 0x00007610ff397816 */ /* 0x008fc40000000039 */
[----:B----4-:R-:W-:-:S04]  /*16160*/  @P1 LOP3.LUT R7, R7, R6, RZ, 0x3c, !PT ;  /* 0x0000000607071212 */ /* 0x010fc800078e3cff */
[----:B------:R-:W-:-:S04]  /*16170*/  @P1 LOP3.LUT R6, R7, R6, RZ, 0x3c, !PT ;  /* 0x0000000607061212 */ /* 0x000fc800078e3cff */
[----:B------:R-:W-:-:S05]  /*16180*/  @P1 LOP3.LUT R7, R7, R6, RZ, 0x3c, !PT ;  /* 0x0000000607071212 */ /* 0x000fca00078e3cff */
[----:B------:R-:W3:Y:S04]  /*16190*/  @P1 LDG.E.U16 R57, [R6.64] ;  /* 0x0000000606391981 */ /* 0x000ee8000c1e1500 */
        /* <DEDUP_REMOVED lines=125> */
[----:B------:R-:W3:Y:S01]  /*16970*/  @P1 LDG.E.U16 R57, [R6.64] ;  /* 0x0000000606391981 */ /* 0x000ee2000c1e1500 */
        /* <DEDUP_REMOVED lines=267> */
[----:B------:R-:W-:-:S02]  /*17a30*/  PRMT R61, RZ, 0x7610, R61 ;  /* 0x00007610ff3d7816 */ /* 0x000fc4000000003d */
[----:B----4-:R-:W-:-:S04]  /*17a40*/  @P1 LOP3.LUT R7, R7, R6, RZ, 0x3c, !PT ;  /* 0x0000000607071212 */ /* 0x010fc800078e3cff */
[----:B------:R-:W-:-:S04]  /*17a50*/  @P1 LOP3.LUT R6, R7, R6, RZ, 0x3c, !PT ;  /* 0x0000000607061212 */ /* 0x000fc800078e3cff */
[----:B------:R-:W-:-:S05]  /*17a60*/  @P1 LOP3.LUT R7, R7, R6, RZ, 0x3c, !PT ;  /* 0x0000000607071212 */ /* 0x000fca00078e3cff */
[----:B------:R0:W4:Y:S04]  /*17a70*/  @P1 LDG.E.U16 R61, [R6.64] ;  /* 0x00000006063d1981 */ /* 0x000128000c1e1500 */
[----:B0-----:R-:W2:Y:S04]  /*17a80*/  LDL R6, [R1+0x2318] ;  /* 0x0023180001067983 */ /* 0x001ea80000100800 */
[----:B------:R-:W2:Y:S01]  /*17a90*/  LDL R7, [R1+0x231c] ;  /* 0x00231c0001077983 */ /* 0x000ea20000100800 */
[----:B------:R-:W-:-:S03]  /*17aa0*/  PRMT R60, RZ, 0x7610, R60 ;  /* 0x00007610ff3c7816 */ /* 0x000fc6000000003c */
[----:B----4-:R-:W-:Y:S01]  /*17ab0*/  STL [R1+0x3c84], R61 ;  /* 0x003c843d01007387 */ /* 0x010fe20000100800 */
[----:B--2---:R-:W-:-:S04]  /*17ac0*/  @P1 LOP3.LUT R7, R7, R6, RZ, 0x3c, !PT ;  /* 0x0000000607071212 */ /* 0x004fc800078e3cff */
[----:B------:R-:W-:-:S04]  /*17ad0*/  @P1 LOP3.LUT R6, R7, R6, RZ, 0x3c, !PT ;  /* 0x0000000607061212 */ /* 0x000fc800078e3cff */
[----:B------:R-:W-:-:S05]  /*17ae0*/  @P1 LOP3.LUT R7, R7, R6, RZ, 0x3c, !PT ;  /* 0x0000000607071212 */ /* 0x000fca00078e3cff */
[----:B------:R0:W2:Y:S04]  /*17af0*/  @P1 LDG.E.U16 R60, [R6.64] ;  /* 0x00000006063c1981 */ /* 0x0000a8000c1e1500 */
[----:B0-----:R-:W4:Y:S04]  /*17b00*/  LDL R6, [R1+0x2310] ;  /* 0x0023100001067983 */ /* 0x001f280000100800 */
[----:B------:R-:W4:Y:S01]  /*17b10*/  LDL R7, [R1+0x2314] ;  /* 0x0023140001077983 */ /* 0x000f220000100800 */
[----:B------:R-:W-:-:S03]  /*17b20*/  PRMT R0, RZ, 0x7610, R0 ;  /* 0x00007610ff007816 */ /* 0x000fc60000000000 */
[----:B--2---:R-:W-:Y:S01]  /*17b30*/  STL [R1+0x3c88], R60 ;  /* 0x003c883c01007387 */ /* 0x004fe20000100800 */
[----:B----4-:R-:W-:-:S04]  /*17b40*/  @P1 LOP3.LUT R7, R7, R6, RZ, 0x3c, !PT ;  /* 0x0000000607071212 */ /* 0x010fc800078e3cff */
[----:B------:R-:W-:-:S04]  /*17b50*/  @P1 LOP3.LUT R6, R7, R6, RZ, 0x3c, !PT ;  /* 0x0000000607061212 */ /* 0x000fc800078e3cff */
[----:B------:R-:W-:-:S05]  /*17b60*/  @P1 LOP3.LUT R7, R7, R6, RZ, 0x3c, !PT ;  /* 0x0000000607071212 */ /* 0x000fca00078e3cff */
[----:B------:R0:W2:Y:S04]  /*17b70*/  @P1 LDG.E.U16 R0, [R6.64] ;  /* 0x0000000606001981 */ /* 0x0000a8000c1e1500 */
[----:B0-----:R-:W4:Y:S04]  /*17b80*/  LDL R6, [R1+0x2308] ;  /* 0x0023080001067983 */ /* 0x001f280000100800 */
[----:B------:R-:W4:Y:S01]  /*17b90*/  LDL R7, [R1+0x230c] ;  /* 0x00230c0001077983 */ /* 0x000f220000100800 */
[----:B------:R-:W-:Y:S02]  /*17ba0*/  ISETP.GT.AND P0, PT, R4, 0x4, PT ;  /* 0x000000040400780c */ /* 0x000fe40003f04270 */
[----:B---3--:R-:W-:-:S11]  /*17bb0*/  PRMT R57, RZ, 0x7610, R57 ;  /* 0x00007610ff397816 */ /* 0x008fd60000000039 */
[----:B----4-:R-:W-:-:S04]  /*17bc0*/  @P0 LOP3.LUT R7, R7, R6, RZ, 0x3c, !PT ;  /* 0x0000000607070212 */ /* 0x010fc800078e3cff */
[----:B------:R-:W-:-:S04]  /*17bd0*/  @P0 LOP3.LUT R6, R7, R6, RZ, 0x3c, !PT ;  /* 0x0000000607060212 */ /* 0x000fc800078e3cff */
[----:B------:R-:W-:-:S05]  /*17be0*/  @P0 LOP3.LUT R7, R7, R6, RZ, 0x3c, !PT ;  /* 0x0000000607070212 */ /* 0x000fca00078e3cff */
[----:B------:R-:W3:Y:S04]  /*17bf0*/  @P0 LDG.E.U16 R57, [R6.64] ;  /* 0x0000000606390981 */ /* 0x000ee8000c1e1500 */
[----:B--2---:R-:W-:Y:S04]  /*17c00*/  STL [R1+0x3c8c], R0 ;  /* 0x003c8c0001007387 */ /* 0x004fe80000100800 */
[----:B---3--:R0:W-:Y:S04]  /*17c10*/  STL [R1+0x1664], R57 ;  /* 0x0016643901007387 */ /* 0x0081e80000100800 */
[----:B0-----:R-:W2:Y:S04]  /*17c20*/  LDL.LU R57, [R1+0x42dc] ;  /* 0x0042dc0001397983 */ /* 0x001ea80000300800 */
[----:B------:R-:W3:Y:S04]  /*17c30*/  LDL R6, [R1+0x2300] ;  /* 0x0023000001067983 */ /* 0x000ee80000100800 */
[----:B------:R-:W3:Y:S01]  /*17c40*/  LDL R7, [R1+0x2304] ;  /* 0x0023040001077983 */ /* 0x000ee20000100800 */
[----:B------:R-:W-:-:S02]  /*17c50*/  PRMT R3, RZ, 0x7610, R3 ;  /* 0x00007610ff037816 */ /* 0x000fc40000000003 */
[----:B---3--:R-:W-:-:S04]  /*17c60*/  @P0 LOP3.LUT R7, R7, R6, RZ, 0x3c, !PT ;  /* 0x0000000607070212 */ /* 0x008fc800078e3cff */
        /* <DEDUP_REMOVED lines=431> */
[----:B---3--:R-:W-:Y:S02]  /*19760*/  PRMT R3, RZ, 0x7610, R3 ;  /* 0x00007610ff037816 */ /* 0x008fe40000000003 */
[----:B--2---:R-:W-:-:S04]  /*19770*/  @P1 LOP3.LUT R7, R7, R6, RZ, 0x3c, !PT ;  /* 0x0000000607071212 */ /* 0x004fc800078e3cff */
[----:B------:R-:W-:-:S04]  /*19780*/  @P1 LOP3.LUT R6, R7, R6, RZ, 0x3c, !PT ;  /* 0x0000000607061212 */ /* 0x000fc800078e3cff */
[----:B------:R-:W-:-:S05]  /*19790*/  @P1 LOP3.LUT R7, R7, R6, RZ, 0x3c, !PT ;  /* 0x0000000607071212 */ /* 0x000fca00078e3cff */
[----:B------:R-:W2:Y:S04]  /*197a0*/  @P1 LDG.E.U16 R3, [R6.64] ;  /* 0x0000000606031981 */ /* 0x000ea8000c1e1500 */
[----:B----4-:R-:W-:Y:S04]  /*197b0*/  STL [R1+0x3c90], R56 ;  /* 0x003c903801007387 */ /* 0x010fe80000100800 */
[----:B--2---:R0:W-:Y:S04]  /*197c0*/  STL [R1+0x1764], R3 ;  /* 0x0017640301007387 */ /* 0x0041e80000100800 */
        /* <DEDUP_REMOVED lines=124> */
[----:B------:R-:W2:Y:S01]  /*19f90*/  @P1 LDG.E.U16 R3, [R6.64] ;  /* 0x0000000606031981 */ /* 0x000ea2000c1e1500 */
[----:B------:R-:W-:-:S03]  /*19fa0*/  ISETP.GT.AND P0, PT, R4, 0x8, PT ;  /* 0x000000080400780c */ /* 0x000fc60003f04270 */
        /* <DEDUP_REMOVED lines=281> */
[----:B0-----:R-:W3:Y:S01]  /*1b140*/  LDL.LU R57, [R1+0x4168] ;  /* 0x0041680001397983 */ /* 0x001ee20000300800 */
[----:B------:R-:W4:Y:S02]  /*1b150*/  LDL R6, [R1+0x200c] ;  /* 0x00200c0001067983 */ /* 0x000f240000100800 */
        /* <DEDUP_REMOVED lines=8> */
[----:B0-----:R-:W2:Y:S01]  /*1b1e0*/  LDL.LU R3, [R1+0x4164] ;  /* 0x0041640001037983 */ /* 0x001ea20000300800 */
[----:B------:R-:W4:Y:S02]  /*1b1f0*/  LDL R6, [R1+0x2004] ;  /* 0x0020040001067983 */ /* 0x000f240000100800 */
[----:B------:R-:W4:Y:S01]  /*1b200*/  LDL R7, [R1+0x2008] ;  /* 0x0020080001077983 */ /* 0x000f220000100800 */
[----:B---3--:R-:W-:Y:S02]  /*1b210*/  PRMT R57, RZ, 0x7610, R57 ;  /* 0x00007610ff397816 */ /* 0x008fe40000000039 */
        /* <DEDUP_REMOVED lines=12> */
[----:B------:R-:W2:Y:S04]  /*1b2e0*/  @P0 LDG.E.U16 R3, [R6.64] ;  /* 0x0000000606030981 */ /* 0x000ea8000c1e1500 */
[----:B--2---:R0:W-:Y:S04]  /*1b2f0*/  STL [R1+0x149c], R3 ;  /* 0x00149c0301007387 */ /* 0x0041e80000100800 */
[----:B0-----:R-:W2:Y:S01]  /*1b300*/  LDL.LU R3, [R1+0x415c] ;  /* 0x00415c0001037983 */ /* 0x001ea20000300800 */
[----:B------:R-:W4:Y:S02]  /*1b310*/  LDL R6, [R1+0x1ff4] ;  /* 0x001ff40001067983 */ /* 0x000f240000100800 */
        /* <DEDUP_REMOVED lines=1667> */
[----:B------:R-:W4:Y:S02]  /*21b50*/  LDL R7, [R1+0x1a38] ;  /* 0x001a380001077983 */ /* 0x000f240000100800 */
[----:B----4-:R-:W-:-:S02]  /*21b60*/  @P1 LOP3.LUT R7, R7, R6, RZ, 0x3c, !PT ;  /* 0x0000000607071212 */ /* 0x010fc400078e3cff */
[----:B--2---:R-:W-:Y:S02]  /*21b70*/  PRMT R3, RZ, 0x7610, R3 ;  /* 0x00007610ff037816 */ /* 0x004fe40000000003 */
        /* <DEDUP_REMOVED lines=47> */
[----:B------:R-:W2:Y:S01]  /*21e70*/  @P1 LDG.E.U16 R3, [R6.64] ;  /* 0x0000000606031981 */ /* 0x000ea2000c1e1500 */
[----:B------:R-:W-:-:S03]  /*21e80*/  ISETP.GT.AND P0, PT, R4, 0x16, PT ;  /* 0x000000160400780c */ /* 0x000fc60003f04270 */
[----:B--2---:R0:W-:Y:S04]  /*21e90*/  STL [R1+0x11a8], R3 ;  /* 0x0011a80301007387 */ /* 0x0041e80000100800 */
[----:B0-----:R-:W2:Y:S01]  /*21ea0*/  LDL.LU R3, [R1+0x3e64] ;  /* 0x003e640001037983 */ /* 0x001ea20000300800 */
[----:B------:R-:W4:Y:S02]  /*21eb0*/  LDL R6, [R1+0x1a04] ;  /* 0x001a040001067983 */ /* 0x000f240000100800 */
[----:B------:R-:W4:Y:S03]  /*21ec0*/  LDL R7, [R1+0x1a08] ;  /* 0x001a080001077983 */ /* 0x000f260000100800 */
        /* <DEDUP_REMOVED lines=280> */
[----:B------:R-:W-:-:S02]  /*23050*/  PRMT R55, RZ, 0x7610, R55 ;  /* 0x00007610ff377816 */ /* 0x000fc40000000037 */
[----:B----4-:R-:W-:-:S04]  /*23060*/  @P1 LOP3.LUT R7, R7, R6, RZ, 0x3c, !PT ;  /* 0x0000000607071212 */ /* 0x010fc800078e3cff */
[----:B------:R-:W-:-:S04]  /*23070*/  @P1 LOP3.LUT R6, R7, R6, RZ, 0x3c, !PT ;  /* 0x0000000607061212 */ /* 0x000fc800078e3cff */
[----:B------:R-:W-:-:S05]  /*23080*/  @P1 LOP3.LUT R7, R7, R6, RZ, 0x3c, !PT ;  /* 0x0000000607071212 */ /* 0x000fca00078e3cff */
[----:B------:R-:W4:Y:S01]  /*23090*/  @P1 LDG.E.U16 R55, [R6.64] ;  /* 0x0000000606371981 */ /* 0x000f22000c1e1500 */
[----:B------:R-:W-:-:S03]  /*230a0*/  ISETP.GT.AND P0, PT, R4, 0x18, PT ;  /* 0x000000180400780c */ /* 0x000fc60003f04270 */
[----:B----4-:R0:W-:Y:S04]  /*230b0*/  STL [R1+0x12a0], R55 ;  /* 0x0012a03701007387 */ /* 0x0101e80000100800 */
[----:B0-----:R-:W4:Y:S01]  /*230c0*/  LDL.LU R55, [R1+0x3de4] ;  /* 0x003de40001377983 */ /* 0x001f220000300800 */
[----:B------:R-:W2:Y:S02]  /*230d0*/  LDL R6, [R1+0x1904] ;  /* 0x0019040001067983 */ /* 0x000ea40000100800 */
[----:B------:R-:W2:Y:S01]  /*230e0*/  LDL R7, [R1+0x1908] ;  /* 0x0019080001077983 */ /* 0x000ea20000100800 */
[----:B------:R-:W-:Y:S02]  /*230f0*/  PRMT R2, RZ, 0x7610, R2 ;  /* 0x00007610ff027816 */ /* 0x000fe40000000002 */
[----:B--2---:R-:W-:-:S04]  /*23100*/  @P0 LOP3.LUT R7, R7, R6, RZ, 0x3c, !PT ;  /* 0x0000000607070212 */ /* 0x004fc800078e3cff */
[----:B------:R-:W-:-:S04]  /*23110*/  @P0 LOP3.LUT R6, R7, R6, RZ, 0x3c, !PT ;  /* 0x0000000607060212 */ /* 0x000fc800078e3cff */
[----:B------:R-:W-:-:S05]  /*23120*/  @P0 LOP3.LUT R7, R7, R6, RZ, 0x3c, !PT ;  /* 0x0000000607070212 */ /* 0x000fca00078e3cff */
[----:B------:R-:W2:Y:S04]  /*23130*/  @P0 LDG.E.U16 R2, [R6.64] ;  /* 0x0000000606020981 */ /* 0x000ea8000c1e1500 */
[----:B--2---:R0:W-:Y:S04]  /*23140*/  STL [R1+0x1160], R2 ;  /* 0x0011600201007387 */ /* 0x0041e80000100800 */
[----:B0-----:R-:W2:Y:S01]  /*23150*/  LDL.LU R2, [R1+0x3de0] ;  /* 0x003de00001027983 */ /* 0x001ea20000300800 */
[----:B------:R-:W2:Y:S02]  /*23160*/  LDL R6, [R1+0x18fc] ;  /* 0x0018fc0001067983 */ /* 0x000ea40000100800 */
[----:B------:R-:W2:Y:S01]  /*23170*/  LDL R7, [R1+0x1900] ;  /* 0x0019000001077983 */ /* 0x000ea20000100800 */
[----:B------:R-:W-:-:S02]  /*23180*/  PRMT R54, RZ, 0x7610, R54 ;  /* 0x00007610ff367816 */ /* 0x000fc40000000036 */
        /* <DEDUP_REMOVED lines=129> */
[----:B------:R0:W2:Y:S04]  /*239a0*/  @P0 LDG.E.U16 R59, [R6.64] ;  /* 0x00000006063b0981 */ /* 0x0000a8000c1e1500 */
[----:B0-----:R-:W2:Y:S04]  /*239b0*/  LDL R6, [R1+0x1880] ;  /* 0x0018800001067983 */ /* 0x001ea80000100800 */
[----:B------:R-:W2:Y:S01]  /*239c0*/  LDL R7, [R1+0x1884] ;  /* 0x0018840001077983 */ /* 0x000ea20000100800 */
[----:B------:R-:W-:Y:S02]  /*239d0*/  ISETP.GT.AND P1, PT, R4, 0x19, PT ;  /* 0x000000190400780c */ /* 0x000fe40003f24270 */
[----:B------:R-:W-:-:S11]  /*239e0*/  PRMT R40, RZ, 0x7610, R40 ;  /* 0x00007610ff287816 */ /* 0x000fd60000000028 */
[----:B--2---:R-:W-:-:S04]  /*239f0*/  @P1 LOP3.LUT R7, R7, R6, RZ, 0x3c, !PT ;  /* 0x0000000607071212 */ /* 0x004fc800078e3cff */
[----:B------:R-:W-:-:S04]  /*23a00*/  @P1 LOP3.LUT R6, R7, R6, RZ, 0x3c, !PT ;  /* 0x0000000607061212 */ /* 0x000fc800078e3cff */
[----:B------:R-:W-:-:S05]  /*23a10*/  @P1 LOP3.LUT R7, R7, R6, RZ, 0x3c, !PT ;  /* 0x0000000607071212 */ /* 0x000fca00078e3cff */
[----:B------:R-:W2:Y:S04]  /*23a20*/  @P1 LDG.E.U16 R40, [R6.64] ;  /* 0x0000000606281981 */ /* 0x000ea8000c1e1500 */
[----:B------:R-:W-:Y:S04]  /*23a30*/  STL [R1+0x3d08], R59 ;  /* 0x003d083b01007387 */ /* 0x000fe80000100800 */
        /* <DEDUP_REMOVED lines=227> */
[----:B------:R-:W-:Y:S02]  /*24870*/  PRMT R60, RZ, 0x7610, R60 ;  /* 0x00007610ff3c7816 */ /* 0x000fe4000000003c */
[----:B--2---:R-:W-:-:S04]  /*24880*/  @P0 LOP3.LUT R7, R7, R6, RZ, 0x3c, !PT ;  /* 0x0000000607070212 */ /* 0x004fc800078e3cff */
[----:B------:R-:W-:-:S04]  /*24890*/  @P0 LOP3.LUT R6, R7, R6, RZ, 0x3c, !PT ;  /* 0x0000000607060212 */ /* 0x000fc800078e3cff */
[----:B------:R-:W-:Y:S01]  /*248a0*/  @P0 LOP3.LUT R7, R7, R6, RZ, 0x3c, !PT ;  /* 0x0000000607070212 */ /* 0x000fe200078e3cff */
[----:B------:R-:W-:Y:S04]  /*248b0*/  STL [R1+0x3cb0], R61 ;  /* 0x003cb03d01007387 */ /* 0x000fe80000100800 */
[----:B------:R0:W2:Y:S04]  /*248c0*/  @P0 LDG.E.U16 R60, [R6.64] ;  /* 0x00000006063c0981 */ /* 0x0000a8000c1e1500 */
[----:B0-----:R-:W3:Y:S04]  /*248d0*/  LDL R6, [R1+0x24b4] ;  /* 0x0024b40001067983 */ /* 0x001ee80000100800 */
[----:B------:R-:W3:Y:S01]  /*248e0*/  LDL R7, [R1+0x24c0] ;  /* 0x0024c00001077983 */ /* 0x000ee20000100800 */
[----:B------:R-:W-:-:S03]  /*248f0*/  PRMT R56, RZ, 0x7610, R56 ;  /* 0x00007610ff387816 */ /* 0x000fc60000000038 */
[----:B--2---:R0:W-:Y:S04]  /*24900*/  STL [R1+0x3cb4], R60 ;  /* 0x003cb43c01007387 */ /* 0x0041e80000100800 */
[----:B0-----:R-:W2:Y:S01]  /*24910*/  LDL R60, [R1+0x24c4] ;  /* 0x0024c400013c7983 */ /* 0x001ea20000100800 */
[----:B---3--:R-:W-:-:S04]  /*24920*/  @P0 LOP3.LUT R7, R7, R6, RZ, 0x3c, !PT ;  /* 0x0000000607070212 */ /* 0x008fc800078e3cff */
[----:B------:R-:W-:-:S04]  /*24930*/  @P0 LOP3.LUT R6, R7, R6, RZ, 0x3c, !PT ;  /* 0x0000000607060212 */ /* 0x000fc800078e3cff */
[----:B------:R-:W-:-:S05]  /*24940*/  @P0 LOP3.LUT R7, R7, R6, RZ, 0x3c, !PT ;  /* 0x0000000607070212 */ /* 0x000fca00078e3cff */
[----:B------:R0:W3:Y:S04]  /*24950*/  @P0 LDG.E.U16 R56, [R6.64] ;  /* 0x0000000606380981 */ /* 0x0000e8000c1e1500 */
[----:B0-----:R-:W4:Y:S01]  /*24960*/  LDL R7, [R1+0x24bc] ;  /* 0x0024bc0001077983 */ /* 0x001f220000100800 */
[----:B------:R-:W-:Y:S01]  /*24970*/  PRMT R3, RZ, 0x7610, R3 ;  /* 0x00007610ff037816 */ /* 0x000fe20000000003 */
[----:B--2---:R-:W-:Y:S02]  /*24980*/  @P0 IMAD.MOV.U32 R6, RZ, RZ, R60 ;  /* 0x000000ffff060224 */ /* 0x004fe400078e003c */
[----:B---3--:R-:W-:Y:S01]  /*24990*/  STL [R1+0x3cb8], R56 ;  /* 0x003cb83801007387 */ /* 0x008fe20000100800 */
[----:B------:R-:W-:Y:S01]  /*249a0*/  PRMT R0, RZ, 0x7610, R0 ;  /* 0x00007610ff007816 */ /* 0x000fe20000000000 */
[----:B------:R-:W2:Y:S02]  /*249b0*/  LDL R60, [R1+0x24f0] ;  /* 0x0024f000013c7983 */ /* 0x000ea40000100800 */
[----:B----4-:R0:W3:Y:S04]  /*249c0*/  @P0 LDG.E.U16 R3, [R6.64] ;  /* 0x0000000606030981 */ /* 0x0100e8000c1e1500 */
[----:B0-----:R-:W4:Y:S04]  /*249d0*/  LDL R6, [R1+0x24b0] ;  /* 0x0024b00001067983 */ /* 0x001f280000100800 */
[----:B------:R-:W4:Y:S02]  /*249e0*/  LDL R7, [R1+0x24cc] ;  /* 0x0024cc0001077983 */ /* 0x000f240000100800 */
[----:B----4-:R-:W-:-:S04]  /*249f0*/  @P0 LOP3.LUT R7, R7, R6, RZ, 0x3c, !PT ;  /* 0x0000000607070212 */ /* 0x010fc800078e3cff */
[----:B------:R-:W-:-:S04]  /*24a00*/  @P0 LOP3.LUT R6, R7, R6, RZ, 0x3c, !PT ;  /* 0x0000000607060212 */ /* 0x000fc800078e3cff */
[----:B------:R-:W-:Y:S01]  /*24a10*/  @P0 LOP3.LUT R7, R7, R6, RZ, 0x3c, !PT ;  /* 0x0000000607070212 */ /* 0x000fe200078e3cff */
[----:B---3--:R-:W-:Y:S04]  /*24a20*/  STL [R1+0x3cbc], R3 ;  /* 0x003cbc0301007387 */ /* 0x008fe80000100800 */
[----:B------:R0:W3:Y:S04]  /*24a30*/  @P0 LDG.E.U16 R0, [R6.64] ;  /* 0x0000000606000981 */ /* 0x0000e8000c1e1500 */
[----:B0-----:R-:W4:Y:S04]  /*24a40*/  LDL R6, [R1+0x24c8] ;  /* 0x0024c80001067983 */ /* 0x001f280000100800 */
[----:B------:R-:W4:Y:S01]  /*24a50*/  LDL R7, [R1+0x24d8] ;  /* 0x0024d80001077983 */ /* 0x000f220000100800 */
[----:B------:R-:W-:-:S02]  /*24a60*/  PRMT R57, RZ, 0x7610, R57 ;  /* 0x00007610ff397816 */ /* 0x000fc40000000039 */
        /* <DEDUP_REMOVED lines=15> */
[----:B------:R-:W-:-:S02]  /*24b60*/  ISETP.GT.AND P1, PT, R4, 0x1b, PT ;  /* 0x0000001b0400780c */ /* 0x000fc40003f24270 */
[----:B------:R-:W-:-:S11]  /*24b70*/  PRMT R16, RZ, 0x7610, R16 ;  /* 0x00007610ff107816 */ /* 0x000fd60000000010 */
[----:B----4-:R-:W-:-:S04]  /*24b80*/  @P1 LOP3.LUT R7, R7, R6, RZ, 0x3c, !PT ;  /* 0x0000000607071212 */ /* 0x010fc800078e3cff */
[----:B------:R-:W-:-:S04]  /*24b90*/  @P1 LOP3.LUT R6, R7, R6, RZ, 0x3c, !PT ;  /* 0x0000000607061212 */ /* 0x000fc800078e3cff */
[----:B------:R-:W-:-:S05]  /*24ba0*/  @P1 LOP3.LUT R7, R7, R6, RZ, 0x3c, !PT ;  /* 0x0000000607071212 */ /* 0x000fca00078e3cff */
[----:B------:R-:W4:Y:S04]  /*24bb0*/  @P1 LDG.E.U16 R16, [R6.64] ;  /* 0x0000000606101981 */ /* 0x000f28000c1e1500 */
[----:B---3--:R-:W-:Y:S01]  /*24bc0*/  STL [R1+0x3cc8], R55 ;  /* 0x003cc83701007387 */ /* 0x008fe20000100800 */
[----:B------:R-:W-:-:S03]  /*24bd0*/  PRMT R59, RZ, 0x7610, R59 ;  /* 0x00007610ff3b7816 */ /* 0x000fc6000000003b */
[----:B----4-:R0:W-:Y:S04]  /*24be0*/  STL [R1+0x1218], R16 ;  /* 0x0012181001007387 */ /* 0x0101e80000100800 */
[----:B0-----:R-:W3:Y:S01]  /*24bf0*/  LDL.LU R16, [R1+0x3d44] ;  /* 0x003d440001107983 */ /* 0x001ee20000300800 */
[----:B------:R-:W4:Y:S02]  /*24c00*/  LDL R7, [R1+0x24dc] ;  /* 0x0024dc0001077983 */ /* 0x000f240000100800 */
[----:B--2---:R-:W-:Y:S01]  /*24c10*/  @P1 IMAD.MOV.U32 R6, RZ, RZ, R60 ;  /* 0x000000ffff061224 */ /* 0x004fe200078e003c */
[----:B------:R-:W-:Y:S01]  /*24c20*/  PRMT R15, RZ, 0x7610, R15 ;  /* 0x00007610ff0f7816 */ /* 0x000fe2000000000f */
[----:B------:R-:W2:Y:S04]  /*24c30*/  LDL R60, [R1+0x2514] ;  /* 0x00251400013c7983 */ /* 0x000ea80000100800 */
[----:B----4-:R0:W4:Y:S04]  /*24c40*/  @P1 LDG.E.U16 R59, [R6.64] ;  /* 0x00000006063b1981 */ /* 0x010128000c1e1500 */
[----:B0-----:R-:W2:Y:S04]  /*24c50*/  LDL R6, [R1+0x24ec] ;  /* 0x0024ec0001067983 */ /* 0x001ea80000100800 */
[----:B------:R-:W2:Y:S02]  /*24c60*/  LDL R7, [R1+0x24f8] ;  /* 0x0024f80001077983 */ /* 0x000ea40000100800 */
[----:B--2---:R-:W-:-:S04]  /*24c70*/  @P1 LOP3.LUT R7, R7, R6, RZ, 0x3c, !PT ;  /* 0x0000000607071212 */ /* 0x004fc800078e3cff */
[----:B------:R-:W-:-:S04]  /*24c80*/  @P1 LOP3.LUT R6, R7, R6, RZ, 0x3c, !PT ;  /* 0x0000000607061212 */ /* 0x000fc800078e3cff */
[----:B------:R-:W-:-:S05]  /*24c90*/  @P1 LOP3.LUT R7, R7, R6, RZ, 0x3c, !PT ;  /* 0x0000000607071212 */ /* 0x000fca00078e3cff */
[----:B------:R-:W2:Y:S04]  /*24ca0*/  @P1 LDG.E.U16 R15, [R6.64] ;  /* 0x00000006060f1981 */ /* 0x000ea8000c1e1500 */
[----:B----4-:R0:W-:Y:S04]  /*24cb0*/  STL [R1+0x1210], R59 ;  /* 0x0012103b01007387 */ /* 0x0101e80000100800 */
[----:B0-----:R-:W4:Y:S04]  /*24cc0*/  LDL R59, [R1+0x2520] ;  /* 0x00252000013b7983 */ /* 0x001f280000100800 */
        /* <DEDUP_REMOVED lines=32> */
[----:B------:R-:W-:Y:S02]  /*24ed0*/  PRMT R10, RZ, 0x7610, R10 ;  /* 0x00007610ff0a7816 */ /* 0x000fe4000000000a */
[----:B--2---:R-:W-:-:S04]  /*24ee0*/  @P1 LOP3.LUT R7, R7, R6, RZ, 0x3c, !PT ;  /* 0x0000000607071212 */ /* 0x004fc800078e3cff */
[----:B------:R-:W-:-:S04]  /*24ef0*/  @P1 LOP3.LUT R6, R7, R6, RZ, 0x3c, !PT ;  /* 0x0000000607061212 */ /* 0x000fc800078e3cff */
[----:B------:R-:W-:-:S05]  /*24f00*/  @P1 LOP3.LUT R7, R7, R6, RZ, 0x3c, !PT ;  /* 0x0000000607071212 */ /* 0x000fca00078e3cff */
[----:B------:R4:W2:Y:S02]  /*24f10*/  @P1 LDG.E.U16 R11, [R6.64] ;  /* 0x00000006060b1981 */ /* 0x0008a4000c1e1500 */
[----:B----4-:R-:W-:Y:S02]  /*24f20*/  @P1 IMAD.MOV.U32 R6, RZ, RZ, R59 ;  /* 0x000000ffff061224 */ /* 0x010fe400078e003b */
[----:B------:R-:W-:-:S05]  /*24f30*/  @P1 IMAD.MOV.U32 R7, RZ, RZ, R60 ;  /* 0x000000ffff071224 */ /* 0x000fca00078e003c */
[----:B------:R-:W4:Y:S04]  /*24f40*/  @P1 LDG.E.U16 R10, [R6.64] ;  /* 0x00000006060a1981 */ /* 0x000f28000c1e1500 */
[----:B--2---:R0:W-:Y:S04]  /*24f50*/  STL [R1+0x11e8], R11 ;  /* 0x0011e80b01007387 */ /* 0x0041e80000100800 */
[----:B0-----:R-:W2:Y:S01]  /*24f60*/  LDL.LU R11, [R1+0x3d30] ;  /* 0x003d3000010b7983 */ /* 0x001ea20000300800 */
[----:B------:R-:W2:Y:S02]  /*24f70*/  LDL R60, [R1+0x253c] ;  /* 0x00253c00013c7983 */ /* 0x000ea40000100800 */
[----:B------:R-:W2:Y:S01]  /*24f80*/  LDL R59, [R1+0x2544] ;  /* 0x00254400013b7983 */ /* 0x000ea20000100800 */
[----:B----4-:R0:W-:Y:S04]  /*24f90*/  STL [R1+0x11e0], R10 ;  /* 0x0011e00a01007387 */ /* 0x0101e80000100800 */
[----:B0-----:R-:W4:Y:S01]  /*24fa0*/  LDL.LU R10, [R1+0x3d2c] ;  /* 0x003d2c00010a7983 */ /* 0x001f220000300800 */
        /* <DEDUP_REMOVED lines=13> */
[----:B------:R0:W-:Y:S04]  /*25080*/  STL [R1+0x11d8], R61 ;  /* 0x0011d83d01007387 */ /* 0x0001e80000100800 */
[----:B------:R1:W2:Y:S01]  /*25090*/  @P1 LDG.E.U16 R58, [R6.64] ;  /* 0x00000006063a1981 */ /* 0x0002a2000c1e1500 */
[----:B------:R-:W-:-:S03]  /*250a0*/  PRMT R9, RZ, 0x7610, R9 ;  /* 0x00007610ff097816 */ /* 0x000fc60000000009 */
[----:B0-----:R-:W2:Y:S04]  /*250b0*/  LDL R61, [R1+0x254c] ;  /* 0x00254c00013d7983 */ /* 0x001ea80000100800 */
[----:B-1----:R-:W2:Y:S04]  /*250c0*/  LDL R6, [R1+0x2528] ;  /* 0x0025280001067983 */ /* 0x002ea80000100800 */
[----:B------:R-:W2:Y:S02]  /*250d0*/  LDL R7, [R1+0x2538] ;  /* 0x0025380001077983 */ /* 0x000ea40000100800 */
[----:B--2---:R-:W-:-:S04]  /*250e0*/  @P1 LOP3.LUT R7, R7, R6, RZ, 0x3c, !PT ;  /* 0x0000000607071212 */ /* 0x004fc800078e3cff */
[----:B------:R-:W-:-:S04]  /*250f0*/  @P1 LOP3.LUT R6, R7, R6, RZ, 0x3c, !PT ;  /* 0x0000000607061212 */ /* 0x000fc800078e3cff */
[----:B------:R-:W-:-:S05]  /*25100*/  @P1 LOP3.LUT R7, R7, R6, RZ, 0x3c, !PT ;  /* 0x0000000607071212 */ /* 0x000fca00078e3cff */
[----:B------:R-:W2:Y:S04]  /*25110*/  @P1 LDG.E.U16 R9, [R6.64] ;  /* 0x0000000606091981 */ /* 0x000ea8000c1e1500 */
[----:B------:R0:W-:Y:S04]  /*25120*/  STL [R1+0x11d4], R58 ;  /* 0x0011d43a01007387 */ /* 0x0001e80000100800 */
[----:B0-----:R-:W3:Y:S04]  /*25130*/  LDL R58, [R1+0x2558] ;  /* 0x00255800013a7983 */ /* 0x001ee80000100800 */
        /* <DEDUP_REMOVED lines=10> */
[----:B0-----:R-:W-:Y:S02]  /*251e0*/  @P1 IMAD.MOV.U32 R6, RZ, RZ, R59 ;  /* 0x000000ffff061224 */ /* 0x001fe400078e003b */
[----:B------:R-:W-:-:S05]  /*251f0*/  @P1 IMAD.MOV.U32 R7, RZ, RZ, R60 ;  /* 0x000000ffff071224 */ /* 0x000fca00078e003c */
[----:B------:R-:W3:Y:S04]  /*25200*/  @P1 LDG.E.U16 R5, [R6.64] ;  /* 0x0000000606051981 */ /* 0x000ee8000c1e1500 */
[----:B--2---:R0:W-:Y:S04]  /*25210*/  STL [R1+0x11c4], R8 ;  /* 0x0011c40801007387 */ /* 0x0041e80000100800 */
[----:B0-----:R-:W2:Y:S01]  /*25220*/  LDL.LU R8, [R1+0x3d24] ;  /* 0x003d240001087983 */ /* 0x001ea20000300800 */
[----:B------:R-:W2:Y:S02]  /*25230*/  LDL R60, [R1+0x2560] ;  /* 0x00256000013c7983 */ /* 0x000ea40000100800 */
[----:B------:R-:W2:Y:S01]  /*25240*/  LDL R59, [R1+0x2564] ;  /* 0x00256400013b7983 */ /* 0x000ea20000100800 */
[----:B---3--:R0:W-:Y:S04]  /*25250*/  STL [R1+0x11bc], R5 ;  /* 0x0011bc0501007387 */ /* 0x0081e80000100800 */
[----:B0-----:R-:W3:Y:S01]  /*25260*/  LDL.LU R5, [R1+0x3d20] ;  /* 0x003d200001057983 */ /* 0x001ee20000300800 */
[----:B------:R-:W2:Y:S01]  /*25270*/  LDL R7, [R1+0x2530] ;  /* 0x0025300001077983 */ /* 0x000ea20000100800 */
[----:B------:R-:W-:Y:S01]  /*25280*/  PRMT R3, RZ, 0x7610, R3 ;  /* 0x00007610ff037816 */ /* 0x000fe20000000003 */
[----:B------:R-:W-:Y:S01]  /*25290*/  @P1 IMAD.MOV.U32 R6, RZ, RZ, R61 ;  /* 0x000000ffff061224 */ /* 0x000fe200078e003d */
[----:B------:R-:W-:Y:S01]  /*252a0*/  PRMT R57, RZ, 0x7610, R57 ;  /* 0x00007610ff397816 */ /* 0x000fe20000000039 */
[----:B------:R-:W3:Y:S04]  /*252b0*/  LDL R61, [R1+0x255c] ;  /* 0x00255c00013d7983 */ /* 0x000ee80000100800 */
[----:B--2---:R0:W2:Y:S04]  /*252c0*/  @P1 LDG.E.U16 R3, [R6.64] ;  /* 0x0000000606031981 */ /* 0x0040a8000c1e1500 */
[----:B0-----:R-:W3:Y:S01]  /*252d0*/  LDL R7, [R1+0x2548] ;  /* 0x0025480001077983 */ /* 0x001ee20000100800 */
[----:B------:R-:W-:-:S03]  /*252e0*/  @P1 IMAD.MOV.U32 R6, RZ, RZ, R58 ;  /* 0x000000ffff061224 */ /* 0x000fc600078e003a */
[----:B--2---:R0:W-:Y:S01]  /*252f0*/  STL [R1+0x11b4], R3 ;  /* 0x0011b40301007387 */ /* 0x0041e20000100800 */
[----:B------:R-:W-:Y:S02]  /*25300*/  PRMT R2, RZ, 0x7610, R2 ;  /* 0x00007610ff027816 */ /* 0x000fe40000000002 */
[----:B------:R-:W-:Y:S01]  /*25310*/  ISETP.GT.AND P0, PT, R4, 0x1c, PT ;  /* 0x0000001c0400780c */ /* 0x000fe20003f04270 */
[----:B------:R-:W2:Y:S01]  /*25320*/  LDL R58, [R1+0x256c] ;  /* 0x00256c00013a7983 */ /* 0x000ea20000100800 */
[----:B---3--:R1:W3:Y:S04]  /*25330*/  @P1 LDG.E.U16 R57, [R6.64] ;  /* 0x0000000606391981 */ /* 0x0082e8000c1e1500 */
[----:B0-----:R-:W2:Y:S04]  /*25340*/  LDL R3, [R1+0x2570] ;  /* 0x0025700001037983 */ /* 0x001ea80000100800 */
[----:B-1----:R-:W2:Y:S04]  /*25350*/  LDL R6, [R1+0x2554] ;  /* 0x0025540001067983 */ /* 0x002ea80000100800 */
[----:B------:R-:W2:Y:S02]  /*25360*/  LDL R7, [R1+0x2568] ;  /* 0x0025680001077983 */ /* 0x000ea40000100800 */
[----:B--2---:R-:W-:-:S04]  /*25370*/  @P1 LOP3.LUT R7, R7, R6, RZ, 0x3c, !PT ;  /* 0x0000000607071212 */ /* 0x004fc800078e3cff */
[----:B------:R-:W-:-:S04]  /*25380*/  @P1 LOP3.LUT R6, R7, R6, RZ, 0x3c, !PT ;  /* 0x0000000607061212 */ /* 0x000fc800078e3cff */
[----:B------:R-:W-:-:S05]  /*25390*/  @P1 LOP3.LUT R7, R7, R6, RZ, 0x3c, !PT ;  /* 0x0000000607071212 */ /* 0x000fca00078e3cff */
[----:B------:R0:W2:Y:S04]  /*253a0*/  @P1 LDG.E.U16 R2, [R6.64] ;  /* 0x0000000606021981 */ /* 0x0000a8000c1e1500 */
[----:B---3--:R1:W-:Y:S01]  /*253b0*/  STL [R1+0x11ac], R57 ;  /* 0x0011ac3901007387 */ /* 0x0083e20000100800 */
[----:B------:R-:W-:-:S03]  /*253c0*/  PRMT R54, RZ, 0x7610, R54 ;  /* 0x00007610ff367816 */ /* 0x000fc60000000036 */
[----:B-1----:R-:W3:Y:S01]  /*253d0*/  LDL R57, [R1+0x2578] ;  /* 0x0025780001397983 */ /* 0x002ee20000100800 */
[----:B0-----:R-:W-:Y:S02]  /*253e0*/  @P0 IMAD.MOV.U32 R6, RZ, RZ, R59 ;  /* 0x000000ffff060224 */ /* 0x001fe400078e003b */
[----:B------:R-:W-:Y:S01]  /*253f0*/  @P0 IMAD.MOV.U32 R7, RZ, RZ, R60 ;  /* 0x000000ffff070224 */ /* 0x000fe200078e003c */
[----:B------:R-:W-:-:S04]  /*25400*/  PRMT R53, RZ, 0x7610, R53 ;  /* 0x00007610ff357816 */ /* 0x000fc80000000035 */
[----:B------:R0:W4:Y:S02]  /*25410*/  @P0 LDG.E.U16 R54, [R6.64] ;  /* 0x0000000606360981 */ /* 0x000124000c1e1500 */
[----:B0-----:R-:W-:Y:S02]  /*25420*/  @P0 IMAD.MOV.U32 R6, RZ, RZ, R3 ;  /* 0x000000ffff060224 */ /* 0x001fe400078e0003 */
[----:B------:R-:W-:-:S05]  /*25430*/  @P0 IMAD.MOV.U32 R7, RZ, RZ, R61 ;  /* 0x000000ffff070224 */ /* 0x000fca00078e003d */
[----:B------:R0:W4:Y:S04]  /*25440*/  @P0 LDG.E.U16 R53, [R6.64] ;  /* 0x0000000606350981 */ /* 0x000128000c1e1500 */
[----:B--2---:R-:W-:Y:S01]  /*25450*/  STL [R1+0x11a4], R2 ;  /* 0x0011a40201007387 */ /* 0x004fe20000100800 */
[----:B------:R-:W2:Y:S02]  /*25460*/  LDL R60, [R1+0x2574] ;  /* 0x00257400013c7983 */ /* 0x000ea40000100800 */
[----:B------:R-:W2:Y:S01]  /*25470*/  LDL R59, [R1+0x2580] ;  /* 0x00258000013b7983 */ /* 0x000ea20000100800 */
[----:B------:R-:W-:Y:S01]  /*25480*/  PRMT R52, RZ, 0x7610, R52 ;  /* 0x00007610ff347816 */ /* 0x000fe20000000034 */
[----:B0-----:R-:W-:Y:S01]  /*25490*/  @P0 IMAD.MOV.U32 R7, RZ, RZ, R58 ;  /* 0x000000ffff070224 */ /* 0x001fe200078e003a */
[----:B------:R-:W-:Y:S01]  /*254a0*/  PRMT R51, RZ, 0x7610, R51 ;  /* 0x00007610ff337816 */ /* 0x000fe20000000033 */
[----:B---3--:R-:W-:-:S05]  /*254b0*/  @P0 IMAD.MOV.U32 R6, RZ, RZ, R57 ;  /* 0x000000ffff060224 */ /* 0x008fca00078e0039 */
[----:B------:R2:W3:Y:S04]  /*254c0*/  @P0 LDG.E.U16 R52, [R6.64] ;  /* 0x0000000606340981 */ /* 0x0004e8000c1e1500 */
[----:B----4-:R0:W-:Y:S01]  /*254d0*/  STL [R1+0x3d10], R54 ;  /* 0x003d103601007387 */ /* 0x0101e20000100800 */
[----:B------:R-:W4:Y:S02]  /*254e0*/  LDL R61, [R1+0x257c] ;  /* 0x00257c00013d7983 */ /* 0x000f240000100800 */
[----:B------:R-:W4:Y:S01]  /*254f0*/  LDL R3, [R1+0x2584] ;  /* 0x0025840001037983 */ /* 0x000f220000100800 */
[----:B------:R1:W-:Y:S01]  /*25500*/  STL [R1+0x3d14], R53 ;  /* 0x003d143501007387 */ /* 0x0003e20000100800 */
[----:B------:R-:W4:Y:S02]  /*25510*/  LDL R58, [R1+0x2550] ;  /* 0x00255000013a7983 */ /* 0x000f240000100800 */
[----:B------:R-:W4:Y:S01]  /*25520*/  LDL R57, [R1+0x2588] ;  /* 0x0025880001397983 */ /* 0x000f220000100800 */
[----:B0-----:R-:W4:Y:S04]  /*25530*/  LDL R54, [R1+0x2598] ;  /* 0x0025980001367983 */ /* 0x001f280000100800 */
[----:B-1----:R-:W4:Y:S01]  /*25540*/  LDL R53, [R1+0x258c] ;  /* 0x00258c0001357983 */ /* 0x002f220000100800 */
[----:B--2---:R-:W-:-:S02]  /*25550*/  @P0 IMAD.MOV.U32 R7, RZ, RZ, R60 ;  /* 0x000000ffff070224 */ /* 0x004fc400078e003c */
[----:B------:R-:W-:-:S05]  /*25560*/  @P0 IMAD.MOV.U32 R6, RZ, RZ, R59 ;  /* 0x000000ffff060224 */ /* 0x000fca00078e003b */
[----:B------:R4:W2:Y:S01]  /*25570*/  @P0 LDG.E.U16 R51, [R6.64] ;  /* 0x0000000606330981 */ /* 0x0008a2000c1e1500 */
[----:B------:R-:W-:-:S03]  /*25580*/  PRMT R50, RZ, 0x7610, R50 ;  /* 0x00007610ff327816 */ /* 0x000fc60000000032 */
[----:B---3--:R-:W-:Y:S01]  /*25590*/  STL [R1+0x3d18], R52 ;  /* 0x003d183401007387 */ /* 0x008fe20000100800 */
[----:B------:R-:W3:Y:S02]  /*255a0*/  LDL R60, [R1+0x2594] ;  /* 0x00259400013c7983 */ /* 0x000ee40000100800 */
[----:B------:R-:W3:Y:S02]  /*255b0*/  LDL R59, [R1+0x25a0] ;  /* 0x0025a000013b7983 */ /* 0x000ee40000100800 */
[----:B----4-:R-:W-:Y:S02]  /*255c0*/  @P0 IMAD.MOV.U32 R6, RZ, RZ, R3 ;  /* 0x000000ffff060224 */ /* 0x010fe400078e0003 */
[----:B------:R-:W-:-:S05]  /*255d0*/  @P0 IMAD.MOV.U32 R7, RZ, RZ, R61 ;  /* 0x000000ffff070224 */ /* 0x000fca00078e003d */
[----:B------:R0:W4:Y:S01]  /*255e0*/  @P0 LDG.E.U16 R50, [R6.64] ;  /* 0x0000000606320981 */ /* 0x000122000c1e1500 */
[----:B------:R-:W-:Y:S01]  /*255f0*/  PRMT R49, RZ, 0x7610, R49 ;  /* 0x00007610ff317816 */ /* 0x000fe20000000031 */
[----:B0-----:R-:W-:Y:S02]  /*25600*/  @P0 IMAD.MOV.U32 R7, RZ, RZ, R58 ;  /* 0x000000ffff070224 */ /* 0x001fe400078e003a */
[----:B------:R-:W-:-:S05]  /*25610*/  @P0 IMAD.MOV.U32 R6, RZ, RZ, R53 ;  /* 0x000000ffff060224 */ /* 0x000fca00078e0035 */
[----:B------:R0:W4:Y:S02]  /*25620*/  @P0 LDG.E.U16 R49, [R6.64] ;  /* 0x0000000606310981 */ /* 0x000124000c1e1500 */
[----:B0-----:R-:W-:Y:S02]  /*25630*/  @P0 IMAD.MOV.U32 R6, RZ, RZ, R54 ;  /* 0x000000ffff060224 */ /* 0x001fe400078e0036 */
[----:B------:R-:W-:Y:S01]  /*25640*/  @P0 IMAD.MOV.U32 R7, RZ, RZ, R57 ;  /* 0x000000ffff070224 */ /* 0x000fe200078e0039 */
[----:B--2---:R0:W-:Y:S01]  /*25650*/  STL [R1+0x3d1c], R51 ;  /* 0x003d1c3301007387 */ /* 0x0041e20000100800 */
[----:B------:R-:W2:Y:S02]  /*25660*/  LDL R3, [R1+0x25a4] ;  /* 0x0025a40001037983 */ /* 0x000ea40000100800 */
[----:B------:R-:W4:Y:S02]  /*25670*/  LDL R58, [R1+0x2590] ;  /* 0x00259000013a7983 */ /* 0x000f240000100800 */
[----:B------:R-:W4:Y:S01]  /*25680*/  LDL R53, [R1+0x25ac] ;  /* 0x0025ac0001357983 */ /* 0x000f220000100800 */
[----:B------:R-:W4:Y:S04]  /*25690*/  LDL R57, [R1+0x25a8] ;  /* 0x0025a80001397983 */ /* 0x000f280000100800 */
[----:B------:R-:W4:Y:S04]  /*256a0*/  LDL R54, [R1+0x25b8] ;  /* 0x0025b80001367983 */ /* 0x000f280000100800 */
[----:B0-----:R-:W4:Y:S01]  /*256b0*/  LDL R51, [R1+0x259c] ;  /* 0x00259c0001337983 */ /* 0x001f220000100800 */
[----:B------:R-:W-:-:S02]  /*256c0*/  PRMT R48, RZ, 0x7610, R48 ;  /* 0x00007610ff307816 */ /* 0x000fc40000000030 */
[----:B------:R-:W-:-:S04]  /*256d0*/  PRMT R47, RZ, 0x7610, R47 ;  /* 0x00007610ff2f7816 */ /* 0x000fc8000000002f */
[----:B------:R3:W4:Y:S01]  /*256e0*/  @P0 LDG.E.U16 R48, [R6.64] ;  /* 0x0000000606300981 */ /* 0x000722000c1e1500 */
[----:B------:R-:W-:Y:S01]  /*256f0*/  PRMT R46, RZ, 0x7610, R46 ;  /* 0x00007610ff2e7816 */ /* 0x000fe2000000002e */
[----:B---3--:R-:W-:Y:S02]  /*25700*/  @P0 IMAD.MOV.U32 R6, RZ, RZ, R59 ;  /* 0x000000ffff060224 */ /* 0x008fe400078e003b */
[----:B------:R-:W-:Y:S01]  /*25710*/  @P0 IMAD.MOV.U32 R7, RZ, RZ, R60 ;  /* 0x000000ffff070224 */ /* 0x000fe200078e003c */
[----:B------:R-:W3:Y:S04]  /*25720*/  LDL R59, [R1+0x25c0] ;  /* 0x0025c000013b7983 */ /* 0x000ee80000100800 */
[----:B------:R-:W3:Y:S04]  /*25730*/  LDL R60, [R1+0x25b4] ;  /* 0x0025b400013c7983 */ /* 0x000ee80000100800 */
[----:B------:R2:W3:Y:S01]  /*25740*/  @P0 LDG.E.U16 R47, [R6.64] ;  /* 0x00000006062f0981 */ /* 0x0004e2000c1e1500 */
[----:B------:R-:W-:Y:S01]  /*25750*/  PRMT R45, RZ, 0x7610, R45 ;  /* 0x00007610ff2d7816 */ /* 0x000fe2000000002d */
[----:B--2---:R-:W-:-:S02]  /*25760*/  @P0 IMAD.MOV.U32 R6, RZ, RZ, R3 ;  /* 0x000000ffff060224 */ /* 0x004fc400078e0003 */
[----:B------:R-:W2:Y:S01]  /*25770*/  LDL R3, [R1+0x25c4] ;  /* 0x0025c40001037983 */ /* 0x000ea20000100800 */
[----:B----4-:R-:W-:-:S03]  /*25780*/  @P0 IMAD.MOV.U32 R7, RZ, RZ, R51 ;  /* 0x000000ffff070224 */ /* 0x010fc600078e0033 */
[----:B------:R-:W4:Y:S04]  /*25790*/  LDL R51, [R1+0x25bc] ;  /* 0x0025bc0001337983 */ /* 0x000f280000100800 */
[----:B------:R0:W4:Y:S02]  /*257a0*/  @P0 LDG.E.U16 R46, [R6.64] ;  /* 0x00000006062e0981 */ /* 0x000124000c1e1500 */
[----:B0-----:R-:W-:Y:S02]  /*257b0*/  @P0 IMAD.MOV.U32 R6, RZ, RZ, R53 ;  /* 0x000000ffff060224 */ /* 0x001fe400078e0035 */
[----:B------:R-:W-:Y:S01]  /*257c0*/  @P0 IMAD.MOV.U32 R7, RZ, RZ, R58 ;  /* 0x000000ffff070224 */ /* 0x000fe200078e003a */
[----:B------:R-:W4:Y:S04]  /*257d0*/  LDL R53, [R1+0x25cc] ;  /* 0x0025cc0001357983 */ /* 0x000f280000100800 */
[----:B------:R-:W4:Y:S04]  /*257e0*/  LDL R58, [R1+0x25b0] ;  /* 0x0025b000013a7983 */ /* 0x000f280000100800 */
[----:B------:R0:W4:Y:S02]  /*257f0*/  @P0 LDG.E.U16 R45, [R6.64] ;  /* 0x00000006062d0981 */ /* 0x000124000c1e1500 */
[----:B0-----:R-:W-:-:S02]  /*25800*/  @P0 IMAD.MOV.U32 R6, RZ, RZ, R54 ;  /* 0x000000ffff060224 */ /* 0x001fc400078e0036 */
[----:B------:R-:W-:Y:S01]  /*25810*/  @P0 IMAD.MOV.U32 R7, RZ, RZ, R57 ;  /* 0x000000ffff070224 */ /* 0x000fe200078e0039 */
[----:B------:R-:W4:Y:S04]  /*25820*/  LDL R54, [R1+0x25d8] ;  /* 0x0025d80001367983 */ /* 0x000f280000100800 */
[----:B------:R-:W4:Y:S01]  /*25830*/  LDL R57, [R1+0x25c8] ;  /* 0x0025c80001397983 */ /* 0x000f220000100800 */
[----:B------:R-:W-:Y:S02]  /*25840*/  PRMT R44, RZ, 0x7610, R44 ;  /* 0x00007610ff2c7816 */ /* 0x000fe4000000002c */
        /* <DEDUP_REMOVED lines=24> */
[----:B------:R-:W-:Y:S02]  /*259d0*/  ISETP.GT.AND P1, PT, R4, 0x1d, PT ;  /* 0x0000001d0400780c */ /* 0x000fe40003f24270 */
[----:B------:R-:W-:-:S02]  /*259e0*/  PRMT R39, RZ, 0x7610, R39 ;  /* 0x00007610ff277816 */ /* 0x000fc40000000027 */
        /* <DEDUP_REMOVED lines=100> */
[----:B------:R-:W-:-:S05]  /*26030*/  @P1 IMAD.MOV.U32 R7, RZ, RZ, R60 ;  /* 0x000000ffff071224 */ /* 0x000fca00078e003c */
[----:B------:R2:W3:Y:S01]  /*26040*/  @P1 LDG.E.U16 R23, [R6.64] ;  /* 0x0000000606171981 */ /* 0x0004e2000c1e1500 */
[----:B------:R-:W-:Y:S02]  /*26050*/  PRMT R21, RZ, 0x7610, R21 ;  /* 0x00007610ff157816 */ /* 0x000fe40000000015 */
[----:B------:R-:W-:Y:S01]  /*26060*/  PRMT R20, RZ, 0x7610, R20 ;  /* 0x00007610ff147816 */ /* 0x000fe20000000014 */
[----:B--2---:R-:W-:Y:S02]  /*26070*/  @P0 IMAD.MOV.U32 R6, RZ, RZ, R3 ;  /* 0x000000ffff060224 */ /* 0x004fe400078e0003 */
[----:B------:R-:W2:Y:S01]  /*26080*/  LDL R3, [R1+0x2680] ;  /* 0x0026800001037983 */ /* 0x000ea20000100800 */
[----:B----4-:R-:W-:-:S03]  /*26090*/  @P0 IMAD.MOV.U32 R7, RZ, RZ, R51 ;  /* 0x000000ffff070224 */ /* 0x010fc600078e0033 */
[----:B------:R-:W4:Y:S04]  /*260a0*/  LDL R51, [R1+0x2674] ;  /* 0x0026740001337983 */ /* 0x000f280000100800 */
[----:B------:R0:W2:Y:S02]  /*260b0*/  @P0 LDG.E.U16 R22, [R6.64] ;  /* 0x0000000606160981 */ /* 0x0000a4000c1e1500 */
[----:B0-----:R-:W-:Y:S02]  /*260c0*/  @P0 IMAD.MOV.U32 R6, RZ, RZ, R53 ;  /* 0x000000ffff060224 */ /* 0x001fe400078e0035 */
[----:B------:R-:W-:-:S05]  /*260d0*/  @P0 IMAD.MOV.U32 R7, RZ, RZ, R58 ;  /* 0x000000ffff070224 */ /* 0x000fca00078e003a */
[----:B------:R0:W3:Y:S02]  /*260e0*/  @P0 LDG.E.U16 R21, [R6.64] ;  /* 0x0000000606150981 */ /* 0x0000e4000c1e1500 */
[----:B0-----:R-:W-:Y:S02]  /*260f0*/  @P0 IMAD.MOV.U32 R6, RZ, RZ, R54 ;  /* 0x000000ffff060224 */ /* 0x001fe400078e0036 */
[----:B------:R-:W-:-:S05]  /*26100*/  @P0 IMAD.MOV.U32 R7, RZ, RZ, R57 ;  /* 0x000000ffff070224 */ /* 0x000fca00078e0039 */
[----:B------:R0:W3:Y:S01]  /*26110*/  @P0 LDG.E.U16 R20, [R6.64] ;  /* 0x0000000606140981 */ /* 0x0000e2000c1e1500 */
[----:B------:R-:W-:-:S03]  /*26120*/  PRMT R19, RZ, 0x7610, R19 ;  /* 0x00007610ff137816 */ /* 0x000fc60000000013 */
[----:B--2---:R-:W-:Y:S01]  /*26130*/  STL [R1+0x3ccc], R22 ;  /* 0x003ccc1601007387 */ /* 0x004fe20000100800 */
[----:B------:R-:W2:Y:S02]  /*26140*/  LDL R60, [R1+0x267c] ;  /* 0x00267c00013c7983 */ /* 0x000ea40000100800 */
[----:B------:R-:W2:Y:S02]  /*26150*/  LDL R53, [R1+0x2684] ;  /* 0x0026840001357983 */ /* 0x000ea40000100800 */
[----:B0-----:R-:W-:Y:S02]  /*26160*/  @P0 IMAD.MOV.U32 R6, RZ, RZ, R3 ;  /* 0x000000ffff060224 */ /* 0x001fe400078e0003 */
[----:B----4-:R-:W-:-:S05]  /*26170*/  @P0 IMAD.MOV.U32 R7, RZ, RZ, R51 ;  /* 0x000000ffff070224 */ /* 0x010fca00078e0033 */
[----:B------:R2:W4:Y:S04]  /*26180*/  @P0 LDG.E.U16 R19, [R6.64] ;  /* 0x0000000606130981 */ /* 0x000528000c1e1500 */
[----:B---3--:R-:W-:Y:S01]  /*26190*/  STL [R1+0x3cd0], R21 ;  /* 0x003cd01501007387 */ /* 0x008fe20000100800 */
[----:B------:R-:W3:Y:S02]  /*261a0*/  LDL R59, [R1+0x2650] ;  /* 0x00265000013b7983 */ /* 0x000ee40000100800 */
[----:B------:R-:W4:Y:S02]  /*261b0*/  LDL R58, [R1+0x268c] ;  /* 0x00268c00013a7983 */ /* 0x000f240000100800 */
[----:B------:R-:W4:Y:S01]  /*261c0*/  LDL R57, [R1+0x2688] ;  /* 0x0026880001397983 */ /* 0x000f220000100800 */
[----:B------:R-:W4:Y:S04]  /*261d0*/  LDL R54, [R1+0x2698] ;  /* 0x0026980001367983 */ /* 0x000f280000100800 */
[----:B------:R0:W-:Y:S01]  /*261e0*/  STL [R1+0x3cd4], R20 ;  /* 0x003cd41401007387 */ /* 0x0001e20000100800 */
[----:B------:R-:W4:Y:S02]  /*261f0*/  LDL R51, [R1+0x2694] ;  /* 0x0026940001337983 */ /* 0x000f240000100800 */
[----:B------:R-:W4:Y:S01]  /*26200*/  LDL R3, [R1+0x26a0] ;  /* 0x0026a00001037983 */ /* 0x000f220000100800 */
[----:B------:R-:W-:-:S02]  /*26210*/  PRMT R18, RZ, 0x7610, R18 ;  /* 0x00007610ff127816 */ /* 0x000fc40000000012 */
[----:B------:R-:W-:Y:S02]  /*26220*/  PRMT R17, RZ, 0x7610, R17 ;  /* 0x00007610ff117816 */ /* 0x000fe40000000011 */
[----:B------:R-:W-:Y:S02]  /*26230*/  PRMT R16, RZ, 0x7610, R16 ;  /* 0x00007610ff107816 */ /* 0x000fe40000000010 */
[----:B------:R-:W-:Y:S01]  /*26240*/  PRMT R15, RZ, 0x7610, R15 ;  /* 0x00007610ff0f7816 */ /* 0x000fe2000000000f */
[----:B--2---:R-:W-:Y:S02]  /*26250*/  @P0 IMAD.MOV.U32 R7, RZ, RZ, R60 ;  /* 0x000000ffff070224 */ /* 0x004fe400078e003c */
[----:B------:R-:W-:-:S05]  /*26260*/  @P0 IMAD.MOV.U32 R6, RZ, RZ, R53 ;  /* 0x000000ffff060224 */ /* 0x000fca00078e0035 */
[----:B------:R3:W2:Y:S02]  /*26270*/  @P0 LDG.E.U16 R18, [R6.64] ;  /* 0x0000000606120981 */ /* 0x0006a4000c1e1500 */
[----:B---3--:R-:W-:Y:S02]  /*26280*/  @P0 IMAD.MOV.U32 R7, RZ, RZ, R59 ;  /* 0x000000ffff070224 */ /* 0x008fe400078e003b */
[----:B----4-:R-:W-:-:S05]  /*26290*/  @P0 IMAD.MOV.U32 R6, RZ, RZ, R58 ;  /* 0x000000ffff060224 */ /* 0x010fca00078e003a */
[----:B------:R1:W3:Y:S02]  /*262a0*/  @P0 LDG.E.U16 R17, [R6.64] ;  /* 0x0000000606110981 */ /* 0x0002e4000c1e1500 */
[----:B-1----:R-:W-:Y:S02]  /*262b0*/  @P0 IMAD.MOV.U32 R6, RZ, RZ, R54 ;  /* 0x000000ffff060224 */ /* 0x002fe400078e0036 */
[----:B------:R-:W-:-:S05]  /*262c0*/  @P0 IMAD.MOV.U32 R7, RZ, RZ, R57 ;  /* 0x000000ffff070224 */ /* 0x000fca00078e0039 */
[----:B------:R1:W4:Y:S02]  /*262d0*/  @P0 LDG.E.U16 R16, [R6.64] ;  /* 0x0000000606100981 */ /* 0x000324000c1e1500 */
[----:B-1----:R-:W-:Y:S02]  /*262e0*/  @P0 IMAD.MOV.U32 R6, RZ, RZ, R3 ;  /* 0x000000ffff060224 */ /* 0x002fe400078e0003 */
[----:B------:R-:W-:-:S05]  /*262f0*/  @P0 IMAD.MOV.U32 R7, RZ, RZ, R51 ;  /* 0x000000ffff070224 */ /* 0x000fca00078e0033 */
[----:B------:R-:W4:Y:S04]  /*26300*/  @P0 LDG.E.U16 R15, [R6.64] ;  /* 0x00000006060f0981 */ /* 0x000f28000c1e1500 */
[----:B------:R1:W-:Y:S01]  /*26310*/  STL [R1+0x3cd8], R19 ;  /* 0x003cd81301007387 */ /* 0x0003e20000100800 */
[----:B------:R-:W4:Y:S02]  /*26320*/  LDL R53, [R1+0x269c] ;  /* 0x00269c0001357983 */ /* 0x000f240000100800 */
[----:B0-----:R-:W4:Y:S01]  /*26330*/  LDL R20, [R1+0x26a4] ;  /* 0x0026a40001147983 */ /* 0x001f220000100800 */
[----:B------:R-:W-:Y:S01]  /*26340*/  PRMT R14, RZ, 0x7610, R14 ;  /* 0x00007610ff0e7816 */ /* 0x000fe2000000000e */
[----:B--2---:R-:W-:Y:S04]  /*26350*/  STL [R1+0x3cdc], R18 ;  /* 0x003cdc1201007387 */ /* 0x004fe80000100800 */
[----:B---3--:R-:W-:Y:S01]  /*26360*/  STL [R1+0x3ce0], R17 ;  /* 0x003ce01101007387 */ /* 0x008fe20000100800 */
[----:B------:R-:W2:Y:S02]  /*26370*/  LDL R58, [R1+0x2690] ;  /* 0x00269000013a7983 */ /* 0x000ea40000100800 */
[----:B-1----:R-:W3:Y:S01]  /*26380*/  LDL R19, [R1+0x26ac] ;  /* 0x0026ac0001137983 */ /* 0x002ee20000100800 */
[----:B----4-:R0:W-:Y:S01]  /*26390*/  STL [R1+0x3ce4], R16 ;  /* 0x003ce41001007387 */ /* 0x0101e20000100800 */
[----:B------:R-:W4:Y:S02]  /*263a0*/  LDL R51, [R1+0x26a8] ;  /* 0x0026a80001337983 */ /* 0x000f240000100800 */
[----:B------:R-:W4:Y:S01]  /*263b0*/  LDL R3, [R1+0x26b8] ;  /* 0x0026b80001037983 */ /* 0x000f220000100800 */
[----:B------:R-:W-:Y:S01]  /*263c0*/  STL [R1+0x3ce8], R15 ;  /* 0x003ce80f01007387 */ /* 0x000fe20000100800 */
[----:B------:R-:W4:Y:S02]  /*263d0*/  LDL R57, [R1+0x26b4] ;  /* 0x0026b40001397983 */ /* 0x000f240000100800 */
[----:B------:R-:W4:Y:S02]  /*263e0*/  LDL R54, [R1+0x26c0] ;  /* 0x0026c00001367983 */ /* 0x000f240000100800 */
[----:B------:R-:W-:-:S02]  /*263f0*/  @P0 IMAD.MOV.U32 R6, RZ, RZ, R20 ;  /* 0x000000ffff060224 */ /* 0x000fc400078e0014 */
[----:B------:R-:W-:Y:S01]  /*26400*/  @P0 IMAD.MOV.U32 R7, RZ, RZ, R53 ;  /* 0x000000ffff070224 */ /* 0x000fe200078e0035 */
[----:B------:R-:W4:Y:S04]  /*26410*/  LDL R20, [R1+0x26c4] ;  /* 0x0026c40001147983 */ /* 0x000f280000100800 */
[----:B------:R-:W4:Y:S04]  /*26420*/  LDL R53, [R1+0x26bc] ;  /* 0x0026bc0001357983 */ /* 0x000f280000100800 */
[----:B------:R2:W4:Y:S01]  /*26430*/  @P0 LDG.E.U16 R14, [R6.64] ;  /* 0x00000006060e0981 */ /* 0x000522000c1e1500 */
[----:B------:R-:W-:-:S02]  /*26440*/  PRMT R13, RZ, 0x7610, R13 ;  /* 0x00007610ff0d7816 */ /* 0x000fc4000000000d */
[----:B------:R-:W-:Y:S02]  /*26450*/  PRMT R12, RZ, 0x7610, R12 ;  /* 0x00007610ff0c7816 */ /* 0x000fe4000000000c */
[----:B------:R-:W-:Y:S02]  /*26460*/  PRMT R11, RZ, 0x7610, R11 ;  /* 0x00007610ff0b7816 */ /* 0x000fe4000000000b */
[----:B------:R-:W-:Y:S01]  /*26470*/  PRMT R10, RZ, 0x7610, R10 ;  /* 0x00007610ff0a7816 */ /* 0x000fe2000000000a */
[----:B--2---:R-:W-:Y:S02]  /*26480*/  @P0 IMAD.MOV.U32 R7, RZ, RZ, R58 ;  /* 0x000000ffff070224 */ /* 0x004fe400078e003a */
[----:B---3--:R-:W-:-:S05]  /*26490*/  @P0 IMAD.MOV.U32 R6, RZ, RZ, R19 ;  /* 0x000000ffff060224 */ /* 0x008fca00078e0013 */
[----:B------:R4:W2:Y:S02]  /*264a0*/  @P0 LDG.E.U16 R13, [R6.64] ;  /* 0x00000006060d0981 */ /* 0x0008a4000c1e1500 */
[----:B----4-:R-:W-:Y:S02]  /*264b0*/  @P0 IMAD.MOV.U32 R7, RZ, RZ, R51 ;  /* 0x000000ffff070224 */ /* 0x010fe400078e0033 */
[----:B------:R-:W-:-:S05]  /*264c0*/  @P0 IMAD.MOV.U32 R6, RZ, RZ, R3 ;  /* 0x000000ffff060224 */ /* 0x000fca00078e0003 */
[----:B------:R1:W3:Y:S02]  /*264d0*/  @P0 LDG.E.U16 R12, [R6.64] ;  /* 0x00000006060c0981 */ /* 0x0002e4000c1e1500 */
[----:B-1----:R-:W-:Y:S02]  /*264e0*/  @P0 IMAD.MOV.U32 R7, RZ, RZ, R57 ;  /* 0x000000ffff070224 */ /* 0x002fe400078e0039 */
[----:B------:R-:W-:-:S05]  /*264f0*/  @P0 IMAD.MOV.U32 R6, RZ, RZ, R54 ;  /* 0x000000ffff060224 */ /* 0x000fca00078e0036 */
[----:B------:R1:W4:Y:S04]  /*26500*/  @P0 LDG.E.U16 R11, [R6.64] ;  /* 0x00000006060b0981 */ /* 0x000328000c1e1500 */
[----:B------:R-:W-:Y:S01]  /*26510*/  STL [R1+0x3cec], R14 ;  /* 0x003cec0e01007387 */ /* 0x000fe20000100800 */
[----:B------:R-:W4:Y:S02]  /*26520*/  LDL R19, [R1+0x26b0] ;  /* 0x0026b00001137983 */ /* 0x000f240000100800 */
[----:B0-----:R-:W4:Y:S02]  /*26530*/  LDL R16, [R1+0x26cc] ;  /* 0x0026cc0001107983 */ /* 0x001f240000100800 */
[----:B-1----:R-:W-:Y:S02]  /*26540*/  @P0 IMAD.MOV.U32 R6, RZ, RZ, R20 ;  /* 0x000000ffff060224 */ /* 0x002fe400078e0014 */
[----:B------:R-:W-:-:S05]  /*26550*/  @P0 IMAD.MOV.U32 R7, RZ, RZ, R53 ;  /* 0x000000ffff070224 */ /* 0x000fca00078e0035 */
[----:B------:R0:W4:Y:S04]  /*26560*/  @P0 LDG.E.U16 R10, [R6.64] ;  /* 0x00000006060a0981 */ /* 0x000128000c1e1500 */
[----:B--2---:R1:W-:Y:S01]  /*26570*/  STL [R1+0x3cf0], R13 ;  /* 0x003cf00d01007387 */ /* 0x0043e20000100800 */
[----:B------:R-:W2:Y:S02]  /*26580*/  LDL R51, [R1+0x26c8] ;  /* 0x0026c80001337983 */ /* 0x000ea40000100800 */
[----:B------:R-:W2:Y:S01]  /*26590*/  LDL R3, [R1+0x26d8] ;  /* 0x0026d80001037983 */ /* 0x000ea20000100800 */
[----:B---3--:R-:W-:Y:S04]  /*265a0*/  STL [R1+0x3cf4], R12 ;  /* 0x003cf40c01007387 */ /* 0x008fe80000100800 */
[----:B----4-:R-:W-:Y:S01]  /*265b0*/  STL [R1+0x3cf8], R11 ;  /* 0x003cf80b01007387 */ /* 0x010fe20000100800 */
[----:B0-----:R-:W-:-:S02]  /*265c0*/  @P0 IMAD.MOV.U32 R7, RZ, RZ, R19 ;  /* 0x000000ffff070224 */ /* 0x001fc400078e0013 */
[----:B------:R-:W-:Y:S01]  /*265d0*/  @P0 IMAD.MOV.U32 R6, RZ, RZ, R16 ;  /* 0x000000ffff060224 */ /* 0x000fe200078e0010 */
[----:B------:R-:W-:Y:S01]  /*265e0*/  STL [R1+0x3cfc], R10 ;  /* 0x003cfc0a01007387 */ /* 0x000fe20000100800 */
[----:B------:R-:W3:Y:S02]  /*265f0*/  LDL R20, [R1+0x26d4] ;  /* 0x0026d40001147983 */ /* 0x000ee40000100800 */
[----:B------:R-:W4:Y:S02]  /*26600*/  LDL R19, [R1+0x26e0] ;  /* 0x0026e00001137983 */ /* 0x000f240000100800 */
[----:B------:R-:W4:Y:S01]  /*26610*/  LDL R59, [R1+0x26dc] ;  /* 0x0026dc00013b7983 */ /* 0x000f220000100800 */
[----:B------:R-:W4:Y:S01]  /*26620*/  LDL R16, [R1+0x26e4] ;  /* 0x0026e40001107983 */ /* 0x000f220000100800 */
[----:B------:R-:W-:-:S06]  /*26630*/  PRMT R9, RZ, 0x7610, R9 ;  /* 0x00007610ff097816 */ /* 0x000fcc0000000009 */
[----:B------:R2:W4:Y:S01]  /*26640*/  @P0 LDG.E.U16 R9, [R6.64] ;  /* 0x0000000606090981 */ /* 0x000522000c1e1500 */
[----:B------:R-:W-:Y:S02]  /*26650*/  PRMT R8, RZ, 0x7610, R8 ;  /* 0x00007610ff087816 */ /* 0x000fe40000000008 */
[----:B------:R-:W-:Y:S02]  /*26660*/  ISETP.GT.AND P1, PT, R4, 0x1f, PT ;  /* 0x0000001f0400780c */ /* 0x000fe40003f24270 */
[----:B------:R-:W-:Y:S02]  /*26670*/  PRMT R5, RZ, 0x7610, R5 ;  /* 0x00007610ff057816 */ /* 0x000fe40000000005 */
[----:B-1----:R-:W-:Y:S01]  /*26680*/  PRMT R13, RZ, 0x7610, R13 ;  /* 0x00007610ff0d7816 */ /* 0x002fe2000000000d */
[----:B--2---:R-:W-:Y:S02]  /*26690*/  @P0 IMAD.MOV.U32 R7, RZ, RZ, R51 ;  /* 0x000000ffff070224 */ /* 0x004fe400078e0033 */
[----:B------:R-:W-:-:S05]  /*266a0*/  @P0 IMAD.MOV.U32 R6, RZ, RZ, R3 ;  /* 0x000000ffff060224 */ /* 0x000fca00078e0003 */
[----:B------:R3:W2:Y:S02]  /*266b0*/  @P0 LDG.E.U16 R8, [R6.64] ;  /* 0x0000000606080981 */ /* 0x0006a4000c1e1500 */
[----:B---3--:R-:W-:Y:S02]  /*266c0*/  @P0 IMAD.MOV.U32 R7, RZ, RZ, R20 ;  /* 0x000000ffff070224 */ /* 0x008fe400078e0014 */
[----:B----4-:R-:W-:-:S05]  /*266d0*/  @P0 IMAD.MOV.U32 R6, RZ, RZ, R19 ;  /* 0x000000ffff060224 */ /* 0x010fca00078e0013 */
[----:B------:R0:W3:Y:S02]  /*266e0*/  @P0 LDG.E.U16 R5, [R6.64] ;  /* 0x0000000606050981 */ /* 0x0000e4000c1e1500 */
[----:B0-----:R-:W-:Y:S02]  /*266f0*/  @P1 IMAD.MOV.U32 R6, RZ, RZ, R16 ;  /* 0x000000ffff061224 */ /* 0x001fe400078e0010 */
[----:B------:R-:W-:-:S05]  /*26700*/  @P1 IMAD.MOV.U32 R7, RZ, RZ, R59 ;  /* 0x000000ffff071224 */ /* 0x000fca00078e003b */
[----:B------:R-:W4:Y:S04]  /*26710*/  @P1 LDG.E.U16 R13, [R6.64] ;  /* 0x00000006060d1981 */ /* 0x000f28000c1e1500 */
[----:B------:R-:W-:Y:S01]  /*26720*/  STL [R1+0x3d00], R9 ;  /* 0x003d000901007387 */ /* 0x000fe20000100800 */
[----:B------:R-:W3:Y:S02]  /*26730*/  LDL R58, [R1+0x26d0] ;  /* 0x0026d000013a7983 */ /* 0x000ee40000100800 */
[----:B------:R-:W3:Y:S02]  /*26740*/  LDL R57, [R1+0x26ec] ;  /* 0x0026ec0001397983 */ /* 0x000ee40000100800 */
[----:B------:R-:W3:Y:S01]  /*26750*/  LDL R54, [R1+0x26e8] ;  /* 0x0026e80001367983 */ /* 0x000ee20000100800 */
[----:B------:R-:W3:Y:S04]  /*26760*/  LDL R53, [R1+0x2700] ;  /* 0x0027000001357983 */ /* 0x000ee80000100800 */
[----:B------:R-:W3:Y:S04]  /*26770*/  LDL R51, [R1+0x26fc] ;  /* 0x0026fc0001337983 */ /* 0x000ee80000100800 */
[----:B------:R-:W3:Y:S04]  /*26780*/  LDL R3, [R1+0x270c] ;  /* 0x00270c0001037983 */ /* 0x000ee80000100800 */
[----:B--2---:R-:W-:Y:S01]  /*26790*/  STL [R1+0x3d04], R8 ;  /* 0x003d040801007387 */ /* 0x004fe20000100800 */
[----:B------:R-:W2:Y:S02]  /*267a0*/  LDL R20, [R1+0x2708] ;  /* 0x0027080001147983 */ /* 0x000ea40000100800 */
[----:B------:R-:W2:Y:S02]  /*267b0*/  LDL R19, [R1+0x271c] ;  /* 0x00271c0001137983 */ /* 0x000ea40000100800 */
[----:B------:R-:W2:Y:S01]  /*267c0*/  LDL R16, [R1+0x2718] ;  /* 0x0027180001107983 */ /* 0x000ea20000100800 */
[----:B----4-:R0:W-:Y:S04]  /*267d0*/  STL [R1+0x1118], R13 ;  /* 0x0011180d01007387 */ /* 0x0101e80000100800 */
[----:B0-----:R-:W4:Y:S01]  /*267e0*/  LDL R13, [R1+0x2724] ;  /* 0x00272400010d7983 */ /* 0x001f220000100800 */
[----:B------:R-:W-:Y:S01]  /*267f0*/  PRMT R56, RZ, 0x7610, R56 ;  /* 0x00007610ff387816 */ /* 0x000fe20000000038 */
[----:B---3--:R-:W-:-:S02]  /*26800*/  @P1 IMAD.MOV.U32 R6, RZ, RZ, R57 ;  /* 0x000000ffff061224 */ /* 0x008fc400078e0039 */
[----:B------:R-:W-:Y:S01]  /*26810*/  @P1 IMAD.MOV.U32 R7, RZ, RZ, R58 ;  /* 0x000000ffff071224 */ /* 0x000fe200078e003a */
[----:B------:R-:W-:-:S04]  /*26820*/  PRMT R8, RZ, 0x7610, R8 ;  /* 0x00007610ff087816 */ /* 0x000fc80000000008 */
[----:B------:R0:W3:Y:S02]  /*26830*/  @P1 LDG.E.U16 R56, [R6.64] ;  /* 0x0000000606381981 */ /* 0x0000e4000c1e1500 */
[----:B0-----:R-:W-:Y:S02]  /*26840*/  @P1 IMAD.MOV.U32 R6, RZ, RZ, R53 ;  /* 0x000000ffff061224 */ /* 0x001fe400078e0035 */
[----:B------:R-:W-:-:S05]  /*26850*/  @P1 IMAD.MOV.U32 R7, RZ, RZ, R54 ;  /* 0x000000ffff071224 */ /* 0x000fca00078e0036 */
[----:B------:R0:W3:Y:S01]  /*26860*/  @P1 LDG.E.U16 R8, [R6.64] ;  /* 0x0000000606081981 */ /* 0x0000e2000c1e1500 */
[----:B------:R-:W-:Y:S01]  /*26870*/  PRMT R22, RZ, 0x7610, R22 ;  /* 0x00007610ff167816 */ /* 0x000fe20000000016 */
[----:B0-----:R-:W-:Y:S02]  /*26880*/  @P1 IMAD.MOV.U32 R6, RZ, RZ, R3 ;  /* 0x000000ffff061224 */ /* 0x001fe400078e0003 */
[----:B------:R-:W-:-:S05]  /*26890*/  @P1 IMAD.MOV.U32 R7, RZ, RZ, R51 ;  /* 0x000000ffff071224 */ /* 0x000fca00078e0033 */
[----:B------:R2:W3:Y:S01]  /*268a0*/  @P1 LDG.E.U16 R22, [R6.64] ;  /* 0x0000000606161981 */ /* 0x0004e2000c1e1500 */
[----:B------:R-:W-:Y:S02]  /*268b0*/  PRMT R17, RZ, 0x7610, R17 ;  /* 0x00007610ff117816 */ /* 0x000fe40000000011 */
[----:B------:R-:W-:Y:S01]  /*268c0*/  PRMT R12, RZ, 0x7610, R12 ;  /* 0x00007610ff0c7816 */ /* 0x000fe2000000000c */
[----:B--2---:R-:W-:Y:S02]  /*268d0*/  @P1 IMAD.MOV.U32 R7, RZ, RZ, R20 ;  /* 0x000000ffff071224 */ /* 0x004fe400078e0014 */
[----:B------:R-:W-:-:S05]  /*268e0*/  @P1 IMAD.MOV.U32 R6, RZ, RZ, R19 ;  /* 0x000000ffff061224 */ /* 0x000fca00078e0013 */
[----:B------:R0:W2:Y:S02]  /*268f0*/  @P1 LDG.E.U16 R17, [R6.64] ;  /* 0x0000000606111981 */ /* 0x0000a4000c1e1500 */
[----:B0-----:R-:W-:Y:S02]  /*26900*/  @P1 IMAD.MOV.U32 R7, RZ, RZ, R16 ;  /* 0x000000ffff071224 */ /* 0x001fe400078e0010 */
[----:B----4-:R-:W-:-:S05]  /*26910*/  @P1 IMAD.MOV.U32 R6, RZ, RZ, R13 ;  /* 0x000000ffff061224 */ /* 0x010fca00078e000d */
[----:B------:R-:W4:Y:S04]  /*26920*/  @P1 LDG.E.U16 R12, [R6.64] ;  /* 0x00000006060c1981 */ /* 0x000f28000c1e1500 */
[----:B---3--:R0:W-:Y:S01]  /*26930*/  STL [R1+0x1108], R8 ;  /* 0x0011080801007387 */ /* 0x0081e20000100800 */
[----:B------:R-:W3:Y:S02]  /*26940*/  LDL R3, [R1+0x2734] ;  /* 0x0027340001037983 */ /* 0x000ee40000100800 */
[----:B------:R-:W3:Y:S02]  /*26950*/  LDL R54, [R1+0x2730] ;  /* 0x0027300001367983 */ /* 0x000ee40000100800 */
[----:B------:R-:W3:Y:S01]  /*26960*/  LDL R53, [R1+0x273c] ;  /* 0x00273c0001357983 */ /* 0x000ee20000100800 */
[----:B------:R-:W3:Y:S04]  /*26970*/  LDL R51, [R1+0x2738] ;  /* 0x0027380001337983 */ /* 0x000ee80000100800 */
[----:B0-----:R-:W3:Y:S04]  /*26980*/  LDL R8, [R1+0x2720] ;  /* 0x0027200001087983 */ /* 0x001ee80000100800 */
[----:B------:R0:W-:Y:S01]  /*26990*/  STL [R1+0x1100], R22 ;  /* 0x0011001601007387 */ /* 0x0001e20000100800 */
[----:B------:R-:W3:Y:S02]  /*269a0*/  LDL R20, [R1+0x2744] ;  /* 0x0027440001147983 */ /* 0x000ee40000100800 */
[----:B------:R-:W3:Y:S01]  /*269b0*/  LDL R19, [R1+0x2748] ;  /* 0x0027480001137983 */ /* 0x000ee20000100800 */
[----:B0-----:R-:W3:Y:S04]  /*269c0*/  LDL R22, [R1+0x274c] ;  /* 0x00274c0001167983 */ /* 0x001ee80000100800 */
[----:B--2---:R0:W-:Y:S01]  /*269d0*/  STL [R1+0x10f8], R17 ;  /* 0x0010f81101007387 */ /* 0x0041e20000100800 */
[----:B------:R-:W2:Y:S02]  /*269e0*/  LDL R16, [R1+0x2740] ;  /* 0x0027400001107983 */ /* 0x000ea40000100800 */
[----:B------:R-:W2:Y:S01]  /*269f0*/  LDL R13, [R1+0x2714] ;  /* 0x00271400010d7983 */ /* 0x000ea20000100800 */
[----:B0-----:R-:W2:Y:S04]  /*26a00*/  LDL R17, [R1+0x272c] ;  /* 0x00272c0001117983 */ /* 0x001ea80000100800 */
[----:B----4-:R0:W-:Y:S04]  /*26a10*/  STL [R1+0x10f0], R12 ;  /* 0x0010f00c01007387 */ /* 0x0101e80000100800 */
[----:B0-----:R-:W4:Y:S01]  /*26a20*/  LDL R12, [R1+0x2728] ;  /* 0x00272800010c7983 */ /* 0x001f220000100800 */
[----:B------:R-:W-:-:S02]  /*26a30*/  PRMT R55, RZ, 0x7610, R55 ;  /* 0x00007610ff377816 */ /* 0x000fc40000000037 */
[----:B------:R-:W-:Y:S01]  /*26a40*/  PRMT R52, RZ, 0x7610, R52 ;  /* 0x00007610ff347816 */ /* 0x000fe20000000034 */
[----:B---3--:R-:W-:Y:S02]  /*26a50*/  @P1 IMAD.MOV.U32 R6, RZ, RZ, R3 ;  /* 0x000000ffff061224 */ /* 0x008fe400078e0003 */
[----:B------:R-:W-:Y:S01]  /*26a60*/  @P1 IMAD.MOV.U32 R7, RZ, RZ, R8 ;  /* 0x000000ffff071224 */ /* 0x000fe200078e0008 */
[----:B------:R-:W-:Y:S02]  /*26a70*/  PRMT R21, RZ, 0x7610, R21 ;  /* 0x00007610ff157816 */ /* 0x000fe40000000015 */
[----:B------:R-:W-:Y:S02]  /*26a80*/  PRMT R18, RZ, 0x7610, R18 ;  /* 0x00007610ff127816 */ /* 0x000fe40000000012 */
[----:B------:R-:W-:Y:S02]  /*26a90*/  PRMT R15, RZ, 0x7610, R15 ;  /* 0x00007610ff0f7816 */ /* 0x000fe4000000000f */
[----:B------:R-:W-:Y:S01]  /*26aa0*/  PRMT R10, RZ, 0x7610, R10 ;  /* 0x00007610ff0a7816 */ /* 0x000fe2000000000a */
[----:B------:R0:W3:Y:S04]  /*26ab0*/  @P1 LDG.E.U16 R55, [R6.64] ;  /* 0x0000000606371981 */ /* 0x0000e8000c1e1500 */
[----:B------:R-:W3:Y:S01]  /*26ac0*/  LDL R8, [R1+0x2704] ;  /* 0x0027040001087983 */ /* 0x000ee20000100800 */
[----:B0-----:R-:W-:-:S02]  /*26ad0*/  @P1 IMAD.MOV.U32 R6, RZ, RZ, R53 ;  /* 0x000000ffff061224 */ /* 0x001fc400078e0035 */
[----:B------:R-:W-:-:S05]  /*26ae0*/  @P1 IMAD.MOV.U32 R7, RZ, RZ, R54 ;  /* 0x000000ffff071224 */ /* 0x000fca00078e0036 */
[----:B------:R0:W3:Y:S02]  /*26af0*/  @P1 LDG.E.U16 R52, [R6.64] ;  /* 0x0000000606341981 */ /* 0x0000e4000c1e1500 */
[----:B0-----:R-:W-:Y:S02]  /*26b00*/  @P1 IMAD.MOV.U32 R6, RZ, RZ, R22 ;  /* 0x000000ffff061224 */ /* 0x001fe400078e0016 */
[----:B------:R-:W-:-:S05]  /*26b10*/  @P1 IMAD.MOV.U32 R7, RZ, RZ, R51 ;  /* 0x000000ffff071224 */ /* 0x000fca00078e0033 */
[----:B------:R0:W3:Y:S02]  /*26b20*/  @P1 LDG.E.U16 R21, [R6.64] ;  /* 0x0000000606151981 */ /* 0x0000e4000c1e1500 */
[----:B0-----:R-:W-:Y:S02]  /*26b30*/  @P1 IMAD.MOV.U32 R6, RZ, RZ, R19 ;  /* 0x000000ffff061224 */ /* 0x001fe400078e0013 */
[----:B------:R-:W-:-:S05]  /*26b40*/  @P1 IMAD.MOV.U32 R7, RZ, RZ, R20 ;  /* 0x000000ffff071224 */ /* 0x000fca00078e0014 */
[----:B------:R2:W3:Y:S04]  /*26b50*/  @P1 LDG.E.U16 R18, [R6.64] ;  /* 0x0000000606121981 */ /* 0x0004e8000c1e1500 */
[----:B------:R-:W-:Y:S01]  /*26b60*/  STL [R1+0x1110], R56 ;  /* 0x0011103801007387 */ /* 0x000fe20000100800 */
[----:B------:R-:W3:Y:S02]  /*26b70*/  LDL R3, [R1+0x2710] ;  /* 0x0027100001037983 */ /* 0x000ee40000100800 */
[----:B--2---:R-:W-:Y:S02]  /*26b80*/  @P1 IMAD.MOV.U32 R6, RZ, RZ, R16 ;  /* 0x000000ffff061224 */ /* 0x004fe400078e0010 */
[----:B------:R-:W2:Y:S01]  /*26b90*/  LDL R16, [R1+0x26f4] ;  /* 0x0026f40001107983 */ /* 0x000ea20000100800 */
[----:B------:R-:W-:-:S05]  /*26ba0*/  @P1 IMAD.MOV.U32 R7, RZ, RZ, R17 ;  /* 0x000000ffff071224 */ /* 0x000fca00078e0011 */
[----:B------:R0:W2:Y:S02]  /*26bb0*/  @P1 LDG.E.U16 R15, [R6.64] ;  /* 0x00000006060f1981 */ /* 0x0000a4000c1e1500 */
[----:B0-----:R-:W-:Y:S02]  /*26bc0*/  @P1 IMAD.MOV.U32 R7, RZ, RZ, R13 ;  /* 0x000000ffff071224 */ /* 0x001fe400078e000d */
[----:B----4-:R-:W-:-:S05]  /*26bd0*/  @P1 IMAD.MOV.U32 R6, RZ, RZ, R12 ;  /* 0x000000ffff061224 */ /* 0x010fca00078e000c */
[----:B------:R3:W4:Y:S02]  /*26be0*/  @P1 LDG.E.U16 R10, [R6.64] ;  /* 0x00000006060a1981 */ /* 0x000724000c1e1500 */
[----:B---3--:R-:W-:Y:S01]  /*26bf0*/  @P1 IMAD.MOV.U32 R7, RZ, RZ, R8 ;  /* 0x000000ffff071224 */ /* 0x008fe200078e0008 */
[----:B------:R-:W-:Y:S01]  /*26c00*/  PRMT R0, RZ, 0x7610, R0 ;  /* 0x00007610ff007816 */ /* 0x000fe20000000000 */
[----:B------:R-:W-:-:S05]  /*26c10*/  @P1 IMAD.MOV.U32 R6, RZ, RZ, R3 ;  /* 0x000000ffff061224 */ /* 0x000fca00078e0003 */
[----:B------:R0:W3:Y:S04]  /*26c20*/  @P1 LDG.E.U16 R0, [R6.64] ;  /* 0x0000000606001981 */ /* 0x0000e8000c1e1500 */
[----:B--2---:R1:W-:Y:S01]  /*26c30*/  STL [R1+0x10c8], R15 ;  /* 0x0010c80f01007387 */ /* 0x0043e20000100800 */
[----:B------:R-:W2:Y:S02]  /*26c40*/  LDL R13, [R1+0x17d0] ;  /* 0x0017d000010d7983 */ /* 0x000ea40000100800 */
[----:B------:R-:W2:Y:S02]  /*26c50*/  LDL R12, [R1+0x26f0] ;  /* 0x0026f000010c7983 */ /* 0x000ea40000100800 */
[----:B------:R-:W2:Y:S01]  /*26c60*/  LDL R8, [R1+0x17cc] ;  /* 0x0017cc0001087983 */ /* 0x000ea20000100800 */
[----:B-1----:R-:W2:Y:S04]  /*26c70*/  LDL R15, [R1+0x26f8] ;  /* 0x0026f800010f7983 */ /* 0x002ea80000100800 */
[----:B----4-:R1:W-:Y:S04]  /*26c80*/  STL [R1+0x10c0], R10 ;  /* 0x0010c00a01007387 */ /* 0x0103e80000100800 */
[----:B-1----:R-:W4:Y:S01]  /*26c90*/  LDL R10, [R1+0x17c8] ;  /* 0x0017c800010a7983 */ /* 0x002f220000100800 */
[----:B------:R-:W-:Y:S01]  /*26ca0*/  PRMT R14, RZ, 0x7610, R14 ;  /* 0x00007610ff0e7816 */ /* 0x000fe2000000000e */
[----:B0-----:R-:W-:Y:S01]  /*26cb0*/  @P1 IMAD.MOV.U32 R7, RZ, RZ, R16 ;  /* 0x000000ffff071224 */ /* 0x001fe200078e0010 */
[----:B------:R-:W-:-:S02]  /*26cc0*/  PRMT R11, RZ, 0x7610, R11 ;  /* 0x00007610ff0b7816 */ /* 0x000fc4000000000b */
[----:B------:R-:W-:Y:S01]  /*26cd0*/  PRMT R9, RZ, 0x7610, R9 ;  /* 0x00007610ff097816 */ /* 0x000fe20000000009 */
[----:B------:R0:W-:Y:S04]  /*26ce0*/  STL [R1+0x10d0], R18 ;  /* 0x0010d01201007387 */ /* 0x0001e80000100800 */
[----:B0-----:R-:W4:Y:S01]  /*26cf0*/  LDL.LU R18, [R1+0x17ac] ;  /* 0x0017ac0001127983 */ /* 0x001f220000300800 */
[----:B------:R-:W4:Y:S02]  /*26d00*/  LDL.LU R19, [R1+0x17a8] ;  /* 0x0017a80001137983 */ /* 0x000f240000300800 */
[----:B------:R-:W4:Y:S02]  /*26d10*/  LDL.LU R20, [R1+0x17a4] ;  /* 0x0017a40001147983 */ /* 0x000f240000300800 */
[----:B------:R0:W-:Y:S01]  /*26d20*/  STL [R1+0x10d8], R21 ;  /* 0x0010d81501007387 */ /* 0x0001e20000100800 */
[----:B------:R-:W-:Y:S04]  /*26d30*/  STL [R1+0x10e8], R55 ;  /* 0x0010e83701007387 */ /* 0x000fe80000100800 */
[----:B0-----:R-:W4:Y:S01]  /*26d40*/  LDL.LU R21, [R1+0x17a0] ;  /* 0x0017a00001157983 */ /* 0x001f220000300800 */
[----:B------:R-:W4:Y:S02]  /*26d50*/  LDL.LU R22, [R1+0x179c] ;  /* 0x00179c0001167983 */ /* 0x000f240000300800 */
[----:B------:R-:W4:Y:S02]  /*26d60*/  LDL.LU R51, [R1+0x1798] ;  /* 0x0017980001337983 */ /* 0x000f240000300800 */
[----:B------:R0:W-:Y:S02]  /*26d70*/  STL [R1+0x10e0], R52 ;  /* 0x0010e03401007387 */ /* 0x0001e40000100800 */
[----:B0-----:R-:W4:Y:S01]  /*26d80*/  LDL.LU R52, [R1+0x1794] ;  /* 0x0017940001347983 */ /* 0x001f220000300800 */
[----:B------:R-:W4:Y:S02]  /*26d90*/  LDL.LU R53, [R1+0x1790] ;  /* 0x0017900001357983 */ /* 0x000f240000300800 */
[----:B------:R-:W4:Y:S02]  /*26da0*/  LDL.LU R54, [R1+0x178c] ;  /* 0x00178c0001367983 */ /* 0x000f240000300800 */
[----:B------:R-:W4:Y:S01]  /*26db0*/  LDL.LU R55, [R1+0x1788] ;  /* 0x0017880001377983 */ /* 0x000f220000300800 */
[----:B------:R-:W4:Y:S04]  /*26dc0*/  LDL.LU R57, [R1+0x1784] ;  /* 0x0017840001397983 */ /* 0x000f280000300800 */
[----:B---3--:R0:W-:Y:S04]  /*26dd0*/  STL [R1+0x10b8], R0 ;  /* 0x0010b80001007387 */ /* 0x0081e80000100800 */
[----:B0-----:R-:W3:Y:S01]  /*26de0*/  LDL.LU R0, [R1+0x1780] ;  /* 0x0017800001007983 */ /* 0x001ee20000300800 */
[----:B------:R-:W3:Y:S02]  /*26df0*/  LDL.LU R3, [R1+0x177c] ;  /* 0x00177c0001037983 */ /* 0x000ee40000300800 */
[----:B------:R-:W3:Y:S02]  /*26e00*/  LDL.LU R56, [R1+0x1778] ;  /* 0x0017780001387983 */ /* 0x000ee40000300800 */
[----:B------:R-:W3:Y:S01]  /*26e10*/  LDL.LU R60, [R1+0x1774] ;  /* 0x00177400013c7983 */ /* 0x000ee20000300800 */
[----:B------:R-:W3:Y:S01]  /*26e20*/  LDL.LU R61, [R1+0x1770] ;  /* 0x00177000013d7983 */ /* 0x000ee20000300800 */
[----:B------:R-:W3:Y:S02]  /*26e30*/  LDL.LU R58, [R1+0x1664] ;  /* 0x00166400013a7983 */ /* 0x000ee40000300800 */
[----:B------:R-:W3:Y:S02]  /*26e40*/  LDL.LU R59, [R1+0x1660] ;  /* 0x00166000013b7983 */ /* 0x000ee40000300800 */
[----:B--2---:R-:W-:-:S05]  /*26e50*/  @P1 IMAD.MOV.U32 R6, RZ, RZ, R15 ;  /* 0x000000ffff061224 */ /* 0x004fca00078e000f */
[----:B------:R0:W2:Y:S02]  /*26e60*/  @P1 LDG.E.U16 R14, [R6.64] ;  /* 0x00000006060e1981 */ /* 0x0000a4000c1e1500 */
[----:B0-----:R-:W-:Y:S02]  /*26e70*/  @P1 IMAD.MOV.U32 R6, RZ, RZ, R12 ;  /* 0x000000ffff061224 */ /* 0x001fe400078e000c */
[----:B------:R-:W-:-:S05]  /*26e80*/  @P1 IMAD.MOV.U32 R7, RZ, RZ, R13 ;  /* 0x000000ffff071224 */ /* 0x000fca00078e000d */
[----:B------:R0:W2:Y:S02]  /*26e90*/  @P1 LDG.E.U16 R11, [R6.64] ;  /* 0x00000006060b1981 */ /* 0x0000a4000c1e1500 */
[----:B0-----:R-:W-:Y:S02]  /*26ea0*/  @P1 IMAD.MOV.U32 R6, RZ, RZ, R8 ;  /* 0x000000ffff061224 */ /* 0x001fe400078e0008 */
[----:B----4-:R-:W-:-:S05]  /*26eb0*/  @P1 IMAD.MOV.U32 R7, RZ, RZ, R10 ;  /* 0x000000ffff071224 */ /* 0x010fca00078e000a */
[----:B------:R0:W4:Y:S04]  /*26ec0*/  @P1 LDG.E.U16 R9, [R6.64] ;  /* 0x0000000606091981 */ /* 0x000128000c1e1500 */
[----:B------:R-:W1:Y:S04]  /*26ed0*/  S2R R17, SR_TID.X ;  /* 0x0000000000117919 */ /* 0x000e680000002100 */
[----:B------:R-:W0:Y:S01]  /*26ee0*/  S2R R2, SR_TID.X ;  /* 0x0000000000027919 */ /* 0x000e220000002100 */
[----:B------:R-:W-:Y:S06]  /*26ef0*/  BAR.SYNC.DEFER_BLOCKING 0x0 ;  /* 0x0000000000007b1d */ /* 0x000fec0000010000 */
[----:B------:R-:W-:Y:S01]  /*26f00*/  STL [R1+0x3c98], R6 ;  /* 0x003c980601007387 */ /* 0x000fe20000100800 */
[----:B------:R0:W-:Y:S01]  /*26f10*/  STL [R1+0x3c94], R7 ;  /* 0x003c940701007387 */ /* 0x0001e20000100800 */
[----:B-1----:R-:W-:-:S04]  /*26f20*/  LOP3.LUT R8, R17, 0x1f, RZ, 0xc0, !PT ;  /* 0x0000001f11087812 */ /* 0x002fc800078ec0ff */
[----:B------:R-:W-:Y:S02]  /*26f30*/  ISETP.GE.AND P0, PT, R8, R4, PT ;  /* 0x000000040800720c */ /* 0x000fe40003f06270 */
[----:B------:R-:W4:Y:S01]  /*26f40*/  LDL.LU R4, [R1+0x165c] ;  /* 0x00165c0001047983 */ /* 0x000f220000300800 */
[----:B0-----:R-:W-:-:S05]  /*26f50*/  LOP3.LUT R2, R2, 0x1f, RZ, 0xc0, !PT ;  /* 0x0000001f02027812 */ /* 0x001fca00078ec0ff */
[----:B------:R-:W-:-:S05]  /*26f60*/  IMAD.SHL.U32 R2, R2, 0x2, RZ ;  /* 0x0000000202027824 */ /* 0x000fca00078e00ff */
[----:B------:R-:W-:Y:S04]  /*26f70*/  STS.U16 [R2], R18 ;  /* 0x0000001202007388 */ /* 0x000fe80000000400 */
[----:B------:R-:W-:Y:S04]  /*26f80*/  STS.U16 [R2+0x40], R19 ;  /* 0x0000401302007388 */ /* 0x000fe80000000400 */
        /* <DEDUP_REMOVED lines=9> */
[----:B---3--:R-:W-:Y:S04]  /*27020*/  STS.U16 [R2+0x2c0], R0 ;  /* 0x0002c00002007388 */ /* 0x008fe80000000400 */
[----:B------:R-:W-:Y:S04]  /*27030*/  STS.U16 [R2+0x300], R3 ;  /* 0x0003000302007388 */ /* 0x000fe80000000400 */
[----:B------:R-:W-:Y:S04]  /*27040*/  STS.U16 [R2+0x340], R56 ;  /* 0x0003403802007388 */ /* 0x000fe80000000400 */
[----:B------:R-:W-:Y:S04]  /*27050*/  STS.U16 [R2+0x380], R60 ;  /* 0x0003803c02007388 */ /* 0x000fe80000000400 */
[----:B------:R-:W-:Y:S04]  /*27060*/  STS.U16 [R2+0x3c0], R61 ;  /* 0x0003c03d02007388 */ /* 0x000fe80000000400 */
[----:B------:R-:W-:Y:S04]  /*27070*/  STS.U16 [R2+0x1040], R58 ;  /* 0x0010403a02007388 */ /* 0x000fe80000000400 */
[----:B------:R-:W-:Y:S04]  /*27080*/  STS.U16 [R2+0x1000], R59 ;  /* 0x0010003b02007388 */ /* 0x000fe80000000400 */
[----:B--2---:R-:W-:Y:S01]  /*27090*/  STL [R1+0x10b0], R14 ;  /* 0x0010b00e01007387 */ /* 0x004fe20000100800 */
[----:B------:R-:W2:Y:S02]  /*270a0*/  LDL.LU R7, [R1+0x1658] ;  /* 0x0016580001077983 */ /* 0x000ea40000300800 */
[----:B------:R-:W3:Y:S02]  /*270b0*/  LDL.LU R6, [R1+0x1654] ;  /* 0x0016540001067983 */ /* 0x000ee40000300800 */
[----:B------:R-:W3:Y:S01]  /*270c0*/  LDL.LU R8, [R1+0x1650] ;  /* 0x0016500001087983 */ /* 0x000ee20000300800 */
[----:B----4-:R0:W-:Y:S01]  /*270d0*/  STL [R1+0x10a0], R9 ;  /* 0x0010a00901007387 */ /* 0x0101e20000100800 */
[----:B------:R1:W-:Y:S03]  /*270e0*/  STL [R1+0x10a8], R11 ;  /* 0x0010a80b01007387 */ /* 0x0003e60000100800 */
[----:B0-----:R-:W4:Y:S01]  /*270f0*/  LDL.LU R9, [R1+0x164c] ;  /* 0x00164c0001097983 */ /* 0x001f220000300800 */
[----:B------:R-:W4:Y:S02]  /*27100*/  LDL.LU R10, [R1+0x1648] ;  /* 0x00164800010a7983 */ /* 0x000f240000300800 */
[----:B-1----:R-:W4:Y:S02]  /*27110*/  LDL.LU R11, [R1+0x1644] ;  /* 0x00164400010b7983 */ /* 0x002f240000300800 */
[----:B------:R-:W4:Y:S01]  /*27120*/  LDL.LU R12, [R1+0x1640] ;  /* 0x00164000010c7983 */ /* 0x000f220000300800 */
[----:B------:R-:W4:Y:S01]  /*27130*/  LDL.LU R13, [R1+0x163c] ;  /* 0x00163c00010d7983 */ /* 0x000f220000300800 */
[----:B------:R-:W4:Y:S02]  /*27140*/  LDL.LU R14, [R1+0x1638] ;  /* 0x00163800010e7983 */ /* 0x000f240000300800 */
[----:B------:R-:W4:Y:S02]  /*27150*/  LDL.LU R15, [R1+0x1634] ;  /* 0x00163400010f7983 */ /* 0x000f240000300800 */
        /* <DEDUP_REMOVED lines=19> */
[----:B------:R-:W4:Y:S01]  /*27290*/  LDL.LU R59, [R1+0x1460] ;  /* 0x00146000013b7983 */ /* 0x000f220000300800 */
[----:B------:R0:W-:Y:S04]  /*272a0*/  STS.U16 [R2+0x10c0], R4 ;  /* 0x0010c00402007388 */ /* 0x0001e80000000400 */
[----:B0-----:R-:W4:Y:S04]  /*272b0*/  LDL.LU R4, [R1+0x145c] ;  /* 0x00145c0001047983 */ /* 0x001f280000300800 */
[----:B--2---:R0:W-:Y:S04]  /*272c0*/  STS.U16 [R2+0x1080], R7 ;  /* 0x0010800702007388 */ /* 0x0041e80000000400 */
[----:B---3--:R1:W-:Y:S04]  /*272d0*/  STS.U16 [R2+0x1140], R6 ;  /* 0x0011400602007388 */ /* 0x0083e80000000400 */
[----:B------:R2:W-:Y:S04]  /*272e0*/  STS.U16 [R2+0x1100], R8 ;  /* 0x0011000802007388 */ /* 0x0005e80000000400 */
[----:B0-----:R-:W3:Y:S01]  /*272f0*/  LDL.LU R7, [R1+0x1458] ;  /* 0x0014580001077983 */ /* 0x001ee20000300800 */
[----:B-1----:R-:W3:Y:S02]  /*27300*/  LDL.LU R6, [R1+0x1454] ;  /* 0x0014540001067983 */ /* 0x002ee40000300800 */
[----:B--2---:R-:W2:Y:S01]  /*27310*/  LDL.LU R8, [R1+0x1450] ;  /* 0x0014500001087983 */ /* 0x004ea20000300800 */
[----:B----4-:R0:W-:Y:S04]  /*27320*/  STS.U16 [R2+0x11c0], R9 ;  /* 0x0011c00902007388 */ /* 0x0101e80000000400 */
[----:B------:R1:W-:Y:S04]  /*27330*/  STS.U16 [R2+0x1180], R10 ;  /* 0x0011800a02007388 */ /* 0x0003e80000000400 */
[----:B------:R4:W-:Y:S04]  /*27340*/  STS.U16 [R2+0x1240], R11 ;  /* 0x0012400b02007388 */ /* 0x0009e80000000400 */
[----:B------:R4:W-:Y:S04]  /*27350*/  STS.U16 [R2+0x1200], R12 ;  /* 0x0012000c02007388 */ /* 0x0009e80000000400 */
[----:B------:R4:W-:Y:S04]  /*27360*/  STS.U16 [R2+0x12c0], R13 ;  /* 0x0012c00d02007388 */ /* 0x0009e80000000400 */
[----:B------:R4:W-:Y:S04]  /*27370*/  STS.U16 [R2+0x1280], R14 ;  /* 0x0012800e02007388 */ /* 0x0009e80000000400 */
[----:B0-----:R-:W2:Y:S01]  /*27380*/  LDL.LU R9, [R1+0x144c] ;  /* 0x00144c0001097983 */ /* 0x001ea20000300800 */
[----:B-1----:R-:W2:Y:S02]  /*27390*/  LDL.LU R10, [R1+0x1448] ;  /* 0x00144800010a7983 */ /* 0x002ea40000300800 */
[----:B----4-:R-:W4:Y:S02]  /*273a0*/  LDL.LU R11, [R1+0x1444] ;  /* 0x00144400010b7983 */ /* 0x010f240000300800 */
[----:B------:R-:W4:Y:S01]  /*273b0*/  LDL.LU R12, [R1+0x1440] ;  /* 0x00144000010c7983 */ /* 0x000f220000300800 */
[----:B------:R-:W4:Y:S04]  /*273c0*/  LDL.LU R13, [R1+0x143c] ;  /* 0x00143c00010d7983 */ /* 0x000f280000300800 */
[----:B------:R0:W-:Y:S01]  /*273d0*/  STS.U16 [R2+0x1340], R15 ;  /* 0x0013400f02007388 */ /* 0x0001e20000000400 */
[----:B------:R-:W4:Y:S03]  /*273e0*/  LDL.LU R14, [R1+0x1438] ;  /* 0x00143800010e7983 */ /* 0x000f260000300800 */
[----:B------:R1:W-:Y:S04]  /*273f0*/  STS.U16 [R2+0x1300], R16 ;  /* 0x0013001002007388 */ /* 0x0003e80000000400 */
[----:B------:R1:W-:Y:S04]  /*27400*/  STS.U16 [R2+0x13c0], R17 ;  /* 0x0013c01102007388 */ /* 0x0003e80000000400 */
[----:B------:R1:W-:Y:S04]  /*27410*/  STS.U16 [R2+0x1380], R18 ;  /* 0x0013801202007388 */ /* 0x0003e80000000400 */
[----:B------:R1:W-:Y:S04]  /*27420*/  STS.U16 [R2+0x2000], R19 ;  /* 0x0020001302007388 */ /* 0x0003e80000000400 */
[----:B------:R1:W-:Y:S04]  /*27430*/  STS.U16 [R2+0x2040], R20 ;  /* 0x0020401402007388 */ /* 0x0003e80000000400 */
[----:B0-----:R-:W4:Y:S01]  /*27440*/  LDL.LU R15, [R1+0x1434] ;  /* 0x00143400010f7983 */ /* 0x001f220000300800 */
[----:B-1----:R-:W4:Y:S02]  /*27450*/  LDL.LU R16, [R1+0x1430] ;  /* 0x0014300001107983 */ /* 0x002f240000300800 */
[----:B------:R-:W4:Y:S01]  /*27460*/  LDL.LU R17, [R1+0x142c] ;  /* 0x00142c0001117983 */ /* 0x000f220000300800 */
[----:B------:R-:W4:Y:S01]  /*27470*/  LDL.LU R18, [R1+0x1428] ;  /* 0x0014280001127983 */ /* 0x000f220000300800 */
[----:B------:R-:W4:Y:S03]  /*27480*/  LDL.LU R19, [R1+0x1424] ;  /* 0x0014240001137983 */ /* 0x000f260000300800 */
        /* <DEDUP_REMOVED lines=28> */
[----:B0-----:R-:W4:Y:S01]  /*27650*/  LDL.LU R61, [R1+0x132c] ;  /* 0x00132c00013d7983 */ /* 0x001f220000300800 */
[----:B-1----:R-:W4:Y:S02]  /*27660*/  LDL.LU R58, [R1+0x1328] ;  /* 0x00132800013a7983 */ /* 0x002f240000300800 */
[----:B------:R-:W4:Y:S01]  /*27670*/  LDL.LU R59, [R1+0x1324] ;  /* 0x00132400013b7983 */ /* 0x000f220000300800 */
[----:B------:R-:W-:Y:S04]  /*27680*/  STS.U16 [R2+0x3000], R4 ;  /* 0x0030000402007388 */ /* 0x000fe80000000400 */
[----:B---3--:R-:W-:Y:S04]  /*27690*/  STS.U16 [R2+0x30c0], R7 ;  /* 0x0030c00702007388 */ /* 0x008fe80000000400 */
[----:B------:R-:W-:Y:S04]  /*276a0*/  STS.U16 [R2+0x3080], R6 ;  /* 0x0030800602007388 */ /* 0x000fe80000000400 */
[----:B--2---:R-:W-:Y:S04]  /*276b0*/  STS.U16 [R2+0x3140], R8 ;  /* 0x0031400802007388 */ /* 0x004fe80000000400 */
[----:B------:R-:W-:Y:S04]  /*276c0*/  STS.U16 [R2+0x3100], R9 ;  /* 0x0031000902007388 */ /* 0x000fe80000000400 */
[----:B------:R-:W-:Y:S04]  /*276d0*/  STS.U16 [R2+0x31c0], R10 ;  /* 0x0031c00a02007388 */ /* 0x000fe80000000400 */
[----:B----4-:R-:W-:Y:S04]  /*276e0*/  STS.U16 [R2+0x3180], R11 ;  /* 0x0031800b02007388 */ /* 0x010fe80000000400 */
[----:B------:R-:W-:Y:S04]  /*276f0*/  STS.U16 [R2+0x3240], R12 ;  /* 0x0032400c02007388 */ /* 0x000fe80000000400 */
[----:B------:R-:W-:Y:S04]  /*27700*/  STS.U16 [R2+0x3200], R13 ;  /* 0x0032000d02007388 */ /* 0x000fe80000000400 */
[----:B------:R-:W-:Y:S04]  /*27710*/  STS.U16 [R2+0x32c0], R14 ;  /* 0x0032c00e02007388 */ /* 0x000fe80000000400 */
[----:B------:R0:W-:Y:S04]  /*27720*/  STS.U16 [R2+0x40c0], R51 ;  /* 0x0040c03302007388 */ /* 0x0001e80000000400 */
[----:B------:R1:W-:Y:S04]  /*27730*/  STS.U16 [R2+0x4100], R52 ;  /* 0x0041003402007388 */ /* 0x0003e80000000400 */
[----:B------:R2:W-:Y:S04]  /*27740*/  STS.U16 [R2+0x4140], R53 ;  /* 0x0041403502007388 */ /* 0x0005e80000000400 */
[----:B------:R3:W-:Y:S04]  /*27750*/  STS.U16 [R2+0x4180], R54 ;  /* 0x0041803602007388 */ /* 0x0007e80000000400 */
[----:B0-----:R-:W4:Y:S01]  /*27760*/  LDL.LU R51, [R1+0x1260] ;  /* 0x0012600001337983 */ /* 0x001f220000300800 */
[----:B-1----:R-:W4:Y:S02]  /*27770*/  LDL.LU R52, [R1+0x125c] ;  /* 0x00125c0001347983 */ /* 0x002f240000300800 */
[----:B--2---:R-:W2:Y:S02]  /*27780*/  LDL.LU R53, [R1+0x1258] ;  /* 0x0012580001357983 */ /* 0x004ea40000300800 */
[----:B---3--:R-:W3:Y:S01]  /*27790*/  LDL.LU R54, [R1+0x1254] ;  /* 0x0012540001367983 */ /* 0x008ee20000300800 */
[----:B------:R0:W-:Y:S04]  /*277a0*/  STS.U16 [R2+0x4380], R58 ;  /* 0x0043803a02007388 */ /* 0x0001e80000000400 */
[----:B------:R1:W-:Y:S04]  /*277b0*/  STS.U16 [R2+0x43c0], R59 ;  /* 0x0043c03b02007388 */ /* 0x0003e80000000400 */
[----:B0-----:R-:W3:Y:S01]  /*277c0*/  LDL.LU R58, [R1+0x1250] ;  /* 0x00125000013a7983 */ /* 0x001ee20000300800 */
[----:B-1----:R-:W3:Y:S02]  /*277d0*/  LDL.LU R59, [R1+0x124c] ;  /* 0x00124c00013b7983 */ /* 0x002ee40000300800 */
[----:B------:R-:W3:Y:S02]  /*277e0*/  LDL.LU R4, [R1+0x1248] ;  /* 0x0012480001047983 */ /* 0x000ee40000300800 */
[----:B------:R-:W3:Y:S01]  /*277f0*/  LDL.LU R7, [R1+0x1244] ;  /* 0x0012440001077983 */ /* 0x000ee20000300800 */
[----:B------:R-:W3:Y:S01]  /*27800*/  LDL.LU R6, [R1+0x1240] ;  /* 0x0012400001067983 */ /* 0x000ee20000300800 */
[----:B------:R-:W3:Y:S02]  /*27810*/  LDL.LU R8, [R1+0x123c] ;  /* 0x00123c0001087983 */ /* 0x000ee40000300800 */
[----:B------:R-:W3:Y:S02]  /*27820*/  LDL.LU R9, [R1+0x1238] ;  /* 0x0012380001097983 */ /* 0x000ee40000300800 */
[----:B------:R-:W3:Y:S01]  /*27830*/  LDL.LU R10, [R1+0x1234] ;  /* 0x00123400010a7983 */ /* 0x000ee20000300800 */
[----:B------:R-:W3:Y:S01]  /*27840*/  LDL.LU R11, [R1+0x1230] ;  /* 0x00123000010b7983 */ /* 0x000ee20000300800 */
[----:B------:R-:W3:Y:S02]  /*27850*/  LDL.LU R12, [R1+0x122c] ;  /* 0x00122c00010c7983 */ /* 0x000ee40000300800 */
[----:B------:R-:W3:Y:S01]  /*27860*/  LDL.LU R13, [R1+0x1228] ;  /* 0x00122800010d7983 */ /* 0x000ee20000300800 */
[----:B------:R0:W-:Y:S01]  /*27870*/  STS.U16 [R2+0x3280], R15 ;  /* 0x0032800f02007388 */ /* 0x0001e20000000400 */
[----:B------:R-:W3:Y:S03]  /*27880*/  LDL.LU R14, [R1+0x1224] ;  /* 0x00122400010e7983 */ /* 0x000ee60000300800 */
[----:B------:R1:W-:Y:S04]  /*27890*/  STS.U16 [R2+0x3340], R16 ;  /* 0x0033401002007388 */ /* 0x0003e80000000400 */
[----:B------:R1:W-:Y:S04]  /*278a0*/  STS.U16 [R2+0x3300], R17 ;  /* 0x0033001102007388 */ /* 0x0003e80000000400 */
[----:B------:R1:W-:Y:S04]  /*278b0*/  STS.U16 [R2+0x33c0], R18 ;  /* 0x0033c01202007388 */ /* 0x0003e80000000400 */
[----:B------:R1:W-:Y:S04]  /*278c0*/  STS.U16 [R2+0x3380], R19 ;  /* 0x0033801302007388 */ /* 0x0003e80000000400 */
[----:B------:R1:W-:Y:S04]  /*278d0*/  STS.U16 [R2+0x4000], R20 ;  /* 0x0040001402007388 */ /* 0x0003e80000000400 */
[----:B0-----:R-:W3:Y:S01]  /*278e0*/  LDL.LU R15, [R1+0x1160] ;  /* 0x00116000010f7983 */ /* 0x001ee20000300800 */
[----:B-1----:R-:W3:Y:S02]  /*278f0*/  LDL.LU R16, [R1+0x1158] ;  /* 0x0011580001107983 */ /* 0x002ee40000300800 */
[----:B------:R-:W3:Y:S01]  /*27900*/  LDL.LU R17, [R1+0x1154] ;  /* 0x0011540001117983 */ /* 0x000ee20000300800 */
[----:B------:R-:W3:Y:S01]  /*27910*/  LDL.LU R18, [R1+0x1150] ;  /* 0x0011500001127983 */ /* 0x000ee20000300800 */
[----:B------:R-:W3:Y:S03]  /*27920*/  LDL.LU R19, [R1+0x114c] ;  /* 0x00114c0001137983 */ /* 0x000ee60000300800 */
        /* <DEDUP_REMOVED lines=16> */
[----:B0-----:R-:W3:Y:S01]  /*27a30*/  LDL.LU R56, [R1+0x112c] ;  /* 0x00112c0001387983 */ /* 0x001ee20000300800 */
[----:B-1----:R-:W3:Y:S02]  /*27a40*/  LDL.LU R60, [R1+0x1128] ;  /* 0x00112800013c7983 */ /* 0x002ee40000300800 */
[----:B------:R-:W3:Y:S01]  /*27a50*/  LDL.LU R61, [R1+0x1124] ;  /* 0x00112400013d7983 */ /* 0x000ee20000300800 */
[----:B----4-:R0:W-:Y:S04]  /*27a60*/  STS.U16 [R2+0x5040], R51 ;  /* 0x0050403302007388 */ /* 0x0101e80000000400 */
[----:B------:R1:W-:Y:S04]  /*27a70*/  STS.U16 [R2+0x5000], R52 ;  /* 0x0050003402007388 */ /* 0x0003e80000000400 */
[----:B--2---:R2:W-:Y:S04]  /*27a80*/  STS.U16 [R2+0x50c0], R53 ;  /* 0x0050c03502007388 */ /* 0x0045e80000000400 */
[----:B---3--:R3:W-:Y:S04]  /*27a90*/  STS.U16 [R2+0x5080], R54 ;  /* 0x0050803602007388 */ /* 0x0087e80000000400 */
[----:B0-----:R-:W4:Y:S01]  /*27aa0*/  LDL.LU R51, [R1+0x3d1c] ;  /* 0x003d1c0001337983 */ /* 0x001f220000300800 */
[----:B-1----:R-:W4:Y:S02]  /*27ab0*/  LDL.LU R52, [R1+0x3d18] ;  /* 0x003d180001347983 */ /* 0x002f240000300800 */
[----:B--2---:R-:W2:Y:S01]  /*27ac0*/  LDL.LU R53, [R1+0x3d14] ;  /* 0x003d140001357983 */ /* 0x004ea20000300800 */
[----:B---3--:R-:W3:Y:S04]  /*27ad0*/  LDL.LU R54, [R1+0x3d10] ;  /* 0x003d100001367983 */ /* 0x008ee80000300800 */
[----:B------:R0:W-:Y:S04]  /*27ae0*/  STS.U16 [R2+0x5140], R58 ;  /* 0x0051403a02007388 */ /* 0x0001e80000000400 */
[----:B------:R1:W-:Y:S04]  /*27af0*/  STS.U16 [R2+0x5100], R59 ;  /* 0x0051003b02007388 */ /* 0x0003e80000000400 */
[----:B0-----:R-:W4:Y:S01]  /*27b00*/  LDL.LU R58, [R1+0x3d0c] ;  /* 0x003d0c00013a7983 */ /* 0x001f220000300800 */
[----:B-1----:R-:W4:Y:S03]  /*27b10*/  LDL.LU R59, [R1+0x3d08] ;  /* 0x003d0800013b7983 */ /* 0x002f260000300800 */
[----:B------:R0:W-:Y:S04]  /*27b20*/  STS.U16 [R2+0x5300], R12 ;  /* 0x0053000c02007388 */ /* 0x0001e80000000400 */
[----:B------:R1:W-:Y:S04]  /*27b30*/  STS.U16 [R2+0x53c0], R13 ;  /* 0x0053c00d02007388 */ /* 0x0003e80000000400 */
[----:B------:R1:W-:Y:S04]  /*27b40*/  STS.U16 [R2+0x5380], R14 ;  /* 0x0053800e02007388 */ /* 0x0003e80000000400 */
[----:B0-----:R-:W4:Y:S01]  /*27b50*/  LDL.LU R12, [R1+0x176c] ;  /* 0x00176c00010c7983 */ /* 0x001f220000300800 */
[----:B-1----:R-:W4:Y:S03]  /*27b60*/  LDL.LU R13, [R1+0x1768] ;  /* 0x00176800010d7983 */ /* 0x002f260000300800 */
        /* <DEDUP_REMOVED lines=50> */
[----:B---3--:R-:W-:Y:S01]  /*27e90*/  STL [R1+0x3c9c], R54 ;  /* 0x003c9c3601007387 */ /* 0x008fe20000100800 */
[----:B--2---:R-:W-:Y:S02]  /*27ea0*/  STL [R1+0x3ca0], R53 ;  /* 0x003ca03501007387 */ /* 0x004fe40000100800 */
[----:B----4-:R-:W-:Y:S01]  /*27eb0*/  STL [R1+0x3ca4], R52 ;  /* 0x003ca43401007387 */ /* 0x010fe20000100800 */
[----:B------:R-:W-:Y:S04]  /*27ec0*/  STL [R1+0x3ca8], R51 ;  /* 0x003ca83301007387 */ /* 0x000fe80000100800 */
[----:B------:R-:W-:Y:S04]  /*27ed0*/  STS.U16 [R2+0x7040], R54 ;  /* 0x0070403602007388 */ /* 0x000fe80000000400 */
[----:B------:R-:W-:Y:S04]  /*27ee0*/  STS.U16 [R2+0x7000], R53 ;  /* 0x0070003502007388 */ /* 0x000fe80000000400 */
[----:B------:R-:W-:Y:S04]  /*27ef0*/  STS.U16 [R2+0x70c0], R52 ;  /* 0x0070c03402007388 */ /* 0x000fe80000000400 */
[----:B------:R-:W-:Y:S04]  /*27f00*/  STS.U16 [R2+0x7080], R51 ;  /* 0x0070803302007388 */ /* 0x000fe80000000400 */
[----:B------:R-:W-:Y:S04]  /*27f10*/  STL [R1+0x3cac], R50 ;  /* 0x003cac3201007387 */ /* 0x000fe80000100800 */
[----:B------:R0:W-:Y:S02]  /*27f20*/  STS.U16 [R2+0x63c0], R59 ;  /* 0x0063c03b02007388 */ /* 0x0001e40000000400 */
[----:B0-----:R-:W-:-:S02]  /*27f30*/  LOP3.LUT R59, R2, 0x10, RZ, 0x3c, !PT ;  /* 0x00000010023b7812 */ /* 0x001fc400078e3cff */
[----:B------:R-:W2:Y:S01]  /*27f40*/  LDL.LU R2, [R1+0x1614] ;  /* 0x0016140001027983 */ /* 0x000ea20000300800 */
[----:B------:R-:W3:Y:S02]  /*27f50*/  LDL.LU R50, [R1+0x160c] ;  /* 0x00160c0001327983 */ /* 0x000ee40000300800 */
        /* <DEDUP_REMOVED lines=10> */
[----:B------:R0:W-:Y:S04]  /*28000*/  STS.U16 [R59+0x400], R12 ;  /* 0x0004000c3b007388 */ /* 0x0001e80000000400 */
[----:B------:R-:W4:Y:S01]  /*28010*/  LDL.LU R11, [R1+0x15b4] ;  /* 0x0015b400010b7983 */ /* 0x000f220000300800 */
[----:B------:R1:W-:Y:S02]  /*28020*/  STS.U16 [R59+0x440], R13 ;  /* 0x0004400d3b007388 */ /* 0x0003e40000000400 */
[----:B------:R1:W-:Y:S02]  /*28030*/  STS.U16 [R59+0x480], R14 ;  /* 0x0004800e3b007388 */ /* 0x0003e40000000400 */
[----:B------:R1:W-:Y:S01]  /*28040*/  STS.U16 [R59+0x4c0], R15 ;  /* 0x0004c00f3b007388 */ /* 0x0003e20000000400 */
[----:B------:R1:W-:Y:S01]  /*28050*/  STS.U16 [R59+0x500], R16 ;  /* 0x000500103b007388 */ /* 0x0003e20000000400 */
[----:B------:R1:W-:Y:S03]  /*28060*/  STS.U16 [R59+0x540], R17 ;  /* 0x000540113b007388 */ /* 0x0003e60000000400 */
[----:B0-----:R-:W4:Y:S01]  /*28070*/  LDL.LU R12, [R1+0x15ac] ;  /* 0x0015ac00010c7983 */ /* 0x001f220000300800 */
[----:B-1----:R-:W4:Y:S03]  /*28080*/  LDL.LU R13, [R1+0x1520] ;  /* 0x00152000010d7983 */ /* 0x002f260000300800 */
[----:B------:R-:W4:Y:S04]  /*28090*/  LDL.LU R14, [R1+0x1518] ;  /* 0x00151800010e7983 */ /* 0x000f280000300800 */
[----:B------:R-:W4:Y:S01]  /*280a0*/  LDL.LU R15, [R1+0x1510] ;  /* 0x00151000010f7983 */ /* 0x000f220000300800 */
[----:B------:R-:W4:Y:S02]  /*280b0*/  LDL.LU R16, [R1+0x1508] ;  /* 0x0015080001107983 */ /* 0x000f240000300800 */
[----:B------:R0:W-:Y:S02]  /*280c0*/  STS.U16 [R59+0x580], R18 ;  /* 0x000580123b007388 */ /* 0x0001e40000000400 */
[----:B------:R-:W4:Y:S01]  /*280d0*/  LDL.LU R17, [R1+0x1500] ;  /* 0x0015000001117983 */ /* 0x000f220000300800 */
[----:B------:R1:W-:Y:S01]  /*280e0*/  STS.U16 [R59+0x5c0], R19 ;  /* 0x0005c0133b007388 */ /* 0x0003e20000000400 */
[----:B------:R1:W-:Y:S02]  /*280f0*/  STS.U16 [R59+0x600], R20 ;  /* 0x000600143b007388 */ /* 0x0003e40000000400 */
[----:B------:R1:W-:Y:S02]  /*28100*/  STS.U16 [R59+0x640], R21 ;  /* 0x000640153b007388 */ /* 0x0003e40000000400 */
[----:B------:R1:W-:Y:S01]  /*28110*/  STS.U16 [R59+0x680], R22 ;  /* 0x000680163b007388 */ /* 0x0003e20000000400 */
[----:B------:R1:W-:Y:S04]  /*28120*/  STS.U16 [R59+0x6c0], R55 ;  /* 0x0006c0373b007388 */ /* 0x0003e80000000400 */
        /* <DEDUP_REMOVED lines=17> */
[----:B------:R-:W4:Y:S01]  /*28240*/  LDL.LU R61, [R1+0x1420] ;  /* 0x00142000013d7983 */ /* 0x000f220000300800 */
[----:B--2---:R0:W-:Y:S01]  /*28250*/  STS.U16 [R59+0x14c0], R2 ;  /* 0x0014c0023b007388 */ /* 0x0041e20000000400 */
[----:B---3--:R1:W-:Y:S02]  /*28260*/  STS.U16 [R59+0x1480], R50 ;  /* 0x001480323b007388 */ /* 0x0083e40000000400 */
[----:B----4-:R2:W-:Y:S01]  /*28270*/  STS.U16 [R59+0x1540], R51 ;  /* 0x001540333b007388 */ /* 0x0105e20000000400 */
[----:B------:R3:W-:Y:S04]  /*28280*/  STS.U16 [R59+0x1500], R52 ;  /* 0x001500343b007388 */ /* 0x0007e80000000400 */
[----:B------:R3:W-:Y:S01]  /*28290*/  STS.U16 [R59+0x15c0], R53 ;  /* 0x0015c0353b007388 */ /* 0x0007e20000000400 */
[----:B------:R3:W-:Y:S03]  /*282a0*/  STS.U16 [R59+0x1580], R54 ;  /* 0x001580363b007388 */ /* 0x0007e60000000400 */
[----:B0-----:R-:W4:Y:S01]  /*282b0*/  LDL.LU R2, [R1+0x1418] ;  /* 0x0014180001027983 */ /* 0x001f220000300800 */
[----:B-1----:R-:W4:Y:S03]  /*282c0*/  LDL.LU R50, [R1+0x1410] ;  /* 0x0014100001327983 */ /* 0x002f260000300800 */
[----:B--2---:R-:W2:Y:S01]  /*282d0*/  LDL.LU R51, [R1+0x1408] ;  /* 0x0014080001337983 */ /* 0x004ea20000300800 */
[----:B---3--:R-:W3:Y:S03]  /*282e0*/  LDL.LU R52, [R1+0x1400] ;  /* 0x0014000001347983 */ /* 0x008ee60000300800 */
[----:B------:R-:W3:Y:S04]  /*282f0*/  LDL.LU R53, [R1+0x13f8] ;  /* 0x0013f80001357983 */ /* 0x000ee80000300800 */
[----:B------:R0:W-:Y:S01]  /*28300*/  STS.U16 [R59+0x1640], R4 ;  /* 0x001640043b007388 */ /* 0x0001e20000000400 */
[----:B------:R-:W3:Y:S02]  /*28310*/  LDL.LU R54, [R1+0x13f0] ;  /* 0x0013f00001367983 */ /* 0x000ee40000300800 */
[----:B------:R1:W-:Y:S02]  /*28320*/  STS.U16 [R59+0x1600], R7 ;  /* 0x001600073b007388 */ /* 0x0003e40000000400 */
[----:B------:R1:W-:Y:S01]  /*28330*/  STS.U16 [R59+0x16c0], R6 ;  /* 0x0016c0063b007388 */ /* 0x0003e20000000400 */
[----:B------:R1:W-:Y:S01]  /*28340*/  STS.U16 [R59+0x1680], R8 ;  /* 0x001680083b007388 */ /* 0x0003e20000000400 */
[----:B------:R1:W-:Y:S02]  /*28350*/  STS.U16 [R59+0x1740], R9 ;  /* 0x001740093b007388 */ /* 0x0003e40000000400 */
[----:B------:R1:W-:Y:S01]  /*28360*/  STS.U16 [R59+0x1700], R10 ;  /* 0x0017000a3b007388 */ /* 0x0003e20000000400 */
[----:B0-----:R-:W3:Y:S01]  /*28370*/  LDL.LU R4, [R1+0x13e8] ;  /* 0x0013e80001047983 */ /* 0x001ee20000300800 */
[----:B-1----:R-:W3:Y:S03]  /*28380*/  LDL.LU R7, [R1+0x13e0] ;  /* 0x0013e00001077983 */ /* 0x002ee60000300800 */
[----:B------:R-:W3:Y:S04]  /*28390*/  LDL.LU R6, [R1+0x13d8] ;  /* 0x0013d80001067983 */ /* 0x000ee80000300800 */
[----:B------:R-:W3:Y:S01]  /*283a0*/  LDL.LU R8, [R1+0x13d0] ;  /* 0x0013d00001087983 */ /* 0x000ee20000300800 */
[----:B------:R-:W3:Y:S02]  /*283b0*/  LDL.LU R9, [R1+0x13c8] ;  /* 0x0013c80001097983 */ /* 0x000ee40000300800 */
[----:B------:R0:W-:Y:S02]  /*283c0*/  STS.U16 [R59+0x17c0], R11 ;  /* 0x0017c00b3b007388 */ /* 0x0001e40000000400 */
[----:B------:R-:W3:Y:S01]  /*283d0*/  LDL.LU R10, [R1+0x13c0] ;  /* 0x0013c000010a7983 */ /* 0x000ee20000300800 */
[----:B------:R1:W-:Y:S01]  /*283e0*/  STS.U16 [R59+0x1780], R12 ;  /* 0x0017800c3b007388 */ /* 0x0003e20000000400 */
[----:B------:R1:W-:Y:S02]  /*283f0*/  STS.U16 [R59+0x2400], R13 ;  /* 0x0024000d3b007388 */ /* 0x0003e40000000400 */
[----:B------:R1:W-:Y:S02]  /*28400*/  STS.U16 [R59+0x2440], R14 ;  /* 0x0024400e3b007388 */ /* 0x0003e40000000400 */
[----:B------:R1:W-:Y:S01]  /*28410*/  STS.U16 [R59+0x2480], R15 ;  /* 0x0024800f3b007388 */ /* 0x0003e20000000400 */
[----:B------:R1:W-:Y:S04]  /*28420*/  STS.U16 [R59+0x24c0], R16 ;  /* 0x0024c0103b007388 */ /* 0x0003e80000000400 */
        /* <DEDUP_REMOVED lines=31> */
[----:B0-----:R-:W3:Y:S04]  /*28620*/  LDL.LU R61, [R1+0x12ac] ;  /* 0x0012ac00013d7983 */ /* 0x001ee80000300800 */
[----:B----4-:R0:W-:Y:S01]  /*28630*/  STS.U16 [R59+0x3400], R2 ;  /* 0x003400023b007388 */ /* 0x0101e20000000400 */
[----:B------:R1:W-:Y:S03]  /*28640*/  STS.U16 [R59+0x34c0], R50 ;  /* 0x0034c0323b007388 */ /* 0x0003e60000000400 */
[----:B--2---:R2:W-:Y:S01]  /*28650*/  STS.U16 [R59+0x3480], R51 ;  /* 0x003480333b007388 */ /* 0x0045e20000000400 */
[----:B---3--:R4:W-:Y:S03]  /*28660*/  STS.U16 [R59+0x3540], R52 ;  /* 0x003540343b007388 */ /* 0x0089e60000000400 */
[----:B------:R4:W-:Y:S01]  /*28670*/  STS.U16 [R59+0x3500], R53 ;  /* 0x003500353b007388 */ /* 0x0009e20000000400 */
[----:B------:R4:W-:Y:S03]  /*28680*/  STS.U16 [R59+0x35c0], R54 ;  /* 0x0035c0363b007388 */ /* 0x0009e60000000400 */
[----:B0-----:R-:W3:Y:S01]  /*28690*/  LDL.LU R2, [R1+0x1220] ;  /* 0x0012200001027983 */ /* 0x001ee20000300800 */
[----:B-1----:R-:W3:Y:S02]  /*286a0*/  LDL.LU R50, [R1+0x121c] ;  /* 0x00121c0001327983 */ /* 0x002ee40000300800 */
[----:B--2---:R-:W2:Y:S01]  /*286b0*/  LDL.LU R51, [R1+0x1214] ;  /* 0x0012140001337983 */ /* 0x004ea20000300800 */
[----:B----4-:R-:W4:Y:S04]  /*286c0*/  LDL.LU R52, [R1+0x120c] ;  /* 0x00120c0001347983 */ /* 0x010f280000300800 */
[----:B------:R-:W4:Y:S04]  /*286d0*/  LDL.LU R53, [R1+0x1204] ;  /* 0x0012040001357983 */ /* 0x000f280000300800 */
[----:B------:R0:W-:Y:S01]  /*286e0*/  STS.U16 [R59+0x3580], R4 ;  /* 0x003580043b007388 */ /* 0x0001e20000000400 */
[----:B------:R-:W4:Y:S02]  /*286f0*/  LDL.LU R54, [R1+0x11fc] ;  /* 0x0011fc0001367983 */ /* 0x000f240000300800 */
[----:B------:R1:W-:Y:S02]  /*28700*/  STS.U16 [R59+0x3640], R7 ;  /* 0x003640073b007388 */ /* 0x0003e40000000400 */
[----:B------:R1:W-:Y:S01]  /*28710*/  STS.U16 [R59+0x3600], R6 ;  /* 0x003600063b007388 */ /* 0x0003e20000000400 */
[----:B------:R1:W-:Y:S01]  /*28720*/  STS.U16 [R59+0x36c0], R8 ;  /* 0x0036c0083b007388 */ /* 0x0003e20000000400 */
[----:B------:R1:W-:Y:S02]  /*28730*/  STS.U16 [R59+0x3680], R9 ;  /* 0x003680093b007388 */ /* 0x0003e40000000400 */
[----:B------:R1:W-:Y:S01]  /*28740*/  STS.U16 [R59+0x3740], R10 ;  /* 0x0037400a3b007388 */ /* 0x0003e20000000400 */
[----:B0-----:R-:W4:Y:S01]  /*28750*/  LDL.LU R4, [R1+0x11f4] ;  /* 0x0011f40001047983 */ /* 0x001f220000300800 */
[----:B-1----:R-:W4:Y:S03]  /*28760*/  LDL.LU R7, [R1+0x11ec] ;  /* 0x0011ec0001077983 */ /* 0x002f260000300800 */
[----:B------:R-:W4:Y:S04]  /*28770*/  LDL.LU R6, [R1+0x11e4] ;  /* 0x0011e40001067983 */ /* 0x000f280000300800 */
[----:B------:R-:W4:Y:S01]  /*28780*/  LDL.LU R8, [R1+0x11dc] ;  /* 0x0011dc0001087983 */ /* 0x000f220000300800 */
[----:B------:R-:W4:Y:S03]  /*28790*/  LDL.LU R9, [R1+0x11d0] ;  /* 0x0011d00001097983 */ /* 0x000f260000300800 */
        /* <DEDUP_REMOVED lines=37> */
[----:B------:R-:W4:Y:S03]  /*289f0*/  LDL.LU R60, [R1+0x10b4] ;  /* 0x0010b400013c7983 */ /* 0x000f260000300800 */
[----:B0-----:R-:W4:Y:S04]  /*28a00*/  LDL.LU R61, [R1+0x10ac] ;  /* 0x0010ac00013d7983 */ /* 0x001f280000300800 */
[----:B---3--:R-:W-:Y:S01]  /*28a10*/  STS.U16 [R59+0x5440], R2 ;  /* 0x005440023b007388 */ /* 0x008fe20000000400 */
[----:B------:R-:W-:Y:S02]  /*28a20*/  STS.U16 [R59+0x5400], R50 ;  /* 0x005400323b007388 */ /* 0x000fe40000000400 */
[----:B--2---:R-:W-:Y:S01]  /*28a30*/  STS.U16 [R59+0x54c0], R51 ;  /* 0x0054c0333b007388 */ /* 0x004fe20000000400 */
[----:B----4-:R-:W-:Y:S04]  /*28a40*/  STS.U16 [R59+0x5480], R52 ;  /* 0x005480343b007388 */ /* 0x010fe80000000400 */
[----:B------:R-:W-:Y:S01]  /*28a50*/  STS.U16 [R59+0x5540], R53 ;  /* 0x005540353b007388 */ /* 0x000fe20000000400 */
[----:B------:R-:W-:Y:S03]  /*28a60*/  STS.U16 [R59+0x5500], R54 ;  /* 0x005500363b007388 */ /* 0x000fe60000000400 */
[----:B------:R-:W-:Y:S01]  /*28a70*/  STS.U16 [R59+0x55c0], R4 ;  /* 0x0055c0043b007388 */ /* 0x000fe20000000400 */
[----:B------:R-:W-:Y:S02]  /*28a80*/  STS.U16 [R59+0x5580], R7 ;  /* 0x005580073b007388 */ /* 0x000fe40000000400 */
[----:B------:R-:W-:Y:S01]  /*28a90*/  STS.U16 [R59+0x5640], R6 ;  /* 0x005640063b007388 */ /* 0x000fe20000000400 */
        /* <DEDUP_REMOVED lines=10> */
[----:B------:R0:W-:Y:S02]  /*28b40*/  STS.U16 [R59+0x64c0], R18 ;  /* 0x0064c0123b007388 */ /* 0x0001e40000000400 */
[----:B------:R1:W-:Y:S01]  /*28b50*/  STS.U16 [R59+0x6500], R19 ;  /* 0x006500133b007388 */ /* 0x0003e20000000400 */
[----:B------:R2:W-:Y:S01]  /*28b60*/  STS.U16 [R59+0x6540], R20 ;  /* 0x006540143b007388 */ /* 0x0005e20000000400 */
[----:B------:R3:W-:Y:S02]  /*28b70*/  STS.U16 [R59+0x6580], R21 ;  /* 0x006580153b007388 */ /* 0x0007e40000000400 */
[----:B------:R3:W-:Y:S01]  /*28b80*/  STS.U16 [R59+0x65c0], R22 ;  /* 0x0065c0163b007388 */ /* 0x0007e20000000400 */
[----:B0-----:R-:W4:Y:S01]  /*28b90*/  LDL.LU R18, [R1+0x16e4] ;  /* 0x0016e40001127983 */ /* 0x001f220000300800 */
[----:B-1----:R-:W4:Y:S02]  /*28ba0*/  LDL.LU R19, [R1+0x16e0] ;  /* 0x0016e00001137983 */ /* 0x002f240000300800 */
[----:B--2---:R-:W2:Y:S01]  /*28bb0*/  LDL.LU R20, [R1+0x16dc] ;  /* 0x0016dc0001147983 */ /* 0x004ea20000300800 */
[----:B---3--:R-:W3:Y:S04]  /*28bc0*/  LDL.LU R21, [R1+0x16d8] ;  /* 0x0016d80001157983 */ /* 0x008ee80000300800 */
        /* <DEDUP_REMOVED lines=11> */
[----:B------:R-:W3:Y:S03]  /*28c80*/  LDL.LU R56, [R1+0x16c0] ;  /* 0x0016c00001387983 */ /* 0x000ee60000300800 */
[----:B------:R0:W-:Y:S01]  /*28c90*/  STS.U16 [R59+0x6780], R61 ;  /* 0x0067803d3b007388 */ /* 0x0001e20000000400 */
[----:B------:R-:W3:Y:S03]  /*28ca0*/  LDL.LU R60, [R1+0x16bc] ;  /* 0x0016bc00013c7983 */ /* 0x000ee60000300800 */
[----:B0-----:R-:W3:Y:S04]  /*28cb0*/  LDL.LU R61, [R1+0x16b8] ;  /* 0x0016b800013d7983 */ /* 0x001ee80000300800 */
[----:B------:R-:W0:Y:S01]  /*28cc0*/  S2R R2, SR_TID.X ;  /* 0x0000000000027919 */ /* 0x000e220000002100 */
[----:B------:R1:W-:Y:S02]  /*28cd0*/  STS.U16 [R59+0x67c0], R58 ;  /* 0x0067c03a3b007388 */ /* 0x0003e40000000400 */
[----:B------:R-:W-:Y:S02]  /*28ce0*/  STL [R1+0x3be8], R59 ;  /* 0x003be83b01007387 */ /* 0x000fe40000100800 */
[----:B------:R-:W-:Y:S01]  /*28cf0*/  STS.U16 [R59+0x7440], R38 ;  /* 0x007440263b007388 */ /* 0x000fe20000000400 */
[----:B------:R-:W-:Y:S01]  /*28d00*/  STS.U16 [R59+0x7400], R37 ;  /* 0x007400253b007388 */ /* 0x000fe20000000400 */
[----:B------:R-:W-:Y:S02]  /*28d10*/  STS.U16 [R59+0x74c0], R36 ;  /* 0x0074c0243b007388 */ /* 0x000fe40000000400 */
[----:B------:R-:W-:Y:S02]  /*28d20*/  STS.U16 [R59+0x7480], R35 ;  /* 0x007480233b007388 */ /* 0x000fe40000000400 */
[----:B------:R-:W-:Y:S01]  /*28d30*/  STS.U16 [R59+0x7540], R34 ;  /* 0x007540223b007388 */ /* 0x000fe20000000400 */
[----:B0-----:R-:W-:-:S05]  /*28d40*/  LOP3.LUT R2, R2, 0x1f, RZ, 0xc0, !PT ;  /* 0x0000001f02027812 */ /* 0x001fca00078ec0ff */
[----:B------:R-:W-:-:S05]  /*28d50*/  IMAD.SHL.U32 R2, R2, 0x2, RZ ;  /* 0x0000000202027824 */ /* 0x000fca00078e00ff */
[----:B-1----:R-:W-:Y:S02]  /*28d60*/  LOP3.LUT R58, R2, 0x20, RZ, 0x3c, !PT ;  /* 0x00000020023a7812 */ /* 0x002fe400078e3cff */
[----:B------:R-:W3:Y:S01]  /*28d70*/  LDL.LU R2, [R1+0x16b4] ;  /* 0x0016b40001027983 */ /* 0x000ee20000300800 */
[----:B------:R-:W3:Y:S02]  /*28d80*/  LDL.LU R50, [R1+0x16b0] ;  /* 0x0016b00001327983 */ /* 0x000ee40000300800 */
[----:B------:R-:W3:Y:S02]  /*28d90*/  LDL.LU R51, [R1+0x16ac] ;  /* 0x0016ac0001337983 */ /* 0x000ee40000300800 */
[----:B------:R-:W3:Y:S01]  /*28da0*/  LDL.LU R52, [R1+0x16a8] ;  /* 0x0016a80001347983 */ /* 0x000ee20000300800 */
[----:B------:R-:W3:Y:S01]  /*28db0*/  LDL.LU R53, [R1+0x15a4] ;  /* 0x0015a40001357983 */ /* 0x000ee20000300800 */
[----:B------:R-:W3:Y:S02]  /*28dc0*/  LDL.LU R54, [R1+0x15a0] ;  /* 0x0015a00001367983 */ /* 0x000ee40000300800 */
[----:B------:R-:W3:Y:S01]  /*28dd0*/  LDL.LU R4, [R1+0x159c] ;  /* 0x00159c0001047983 */ /* 0x000ee20000300800 */
[----:B------:R-:W-:Y:S01]  /*28de0*/  STS.U16 [R59+0x7500], R33 ;  /* 0x007500213b007388 */ /* 0x000fe20000000400 */
[----:B------:R-:W3:Y:S02]  /*28df0*/  LDL.LU R7, [R1+0x1598] ;  /* 0x0015980001077983 */ /* 0x000ee40000300800 */
[----:B------:R-:W-:Y:S02]  /*28e00*/  STS.U16 [R59+0x75c0], R32 ;  /* 0x0075c0203b007388 */ /* 0x000fe40000000400 */
[----:B------:R-:W3:Y:S01]  /*28e10*/  LDL.LU R6, [R1+0x1594] ;  /* 0x0015940001067983 */ /* 0x000ee20000300800 */
[----:B------:R-:W-:Y:S04]  /*28e20*/  STS.U16 [R59+0x7580], R31 ;  /* 0x0075801f3b007388 */ /* 0x000fe80000000400 */
[----:B------:R-:W3:Y:S01]  /*28e30*/  LDL.LU R8, [R1+0x1590] ;  /* 0x0015900001087983 */ /* 0x000ee20000300800 */
[----:B------:R-:W-:Y:S02]  /*28e40*/  STS.U16 [R59+0x7640], R30 ;  /* 0x0076401e3b007388 */ /* 0x000fe40000000400 */
[----:B------:R-:W3:Y:S02]  /*28e50*/  LDL.LU R9, [R1+0x158c] ;  /* 0x00158c0001097983 */ /* 0x000ee40000300800 */
[----:B------:R-:W-:Y:S01]  /*28e60*/  STS.U16 [R59+0x7600], R29 ;  /* 0x0076001d3b007388 */ /* 0x000fe20000000400 */
[----:B------:R-:W3:Y:S04]  /*28e70*/  LDL.LU R10, [R1+0x1588] ;  /* 0x00158800010a7983 */ /* 0x000ee80000300800 */
        /* <DEDUP_REMOVED lines=12> */
[----:B------:R-:W3:Y:S01]  /*28f40*/  LDL.LU R17, [R1+0x156c] ;  /* 0x00156c0001117983 */ /* 0x000ee20000300800 */
[----:B----4-:R0:W-:Y:S01]  /*28f50*/  STS.U16 [R58+0x800], R18 ;  /* 0x000800123a007388 */ /* 0x0101e20000000400 */
[----:B------:R1:W-:Y:S02]  /*28f60*/  STS.U16 [R58+0x840], R19 ;  /* 0x000840133a007388 */ /* 0x0003e40000000400 */
[----:B--2---:R2:W-:Y:S01]  /*28f70*/  STS.U16 [R58+0x880], R20 ;  /* 0x000880143a007388 */ /* 0x0045e20000000400 */
[----:B---3--:R4:W-:Y:S01]  /*28f80*/  STS.U16 [R58+0x8c0], R21 ;  /* 0x0008c0153a007388 */ /* 0x0089e20000000400 */
[----:B------:R4:W-:Y:S03]  /*28f90*/  STS.U16 [R58+0x900], R22 ;  /* 0x000900163a007388 */ /* 0x0009e60000000400 */
[----:B0-----:R-:W3:Y:S01]  /*28fa0*/  LDL.LU R18, [R1+0x1568] ;  /* 0x0015680001127983 */ /* 0x001ee20000300800 */
[----:B-1----:R-:W3:Y:S02]  /*28fb0*/  LDL.LU R19, [R1+0x14a0] ;  /* 0x0014a00001137983 */ /* 0x002ee40000300800 */
[----:B--2---:R-:W2:Y:S01]  /*28fc0*/  LDL.LU R20, [R1+0x149c] ;  /* 0x00149c0001147983 */ /* 0x004ea20000300800 */
[----:B----4-:R-:W4:Y:S04]  /*28fd0*/  LDL.LU R21, [R1+0x1498] ;  /* 0x0014980001157983 */ /* 0x010f280000300800 */
        /* <DEDUP_REMOVED lines=15> */
[----:B------:R0:W-:Y:S01]  /*290d0*/  STS.U16 [R58+0xb00], R2 ;  /* 0x000b00023a007388 */ /* 0x0001e20000000400 */
[----:B------:R1:W-:Y:S02]  /*290e0*/  STS.U16 [R58+0xb40], R50 ;  /* 0x000b40323a007388 */ /* 0x0003e40000000400 */
[----:B------:R1:W-:Y:S02]  /*290f0*/  STS.U16 [R58+0xb80], R51 ;  /* 0x000b80333a007388 */ /* 0x0003e40000000400 */
[----:B------:R1:W-:Y:S01]  /*29100*/  STS.U16 [R58+0xbc0], R52 ;  /* 0x000bc0343a007388 */ /* 0x0003e20000000400 */
[----:B------:R1:W-:Y:S01]  /*29110*/  STS.U16 [R58+0x1840], R53 ;  /* 0x001840353a007388 */ /* 0x0003e20000000400 */
[----:B------:R1:W-:Y:S03]  /*29120*/  STS.U16 [R58+0x1800], R54 ;  /* 0x001800363a007388 */ /* 0x0003e60000000400 */
[----:B0-----:R-:W4:Y:S01]  /*29130*/  LDL.LU R2, [R1+0x1474] ;  /* 0x0014740001027983 */ /* 0x001f220000300800 */
[----:B-1----:R-:W4:Y:S03]  /*29140*/  LDL.LU R50, [R1+0x1470] ;  /* 0x0014700001327983 */ /* 0x002f260000300800 */
[----:B------:R-:W4:Y:S01]  /*29150*/  LDL.LU R51, [R1+0x146c] ;  /* 0x00146c0001337983 */ /* 0x000f220000300800 */
[----:B------:R-:W4:Y:S03]  /*29160*/  LDL.LU R52, [R1+0x1468] ;  /* 0x0014680001347983 */ /* 0x000f260000300800 */
        /* <DEDUP_REMOVED lines=27> */
[----:B0-----:R-:W4:Y:S04]  /*29320*/  LDL.LU R17, [R1+0x136c] ;  /* 0x00136c0001117983 */ /* 0x001f280000300800 */
[----:B---3--:R0:W-:Y:S01]  /*29330*/  STS.U16 [R58+0x1b80], R18 ;  /* 0x001b80123a007388 */ /* 0x0081e20000000400 */
[----:B------:R1:W-:Y:S02]  /*29340*/  STS.U16 [R58+0x2800], R19 ;  /* 0x002800133a007388 */ /* 0x0003e40000000400 */
[----:B--2---:R2:W-:Y:S01]  /*29350*/  STS.U16 [R58+0x2840], R20 ;  /* 0x002840143a007388 */ /* 0x0045e20000000400 */
[----:B----4-:R3:W-:Y:S01]  /*29360*/  STS.U16 [R58+0x2880], R21 ;  /* 0x002880153a007388 */ /* 0x0107e20000000400 */
[----:B------:R3:W-:Y:S03]  /*29370*/  STS.U16 [R58+0x28c0], R22 ;  /* 0x0028c0163a007388 */ /* 0x0007e60000000400 */
        /* <DEDUP_REMOVED lines=19> */
[----:B------:R-:W-:Y:S01]  /*294b0*/  STS.U16 [R58+0x2ac0], R2 ;  /* 0x002ac0023a007388 */ /* 0x000fe20000000400 */
[----:B------:R-:W-:Y:S02]  /*294c0*/  STS.U16 [R58+0x2b00], R50 ;  /* 0x002b00323a007388 */ /* 0x000fe40000000400 */
[----:B------:R-:W-:Y:S02]  /*294d0*/  STS.U16 [R58+0x2b40], R51 ;  /* 0x002b40333a007388 */ /* 0x000fe40000000400 */
[----:B------:R-:W-:Y:S01]  /*294e0*/  STS.U16 [R58+0x2b80], R52 ;  /* 0x002b80343a007388 */ /* 0x000fe20000000400 */
[----:B------:R-:W-:Y:S01]  /*294f0*/  STS.U16 [R58+0x2bc0], R53 ;  /* 0x002bc0353a007388 */ /* 0x000fe20000000400 */
[----:B------:R-:W-:Y:S03]  /*29500*/  STS.U16 [R58+0x3840], R54 ;  /* 0x003840363a007388 */ /* 0x000fe60000000400 */
[----:B------:R-:W-:Y:S01]  /*29510*/  STS.U16 [R58+0x3800], R4 ;  /* 0x003800043a007388 */ /* 0x000fe20000000400 */
[----:B------:R-:W-:Y:S02]  /*29520*/  STS.U16 [R58+0x38c0], R7 ;  /* 0x0038c0073a007388 */ /* 0x000fe40000000400 */
[----:B------:R-:W-:Y:S01]  /*29530*/  STS.U16 [R58+0x3880], R6 ;  /* 0x003880063a007388 */ /* 0x000fe20000000400 */
[----:B------:R0:W-:Y:S01]  /*29540*/  STS.U16 [R58+0x3940], R8 ;  /* 0x003940083a007388 */ /* 0x0001e20000000400 */
[----:B------:R1:W-:Y:S02]  /*29550*/  STS.U16 [R58+0x3900], R9 ;  /* 0x003900093a007388 */ /* 0x0003e40000000400 */
[----:B------:R1:W-:Y:S01]  /*29560*/  STS.U16 [R58+0x39c0], R10 ;  /* 0x0039c00a3a007388 */ /* 0x0003e20000000400 */
[----:B0-----:R-:W3:Y:S01]  /*29570*/  LDL.LU R8, [R1+0x1278] ;  /* 0x0012780001087983 */ /* 0x001ee20000300800 */
[----:B-1----:R-:W3:Y:S03]  /*29580*/  LDL.LU R9, [R1+0x1274] ;  /* 0x0012740001097983 */ /* 0x002ee60000300800 */
        /* <DEDUP_REMOVED lines=38> */
[----:B0-----:R-:W4:Y:S01]  /*297f0*/  LDL.LU R61, [R1+0x1164] ;  /* 0x00116400013d7983 */ /* 0x001f220000300800 */
        /* <DEDUP_REMOVED lines=8> */
[----:B------:R-:W4:Y:S03]  /*29880*/  LDL.LU R6, [R1+0x107c] ;  /* 0x00107c0001067983 */ /* 0x000f260000300800 */
[----:B------:R0:W-:Y:S01]  /*29890*/  STS.U16 [R58+0x4a80], R8 ;  /* 0x004a80083a007388 */ /* 0x0001e20000000400 */
[----:B------:R1:W-:Y:S02]  /*298a0*/  STS.U16 [R58+0x4ac0], R9 ;  /* 0x004ac0093a007388 */ /* 0x0003e40000000400 */
[----:B------:R1:W-:Y:S01]  /*298b0*/  STS.U16 [R58+0x4b00], R10 ;  /* 0x004b000a3a007388 */ /* 0x0003e20000000400 */
[----:B0-----:R-:W4:Y:S01]  /*298c0*/  LDL.LU R8, [R1+0x3d04] ;  /* 0x003d040001087983 */ /* 0x001f220000300800 */
[----:B-1----:R-:W4:Y:S02]  /*298d0*/  LDL.LU R9, [R1+0x3d00] ;  /* 0x003d000001097983 */ /* 0x002f240000300800 */
[----:B------:R-:W4:Y:S01]  /*298e0*/  LDL.LU R10, [R1+0x3cfc] ;  /* 0x003cfc00010a7983 */ /* 0x000f220000300800 */
        /* <DEDUP_REMOVED lines=10> */
[----:B------:R-:W4:Y:S01]  /*29990*/  LDL.LU R15, [R1+0x3ce8] ;  /* 0x003ce800010f7983 */ /* 0x000f220000300800 */
[----:B------:R-:W4:Y:S03]  /*299a0*/  LDL.LU R16, [R1+0x3ce4] ;  /* 0x003ce40001107983 */ /* 0x000f260000300800 */
[----:B------:R0:W-:Y:S04]  /*299b0*/  STS.U16 [R58+0x5880], R17 ;  /* 0x005880113a007388 */ /* 0x0001e80000000400 */
        /* <DEDUP_REMOVED lines=9> */
[----:B---3--:R-:W3:Y:S01]  /*29a50*/  LDL.LU R21, [R1+0x3cd0] ;  /* 0x003cd00001157983 */ /* 0x008ee20000300800 */
[----:B------:R-:W2:Y:S03]  /*29a60*/  LDL.LU R22, [R1+0x3ccc] ;  /* 0x003ccc0001167983 */ /* 0x000ea60000300800 */
[----:B------:R0:W-:Y:S01]  /*29a70*/  STS.U16 [R58+0x5a00], R55 ;  /* 0x005a00373a007388 */ /* 0x0001e20000000400 */
[----:B------:R1:W-:Y:S02]  /*29a80*/  STS.U16 [R58+0x5ac0], R57 ;  /* 0x005ac0393a007388 */ /* 0x0003e40000000400 */
[----:B------:R1:W-:Y:S02]  /*29a90*/  STS.U16 [R58+0x5a80], R0 ;  /* 0x005a80003a007388 */ /* 0x0003e40000000400 */
[----:B------:R1:W-:Y:S01]  /*29aa0*/  STS.U16 [R58+0x5b40], R3 ;  /* 0x005b40033a007388 */ /* 0x0003e20000000400 */
[----:B------:R1:W-:Y:S01]  /*29ab0*/  STS.U16 [R58+0x5b00], R56 ;  /* 0x005b00383a007388 */ /* 0x0003e20000000400 */
[----:B------:R1:W-:Y:S03]  /*29ac0*/  STS.U16 [R58+0x5bc0], R60 ;  /* 0x005bc03c3a007388 */ /* 0x0003e60000000400 */
[----:B0-----:R-:W2:Y:S01]  /*29ad0*/  LDL.LU R55, [R1+0x3cc8] ;  /* 0x003cc80001377983 */ /* 0x001ea20000300800 */
[----:B-1----:R-:W2:Y:S03]  /*29ae0*/  LDL.LU R57, [R1+0x3cc4] ;  /* 0x003cc40001397983 */ /* 0x002ea60000300800 */
[----:B------:R-:W2:Y:S01]  /*29af0*/  LDL.LU R0, [R1+0x3cc0] ;  /* 0x003cc00001007983 */ /* 0x000ea20000300800 */
[----:B------:R-:W2:Y:S03]  /*29b00*/  LDL.LU R3, [R1+0x3cbc] ;  /* 0x003cbc0001037983 */ /* 0x000ea60000300800 */
[----:B------:R-:W2:Y:S01]  /*29b10*/  LDL.LU R56, [R1+0x3cb8] ;  /* 0x003cb80001387983 */ /* 0x000ea20000300800 */
[----:B------:R-:W2:Y:S03]  /*29b20*/  LDL.LU R60, [R1+0x3cb4] ;  /* 0x003cb400013c7983 */ /* 0x000ea60000300800 */
[----:B------:R0:W-:Y:S04]  /*29b30*/  STS.U16 [R58+0x5b80], R61 ;  /* 0x005b803d3a007388 */ /* 0x0001e80000000400 */
[----:B0-----:R-:W2:Y:S01]  /*29b40*/  LDL.LU R61, [R1+0x3cb0] ;  /* 0x003cb000013d7983 */ /* 0x001ea20000300800 */
[----:B------:R-:W-:Y:S02]  /*29b50*/  STS.U16 [R58+0x6800], R2 ;  /* 0x006800023a007388 */ /* 0x000fe40000000400 */
[----:B------:R0:W-:Y:S02]  /*29b60*/  STS.U16 [R58+0x6840], R50 ;  /* 0x006840323a007388 */ /* 0x0001e40000000400 */
[----:B------:R1:W-:Y:S01]  /*29b70*/  STS.U16 [R58+0x6880], R51 ;  /* 0x006880333a007388 */ /* 0x0003e20000000400 */
[----:B------:R-:W-:Y:S01]  /*29b80*/  STS.U16 [R58+0x68c0], R52 ;  /* 0x0068c0343a007388 */ /* 0x000fe20000000400 */
[----:B------:R-:W-:Y:S02]  /*29b90*/  STS.U16 [R58+0x6900], R53 ;  /* 0x006900353a007388 */ /* 0x000fe40000000400 */
[----:B------:R-:W-:Y:S02]  /*29ba0*/  STS.U16 [R58+0x6940], R54 ;  /* 0x006940363a007388 */ /* 0x000fe40000000400 */
[----:B------:R1:W-:Y:S01]  /*29bb0*/  STS.U16 [R58+0x6980], R4 ;  /* 0x006980043a007388 */ /* 0x0003e20000000400 */
[----:B------:R-:W-:Y:S01]  /*29bc0*/  STS.U16 [R58+0x69c0], R7 ;  /* 0x0069c0073a007388 */ /* 0x000fe20000000400 */
[----:B------:R1:W-:Y:S03]  /*29bd0*/  STS.U16 [R58+0x6a00], R6 ;  /* 0x006a00063a007388 */ /* 0x0003e60000000400 */
[----:B0-----:R-:W4:Y:S01]  /*29be0*/  LDL.LU R50, [R1+0x16a4] ;  /* 0x0016a40001327983 */ /* 0x001f220000300800 */
[----:B-1----:R-:W4:Y:S03]  /*29bf0*/  LDL.LU R51, [R1+0x16a0] ;  /* 0x0016a00001337983 */ /* 0x002f260000300800 */
[----:B------:R-:W4:Y:S01]  /*29c00*/  LDL.LU R4, [R1+0x1698] ;  /* 0x0016980001047983 */ /* 0x000f220000300800 */
[----:B------:R-:W4:Y:S02]  /*29c10*/  LDL.LU R52, [R1+0x1694] ;  /* 0x0016940001347983 */ /* 0x000f240000300800 */
[----:B------:R-:W4:Y:S02]  /*29c20*/  LDL.LU R53, [R1+0x1690] ;  /* 0x0016900001357983 */ /* 0x000f240000300800 */
[----:B------:R-:W4:Y:S01]  /*29c30*/  LDL.LU R54, [R1+0x168c] ;  /* 0x00168c0001367983 */ /* 0x000f220000300800 */
[----:B------:R-:W4:Y:S01]  /*29c40*/  LDL.LU R6, [R1+0x1688] ;  /* 0x0016880001067983 */ /* 0x000f220000300800 */
[----:B------:R-:W4:Y:S03]  /*29c50*/  LDL.LU R7, [R1+0x1684] ;  /* 0x0016840001077983 */ /* 0x000f260000300800 */
[----:B--2---:R-:W-:Y:S01]  /*29c60*/  STS.U16 [R58+0x6a40], R61 ;  /* 0x006a403d3a007388 */ /* 0x004fe20000000400 */
[----:B------:R-:W-:Y:S02]  /*29c70*/  STS.U16 [R58+0x6a80], R60 ;  /* 0x006a803c3a007388 */ /* 0x000fe40000000400 */
[----:B------:R0:W-:Y:S02]  /*29c80*/  STS.U16 [R58+0x6ac0], R56 ;  /* 0x006ac0383a007388 */ /* 0x0001e40000000400 */
[----:B------:R-:W-:Y:S01]  /*29c90*/  STS.U16 [R58+0x6b00], R3 ;  /* 0x006b00033a007388 */ /* 0x000fe20000000400 */
[----:B------:R1:W-:Y:S01]  /*29ca0*/  STS.U16 [R58+0x6b40], R0 ;  /* 0x006b40003a007388 */ /* 0x0003e20000000400 */
[----:B------:R-:W-:Y:S02]  /*29cb0*/  STS.U16 [R58+0x6b80], R57 ;  /* 0x006b80393a007388 */ /* 0x000fe40000000400 */
[----:B------:R-:W-:Y:S02]  /*29cc0*/  STS.U16 [R58+0x6bc0], R55 ;  /* 0x006bc0373a007388 */ /* 0x000fe40000000400 */
[----:B------:R-:W-:Y:S01]  /*29cd0*/  STS.U16 [R58+0x7840], R22 ;  /* 0x007840163a007388 */ /* 0x000fe20000000400 */
[----:B---3--:R-:W-:Y:S01]  /*29ce0*/  STS.U16 [R58+0x7800], R21 ;  /* 0x007800153a007388 */ /* 0x008fe20000000400 */
[----:B------:R-:W-:Y:S02]  /*29cf0*/  STS.U16 [R58+0x78c0], R20 ;  /* 0x0078c0143a007388 */ /* 0x000fe40000000400 */
[----:B----4-:R-:W-:Y:S01]  /*29d00*/  STS.U16 [R58+0x7880], R19 ;  /* 0x007880133a007388 */ /* 0x010fe20000000400 */
[----:B------:R-:W-:Y:S04]  /*29d10*/  STS.U16 [R58+0x7940], R18 ;  /* 0x007940123a007388 */ /* 0x000fe80000000400 */
[----:B------:R-:W-:Y:S01]  /*29d20*/  STS.U16 [R58+0x7900], R17 ;  /* 0x007900113a007388 */ /* 0x000fe20000000400 */
[----:B------:R-:W-:Y:S02]  /*29d30*/  STS.U16 [R58+0x79c0], R16 ;  /* 0x0079c0103a007388 */ /* 0x000fe40000000400 */
[----:B------:R-:W-:Y:S02]  /*29d40*/  STS.U16 [R58+0x7980], R15 ;  /* 0x0079800f3a007388 */ /* 0x000fe40000000400 */
[----:B------:R-:W-:Y:S01]  /*29d50*/  STS.U16 [R58+0x7a40], R14 ;  /* 0x007a400e3a007388 */ /* 0x000fe20000000400 */
[----:B------:R-:W-:Y:S01]  /*29d60*/  STS.U16 [R58+0x7a00], R13 ;  /* 0x007a000d3a007388 */ /* 0x000fe20000000400 */
[----:B------:R-:W-:Y:S02]  /*29d70*/  STS.U16 [R58+0x7ac0], R12 ;  /* 0x007ac00c3a007388 */ /* 0x000fe40000000400 */
[----:B------:R-:W-:Y:S01]  /*29d80*/  STS.U16 [R58+0x7a80], R11 ;  /* 0x007a800b3a007388 */ /* 0x000fe20000000400 */
[----:B0-----:R-:W2:Y:S01]  /*29d90*/  LDL.LU R56, [R1+0x1680] ;  /* 0x0016800001387983 */ /* 0x001ea20000300800 */
[----:B------:R-:W-:Y:S02]  /*29da0*/  STS.U16 [R58+0x7b40], R10 ;  /* 0x007b400a3a007388 */ /* 0x000fe40000000400 */
[----:B-1----:R-:W3:Y:S02]  /*29db0*/  LDL.LU R0, [R1+0x167c] ;  /* 0x00167c0001007983 */ /* 0x002ee40000300800 */
[----:B------:R-:W-:Y:S01]  /*29dc0*/  STS.U16 [R58+0x7b00], R9 ;  /* 0x007b00093a007388 */ /* 0x000fe20000000400 */
[----:B------:R-:W3:Y:S04]  /*29dd0*/  LDL.LU R60, [R1+0x1678] ;  /* 0x00167800013c7983 */ /* 0x000ee80000300800 */
[----:B------:R-:W-:Y:S01]  /*29de0*/  STS.U16 [R58+0x7bc0], R8 ;  /* 0x007bc0083a007388 */ /* 0x000fe20000000400 */
[----:B------:R-:W2:Y:S02]  /*29df0*/  LDL.LU R61, [R1+0x1674] ;  /* 0x00167400013d7983 */ /* 0x000ea40000300800 */
[----:B------:R0:W-:Y:S02]  /*29e00*/  STS.U16 [R58+0x7b80], R5 ;  /* 0x007b80053a007388 */ /* 0x0001e40000000400 */
[----:B0-----:R-:W2:Y:S04]  /*29e10*/  LDL.LU R5, [R1+0x169c] ;  /* 0x00169c0001057983 */ /* 0x001ea80000300800 */
[----:B------:R-:W0:Y:S01]  /*29e20*/  S2R R2, SR_TID.X ;  /* 0x0000000000027919 */ /* 0x000e220000002100 */
[----:B------:R-:W-:Y:S01]  /*29e30*/  STL [R1+0x3be4], R58 ;  /* 0x003be43a01007387 */ /* 0x000fe20000100800 */
[----:B0-----:R-:W-:-:S05]  /*29e40*/  LOP3.LUT R2, R2, 0x1f, RZ, 0xc0, !PT ;  /* 0x0000001f02027812 */ /* 0x001fca00078ec0ff */
[----:B------:R-:W-:-:S05]  /*29e50*/  IMAD.SHL.U32 R2, R2, 0x2, RZ ;  /* 0x0000000202027824 */ /* 0x000fca00078e00ff */
[----:B------:R-:W-:-:S05]  /*29e60*/  LOP3.LUT R3, R2, 0x30, RZ, 0x3c, !PT ;  /* 0x0000003002037812 */ /* 0x000fca00078e3cff */
[----:B------:R0:W-:Y:S01]  /*29e70*/  STS.U16 [R3+0xc00], R50 ;  /* 0x000c003203007388 */ /* 0x0001e20000000400 */
[----:B------:R1:W-:Y:S03]  /*29e80*/  STS.U16 [R3+0xc40], R51 ;  /* 0x000c403303007388 */ /* 0x0003e60000000400 */
[----:B0-----:R-:W3:Y:S01]  /*29e90*/  LDL.LU R50, [R1+0x3cac] ;  /* 0x003cac0001327983 */ /* 0x001ee20000300800 */
[----:B-1----:R-:W3:Y:S03]  /*29ea0*/  LDL.LU R51, [R1+0x3ca8] ;  /* 0x003ca80001337983 */ /* 0x002ee60000300800 */
[----:B--2---:R0:W-:Y:S01]  /*29eb0*/  STS.U16 [R3+0xc80], R5 ;  /* 0x000c800503007388 */ /* 0x0041e20000000400 */
[----:B------:R1:W-:Y:S02]  /*29ec0*/  STS.U16 [R3+0xcc0], R4 ;  /* 0x000cc00403007388 */ /* 0x0003e40000000400 */
[----:B------:R2:W-:Y:S02]  /*29ed0*/  STS.U16 [R3+0xd00], R52 ;  /* 0x000d003403007388 */ /* 0x0005e40000000400 */
[----:B------:R3:W-:Y:S01]  /*29ee0*/  STS.U16 [R3+0xd40], R53 ;  /* 0x000d403503007388 */ /* 0x0007e20000000400 */
[----:B------:R3:W-:Y:S01]  /*29ef0*/  STS.U16 [R3+0xd80], R54 ;  /* 0x000d803603007388 */ /* 0x0007e20000000400 */
[----:B------:R3:W-:Y:S02]  /*29f00*/  STS.U16 [R3+0xdc0], R6 ;  /* 0x000dc00603007388 */ /* 0x0007e40000000400 */
[----:B------:R3:W-:Y:S01]  /*29f10*/  STS.U16 [R3+0xe00], R7 ;  /* 0x000e000703007388 */ /* 0x0007e20000000400 */
[----:B0-----:R-:W4:Y:S04]  /*29f20*/  LDL R5, [R1+0x292c] ;  /* 0x00292c0001057983 */ /* 0x001f280000100800 */
[----:B-1----:R-:W4:Y:S01]  /*29f30*/  LDL R4, [R1+0x2934] ;  /* 0x0029340001047983 */ /* 0x002f220000100800 */
[----:B--2---:R-:W2:Y:S02]  /*29f40*/  LDL.LU R52, [R1+0x3ca4] ;  /* 0x003ca40001347983 */ /* 0x004ea40000300800 */
[----:B---3--:R-:W3:Y:S01]  /*29f50*/  LDL.LU R53, [R1+0x3ca0] ;  /* 0x003ca00001357983 */ /* 0x008ee20000300800 */
[----:B------:R-:W2:Y:S04]  /*29f60*/  LDL.LU R54, [R1+0x3c9c] ;  /* 0x003c9c0001367983 */ /* 0x000ea80000300800 */
[----:B------:R-:W2:Y:S01]  /*29f70*/  LDL.LU R6, [R1+0x3c98] ;  /* 0x003c980001067983 */ /* 0x000ea20000300800 */
[----:B------:R-:W2:Y:S03]  /*29f80*/  LDL.LU R7, [R1+0x3c94] ;  /* 0x003c940001077983 */ /* 0x000ea60000300800 */
[----:B------:R0:W-:Y:S01]  /*29f90*/  STS.U16 [R3+0xe40], R56 ;  /* 0x000e403803007388 */ /* 0x0001e20000000400 */
[----:B------:R1:W-:Y:S02]  /*29fa0*/  STS.U16 [R3+0xe80], R0 ;  /* 0x000e800003007388 */ /* 0x0003e40000000400 */
[----:B------:R1:W-:Y:S02]  /*29fb0*/  STS.U16 [R3+0xec0], R60 ;  /* 0x000ec03c03007388 */ /* 0x0003e40000000400 */
[----:B------:R1:W-:Y:S01]  /*29fc0*/  STS.U16 [R3+0xf00], R61 ;  /* 0x000f003d03007388 */ /* 0x0003e20000000400 */
[----:B0-----:R-:W2:Y:S01]  /*29fd0*/  LDL.LU R56, [R1+0x3c90] ;  /* 0x003c900001387983 */ /* 0x001ea20000300800 */
[----:B-1----:R-:W2:Y:S02]  /*29fe0*/  LDL.LU R0, [R1+0x3c8c] ;  /* 0x003c8c0001007983 */ /* 0x002ea40000300800 */
[----:B------:R-:W2:Y:S02]  /*29ff0*/  LDL.LU R60, [R1+0x3c88] ;  /* 0x003c8800013c7983 */ /* 0x000ea40000300800 */
[----:B------:R-:W2:Y:S02]  /*2a000*/  LDL.LU R61, [R1+0x3c84] ;  /* 0x003c8400013d7983 */ /* 0x000ea40000300800 */
[----:B--2---:R0:W-:Y:S01]  /*2a010*/  STS.U16 [R3+0xf40], R61 ;  /* 0x000f403d03007388 */ /* 0x0041e20000000400 */
[----:B------:R1:W-:Y:S02]  /*2a020*/  STS.U16 [R3+0xf80], R60 ;  /* 0x000f803c03007388 */ /* 0x0003e40000000400 */
[----:B------:R2:W-:Y:S01]  /*2a030*/  STS.U16 [R3+0xfc0], R0 ;  /* 0x000fc00003007388 */ /* 0x0005e20000000400 */
[----:B0-----:R-:W3:Y:S01]  /*2a040*/  LDL.LU R61, [R1+0x3c80] ;  /* 0x003c8000013d7983 */ /* 0x001ee20000300800 */
[----:B-1----:R-:W3:Y:S02]  /*2a050*/  LDL.LU R60, [R1+0x3c7c] ;  /* 0x003c7c00013c7983 */ /* 0x002ee40000300800 */
[----:B--2---:R-:W2:Y:S02]  /*2a060*/  LDL.LU R0, [R1+0x3c78] ;  /* 0x003c780001007983 */ /* 0x004ea40000300800 */
[----:B------:R0:W-:Y:S02]  /*2a070*/  STS.U16 [R3+0x1c40], R56 ;  /* 0x001c403803007388 */ /* 0x0001e40000000400 */
[----:B0-----:R-:W3:Y:S01]  /*2a080*/  LDL.LU R56, [R1+0x3c74] ;  /* 0x003c740001387983 */ /* 0x001ee20000300800 */
[----:B--2---:R-:W-:-:S06]  /*2a090*/  PRMT R0, RZ, 0x7610, R0 ;  /* 0x00007610ff007816 */ /* 0x004fcc0000000000 */
[----:B----4-:R0:W2:Y:S04]  /*2a0a0*/  @!P0 LDG.E.U16 R0, [R4.64] ;  /* 0x0000000604008981 */ /* 0x0100a8000c1e1500 */
[----:B0-----:R-:W4:Y:S04]  /*2a0b0*/  LDL R4, [R1+0x17c4] ;  /* 0x0017c40001047983 */ /* 0x001f280000100800 */
[----:B------:R-:W4:Y:S01]  /*2a0c0*/  LDL R5, [R1+0x2764] ;  /* 0x0027640001057983 */ /* 0x000f220000100800 */
[----:B---3--:R-:W-:Y:S02]  /*2a0d0*/  PRMT R56, RZ, 0x7610, R56 ;  /* 0x00007610ff387816 */ /* 0x008fe40000000038 */
[----:B----4-:R-:W-:-:S04]  /*2a0e0*/  @!P0 LOP3.LUT R5, R5, R4, RZ, 0x3c, !PT ;  /* 0x0000000405058212 */ /* 0x010fc800078e3cff */
[----:B------:R-:W-:-:S04]  /*2a0f0*/  @!P0 LOP3.LUT R4, R5, R4, RZ, 0x3c, !PT ;  /* 0x0000000405048212 */ /* 0x000fc800078e3cff */
[----:B------:R-:W-:-:S05]  /*2a100*/  @!P0 LOP3.LUT R5, R5, R4, RZ, 0x3c, !PT ;  /* 0x0000000405058212 */ /* 0x000fca00078e3cff */
[----:B------:R-:W3:Y:S04]  /*2a110*/  @!P0 LDG.E.U16 R56, [R4.64] ;  /* 0x0000000604388981 */ /* 0x000ee8000c1e1500 */
[----:B--2---:R-:W-:Y:S04]  /*2a120*/  STL [R1+0x3bec], R0 ;  /* 0x003bec0001007387 */ /* 0x004fe80000100800 */
[----:B---3--:R0:W-:Y:S04]  /*2a130*/  STL [R1+0x1098], R56 ;  /* 0x0010983801007387 */ /* 0x0081e80000100800 */
[----:B0-----:R-:W2:Y:S01]  /*2a140*/  LDL.LU R56, [R1+0x3c70] ;  /* 0x003c700001387983 */ /* 0x001ea20000300800 */
[----:B------:R-:W3:Y:S02]  /*2a150*/  LDL R4, [R1+0x2760] ;  /* 0x0027600001047983 */ /* 0x000ee40000100800 */
[----:B------:R-:W3:Y:S01]  /*2a160*/  LDL R5, [R1+0x27cc] ;  /* 0x0027cc0001057983 */ /* 0x000ee20000100800 */
[----:B------:R-:W-:-:S02]  /*2a170*/  PRMT R60, RZ, 0x7610, R60 ;  /* 0x00007610ff3c7816 */ /* 0x000fc4000000003c */
[----:B---3--:R-:W-:-:S04]  /*2a180*/  @!P0 LOP3.LUT R5, R5, R4, RZ, 0x3c, !PT ;  /* 0x0000000405058212 */ /* 0x008fc800078e3cff */
[----:B------:R-:W-:-:S04]  /*2a190*/  @!P0 LOP3.LUT R4, R5, R4, RZ, 0x3c, !PT ;  /* 0x0000000405048212 */ /* 0x000fc800078e3cff */
[----:B------:R-:W-:-:S05]  /*2a1a0*/  @!P0 LOP3.LUT R5, R5, R4, RZ, 0x3c, !PT ;  /* 0x0000000405058212 */ /* 0x000fca00078e3cff */
[----:B------:R-:W3:Y:S04]  /*2a1b0*/  @!P0 LDG.E.U16 R60, [R4.64] ;  /* 0x00000006043c8981 */ /* 0x000ee8000c1e1500 */
[----:B---3--:R0:W-:Y:S04]  /*2a1c0*/  STL [R1+0x1094], R60 ;  /* 0x0010943c01007387 */ /* 0x0081e80000100800 */
[----:B0-----:R-:W3:Y:S01]  /*2a1d0*/  LDL.LU R60, [R1+0x3c6c] ;  /* 0x003c6c00013c7983 */ /* 0x001ee20000300800 */
[----:B------:R-:W4:Y:S02]  /*2a1e0*/  LDL R4, [R1+0x27a4] ;  /* 0x0027a40001047983 */ /* 0x000f240000100800 */
[----:B------:R-:W4:Y:S01]  /*2a1f0*/  LDL R5, [R1+0x27a8] ;  /* 0x0027a80001057983 */ /* 0x000f220000100800 */
[----:B--2---:R-:W-:-:S02]  /*2a200*/  PRMT R56, RZ, 0x7610, R56 ;  /* 0x00007610ff387816 */ /* 0x004fc40000000038 */
[----:B----4-:R-:W-:-:S04]  /*2a210*/  @!P0 LOP3.LUT R5, R5, R4, RZ, 0x3c, !PT ;  /* 0x0000000405058212 */ /* 0x010fc800078e3cff */
[----:B------:R-:W-:-:S04]  /*2a220*/  @!P0 LOP3.LUT R4, R5, R4, RZ, 0x3c, !PT ;  /* 0x0000000405048212 */ /* 0x000fc800078e3cff */
[----:B------:R-:W-:-:S05]  /*2a230*/  @!P0 LOP3.LUT R5, R5, R4, RZ, 0x3c, !PT ;  /* 0x0000000405058212 */ /* 0x000fca00078e3cff */
[----:B------:R-:W2:Y:S04]  /*2a240*/  @!P0 LDG.E.U16 R56, [R4.64] ;  /* 0x0000000604388981 */ /* 0x000ea8000c1e1500 */
[----:B--2---:R0:W-:Y:S04]  /*2a250*/  STL [R1+0x108c], R56 ;  /* 0x00108c3801007387 */ /* 0x0041e80000100800 */
[----:B0-----:R-:W2:Y:S01]  /*2a260*/  LDL.LU R56, [R1+0x3c68] ;  /* 0x003c680001387983 */ /* 0x001ea20000300800 */
[----:B------:R-:W4:Y:S02]  /*2a270*/  LDL R4, [R1+0x279c] ;  /* 0x00279c0001047983 */ /* 0x000f240000100800 */
[----:B------:R-:W4:Y:S01]  /*2a280*/  LDL R5, [R1+0x27a0] ;  /* 0x0027a00001057983 */ /* 0x000f220000100800 */
[----:B---3--:R-:W-:-:S02]  /*2a290*/  PRMT R60, RZ, 0x7610, R60 ;  /* 0x00007610ff3c7816 */ /* 0x008fc4000000003c */
[----:B----4-:R-:W-:-:S04]  /*2a2a0*/  @!P0 LOP3.LUT R5, R5, R4, RZ, 0x3c, !PT ;  /* 0x0000000405058212 */ /* 0x010fc800078e3cff */
        /* <DEDUP_REMOVED lines=16> */
[----:B------:R-:W-:-:S02]  /*2a3b0*/  PRMT R2, RZ, 0x7610, R2 ;  /* 0x00007610ff027816 */ /* 0x000fc40000000002 */
[----:B----4-:R-:W-:-:S04]  /*2a3c0*/  @!P0 LOP3.LUT R5, R5, R4, RZ, 0x3c, !PT ;  /* 0x0000000405058212 */ /* 0x010fc800078e3cff */
[----:B------:R-:W-:-:S04]  /*2a3d0*/  @!P0 LOP3.LUT R4, R5, R4, RZ, 0x3c, !PT ;  /* 0x0000000405048212 */ /* 0x000fc800078e3cff */
[----:B------:R-:W-:-:S05]  /*2a3e0*/  @!P0 LOP3.LUT R5, R5, R4, RZ, 0x3c, !PT ;  /* 0x0000000405058212 */ /* 0x000fca00078e3cff */
[----:B------:R0:W4:Y:S04]  /*2a3f0*/  @!P0 LDG.E.U16 R2, [R4.64] ;  /* 0x0000000604028981 */ /* 0x000128000c1e1500 */
[----:B0-----:R-:W2:Y:S04]  /*2a400*/  LDL R4, [R1+0x27f0] ;  /* 0x0027f00001047983 */ /* 0x001ea80000100800 */
[----:B------:R-:W2:Y:S01]  /*2a410*/  LDL R5, [R1+0x2830] ;  /* 0x0028300001057983 */ /* 0x000ea20000100800 */
[----:B------:R-:W-:Y:S02]  /*2a420*/  PRMT R0, RZ, 0x7610, R0 ;  /* 0x00007610ff007816 */ /* 0x000fe40000000000 */
[----:B--2---:R-:W-:-:S04]  /*2a430*/  @!P0 LOP3.LUT R5, R5, R4, RZ, 0x3c, !PT ;  /* 0x0000000405058212 */ /* 0x004fc800078e3cff */
[----:B------:R-:W-:-:S04]  /*2a440*/  @!P0 LOP3.LUT R4, R5, R4, RZ, 0x3c, !PT ;  /* 0x0000000405048212 */ /* 0x000fc800078e3cff */
[----:B------:R-:W-:Y:S01]  /*2a450*/  @!P0 LOP3.LUT R5, R5, R4, RZ, 0x3c, !PT ;  /* 0x0000000405058212 */ /* 0x000fe200078e3cff */
[----:B----4-:R0:W-:Y:S04]  /*2a460*/  STL [R1+0x1080], R2 ;  /* 0x0010800201007387 */ /* 0x0101e80000100800 */
[----:B------:R1:W2:Y:S01]  /*2a470*/  @!P0 LDG.E.U16 R0, [R4.64] ;  /* 0x0000000604008981 */ /* 0x0002a2000c1e1500 */
[----:B------:R-:W-:-:S03]  /*2a480*/  PRMT R59, RZ, 0x7610, R59 ;  /* 0x00007610ff3b7816 */ /* 0x000fc6000000003b */
[----:B0-----:R-:W4:Y:S04]  /*2a490*/  LDL R2, [R1+0x2878] ;  /* 0x0028780001027983 */ /* 0x001f280000100800 */
[----:B-1----:R-:W2:Y:S04]  /*2a4a0*/  LDL R4, [R1+0x27f8] ;  /* 0x0027f80001047983 */ /* 0x002ea80000100800 */
[----:B------:R-:W2:Y:S02]  /*2a4b0*/  LDL R5, [R1+0x2838] ;  /* 0x0028380001057983 */ /* 0x000ea40000100800 */
[----:B--2---:R-:W-:-:S04]  /*2a4c0*/  @!P0 LOP3.LUT R5, R5, R4, RZ, 0x3c, !PT ;  /* 0x0000000405058212 */ /* 0x004fc800078e3cff */
[----:B------:R-:W-:-:S04]  /*2a4d0*/  @!P0 LOP3.LUT R4, R5, R4, RZ, 0x3c, !PT ;  /* 0x0000000405048212 */ /* 0x000fc800078e3cff */
[----:B------:R-:W-:Y:S01]  /*2a4e0*/  @!P0 LOP3.LUT R5, R5, R4, RZ, 0x3c, !PT ;  /* 0x0000000405058212 */ /* 0x000fe200078e3cff */
[----:B------:R0:W-:Y:S04]  /*2a4f0*/  STL [R1+0x3bf0], R0 ;  /* 0x003bf00001007387 */ /* 0x0001e80000100800 */
[----:B------:R1:W2:Y:S01]  /*2a500*/  @!P0 LDG.E.U16 R59, [R4.64] ;  /* 0x00000006043b8981 */ /* 0x0002a2000c1e1500 */
[----:B------:R-:W-:-:S03]  /*2a510*/  PRMT R58, RZ, 0x7610, R58 ;  /* 0x00007610ff3a7816 */ /* 0x000fc6000000003a */
[----:B0-----:R-:W2:Y:S04]  /*2a520*/  LDL R0, [R1+0x28b8] ;  /* 0x0028b80001007983 */ /* 0x001ea80000100800 */
[----:B-1----:R-:W2:Y:S04]  /*2a530*/  LDL R4, [R1+0x2834] ;  /* 0x0028340001047983 */ /* 0x002ea80000100800 */
[----:B------:R-:W2:Y:S02]  /*2a540*/  LDL R5, [R1+0x2870] ;  /* 0x0028700001057983 */ /* 0x000ea40000100800 */
[----:B--2---:R-:W-:-:S04]  /*2a550*/  @!P0 LOP3.LUT R5, R5, R4, RZ, 0x3c, !PT ;  /* 0x0000000405058212 */ /* 0x004fc800078e3cff */
[----:B------:R-:W-:-:S04]  /*2a560*/  @!P0 LOP3.LUT R4, R5, R4, RZ, 0x3c, !PT ;  /* 0x0000000405048212 */ /* 0x000fc800078e3cff */
[----:B------:R-:W-:-:S05]  /*2a570*/  @!P0 LOP3.LUT R5, R5, R4, RZ, 0x3c, !PT ;  /* 0x0000000405058212 */ /* 0x000fca00078e3cff */
[----:B------:R0:W2:Y:S04]  /*2a580*/  @!P0 LDG.E.U16 R58, [R4.64] ;  /* 0x00000006043a8981 */ /* 0x0000a8000c1e1500 */
[----:B------:R1:W-:Y:S04]  /*2a590*/  STL [R1+0x3bf4], R59 ;  /* 0x003bf43b01007387 */ /* 0x0003e80000100800 */
[----:B0-----:R-:W3:Y:S04]  /*2a5a0*/  LDL R5, [R1+0x283c] ;  /* 0x00283c0001057983 */ /* 0x001ee80000100800 */
[----:B-1----:R-:W3:Y:S01]  /*2a5b0*/  LDL R59, [R1+0x28b0] ;  /* 0x0028b000013b7983 */ /* 0x002ee20000100800 */
[----:B------:R-:W-:Y:S01]  /*2a5c0*/  PRMT R56, RZ, 0x7610, R56 ;  /* 0x00007610ff387816 */ /* 0x000fe20000000038 */
[----:B----4-:R-:W-:-:S02]  /*2a5d0*/  @!P0 IMAD.MOV.U32 R4, RZ, RZ, R2 ;  /* 0x000000ffff048224 */ /* 0x010fc400078e0002 */
[----:B--2---:R0:W-:Y:S01]  /*2a5e0*/  STL [R1+0x3bf8], R58 ;  /* 0x003bf83a01007387 */ /* 0x0041e20000100800 */
[----:B------:R-:W-:Y:S01]  /*2a5f0*/  PRMT R61, RZ, 0x7610, R61 ;  /* 0x00007610ff3d7816 */ /* 0x000fe2000000003d */
[----:B------:R-:W2:Y:S02]  /*2a600*/  LDL R2, [R1+0x28f0] ;  /* 0x0028f00001027983 */ /* 0x000ea40000100800 */
[----:B0-----:R-:W4:Y:S04]  /*2a610*/  LDL R58, [R1+0x2874] ;  /* 0x00287400013a7983 */ /* 0x001f280000100800 */
[----:B---3--:R0:W3:Y:S02]  /*2a620*/  @!P0 LDG.E.U16 R56, [R4.64] ;  /* 0x0000000604388981 */ /* 0x0080e4000c1e1500 */
[----:B0-----:R-:W-:-:S02]  /*2a630*/  @!P0 IMAD.MOV.U32 R4, RZ, RZ, R59 ;  /* 0x000000ffff048224 */ /* 0x001fc400078e003b */
[----:B----4-:R-:W-:Y:S01]  /*2a640*/  @!P0 IMAD.MOV.U32 R5, RZ, RZ, R58 ;  /* 0x000000ffff058224 */ /* 0x010fe200078e003a */
[----:B---3--:R0:W-:Y:S01]  /*2a650*/  STL [R1+0x3bfc], R56 ;  /* 0x003bfc3801007387 */ /* 0x0081e20000100800 */
[----:B------:R-:W-:Y:S01]  /*2a660*/  PRMT R60, RZ, 0x7610, R60 ;  /* 0x00007610ff3c7816 */ /* 0x000fe2000000003c */
[----:B------:R-:W3:Y:S02]  /*2a670*/  LDL R59, [R1+0x28f4] ;  /* 0x0028f400013b7983 */ /* 0x000ee40000100800 */
[----:B------:R-:W4:Y:S01]  /*2a680*/  LDL R58, [R1+0x2930] ;  /* 0x00293000013a7983 */ /* 0x000f220000100800 */
[----:B------:R1:W2:Y:S04]  /*2a690*/  @!P0 LDG.E.U16 R61, [R4.64] ;  /* 0x00000006043d8981 */ /* 0x0002a8000c1e1500 */
[----:B0-----:R-:W2:Y:S04]  /*2a6a0*/  LDL R56, [R1+0x28b4] ;  /* 0x0028b40001387983 */ /* 0x001ea80000100800 */
[----:B-1----:R-:W2:Y:S01]  /*2a6b0*/  LDL R5, [R1+0x287c] ;  /* 0x00287c0001057983 */ /* 0x002ea20000100800 */
[----:B------:R-:W-:-:S05]  /*2a6c0*/  @!P0 IMAD.MOV.U32 R4, RZ, RZ, R0 ;  /* 0x000000ffff048224 */ /* 0x000fca00078e0000 */
[----:B--2---:R0:W2:Y:S04]  /*2a6d0*/  @!P0 LDG.E.U16 R60, [R4.64] ;  /* 0x00000006043c8981 */ /* 0x0040a8000c1e1500 */
[----:B------:R1:W-:Y:S01]  /*2a6e0*/  STL [R1+0x3c00], R61 ;  /* 0x003c003d01007387 */ /* 0x0003e20000100800 */
[----:B------:R-:W-:Y:S01]  /*2a6f0*/  PRMT R57, RZ, 0x7610, R57 ;  /* 0x00007610ff397816 */ /* 0x000fe20000000039 */
[----:B------:R-:W3:Y:S02]  /*2a700*/  LDL R0, [R1+0x294c] ;  /* 0x00294c0001007983 */ /* 0x000ee40000100800 */
[----:B0-----:R-:W-:Y:S01]  /*2a710*/  @!P0 IMAD.MOV.U32 R4, RZ, RZ, R2 ;  /* 0x000000ffff048224 */ /* 0x001fe200078e0002 */
[----:B-1----:R-:W3:Y:S01]  /*2a720*/  LDL R61, [R1+0x28fc] ;  /* 0x0028fc00013d7983 */ /* 0x002ee20000100800 */
[----:B------:R-:W-:-:S05]  /*2a730*/  @!P0 IMAD.MOV.U32 R5, RZ, RZ, R56 ;  /* 0x000000ffff058224 */ /* 0x000fca00078e0038 */
[----:B------:R0:W3:Y:S04]  /*2a740*/  @!P0 LDG.E.U16 R57, [R4.64] ;  /* 0x0000000604398981 */ /* 0x0000e8000c1e1500 */
[----:B--2---:R1:W-:Y:S01]  /*2a750*/  STL [R1+0x3c04], R60 ;  /* 0x003c043c01007387 */ /* 0x0043e20000100800 */
[----:B0-----:R-:W2:Y:S01]  /*2a760*/  LDL R5, [R1+0x28bc] ;  /* 0x0028bc0001057983 */ /* 0x001ea20000100800 */
[----:B------:R-:W-:Y:S02]  /*2a770*/  PRMT R55, RZ, 0x7610, R55 ;  /* 0x00007610ff377816 */ /* 0x000fe40000000037 */
[----:B------:R-:W-:Y:S02]  /*2a780*/  PRMT R54, RZ, 0x7610, R54 ;  /* 0x00007610ff367816 */ /* 0x000fe40000000036 */
[----:B------:R-:W-:Y:S01]  /*2a790*/  PRMT R53, RZ, 0x7610, R53 ;  /* 0x00007610ff357816 */ /* 0x000fe20000000035 */
[----:B------:R-:W2:Y:S04]  /*2a7a0*/  LDL R56, [R1+0x275c] ;  /* 0x00275c0001387983 */ /* 0x000ea80000100800 */
[----:B------:R-:W2:Y:S04]  /*2a7b0*/  LDL R2, [R1+0x27c8] ;  /* 0x0027c80001027983 */ /* 0x000ea80000100800 */
[----:B-1----:R-:W2:Y:S02]  /*2a7c0*/  LDL R60, [R1+0x28f8] ;  /* 0x0028f800013c7983 */ /* 0x002ea40000100800 */
[----:B--2---:R-:W-:-:S05]  /*2a7d0*/  @!P0 IMAD.MOV.U32 R4, RZ, RZ, R60 ;  /* 0x000000ffff048224 */ /* 0x004fca00078e003c */
[----:B------:R4:W2:Y:S02]  /*2a7e0*/  @!P0 LDG.E.U16 R55, [R4.64] ;  /* 0x0000000604378981 */ /* 0x0008a4000c1e1500 */
[----:B----4-:R-:W-:Y:S02]  /*2a7f0*/  @!P0 IMAD.MOV.U32 R4, RZ, RZ, R58 ;  /* 0x000000ffff048224 */ /* 0x010fe400078e003a */
[----:B---3--:R-:W-:-:S05]  /*2a800*/  @!P0 IMAD.MOV.U32 R5, RZ, RZ, R59 ;  /* 0x000000ffff058224 */ /* 0x008fca00078e003b */
[----:B------:R0:W3:Y:S02]  /*2a810*/  @!P0 LDG.E.U16 R54, [R4.64] ;  /* 0x0000000604368981 */ /* 0x0000e4000c1e1500 */
[----:B0-----:R-:W-:Y:S02]  /*2a820*/  @!P0 IMAD.MOV.U32 R4, RZ, RZ, R0 ;  /* 0x000000ffff048224 */ /* 0x001fe400078e0000 */
[----:B------:R-:W-:-:S05]  /*2a830*/  @!P0 IMAD.MOV.U32 R5, RZ, RZ, R61 ;  /* 0x000000ffff058224 */ /* 0x000fca00078e003d */
[----:B------:R0:W4:Y:S04]  /*2a840*/  @!P0 LDG.E.U16 R53, [R4.64] ;  /* 0x0000000604358981 */ /* 0x000128000c1e1500 */
[----:B------:R1:W-:Y:S01]  /*2a850*/  STL [R1+0x3c08], R57 ;  /* 0x003c083901007387 */ /* 0x0003e20000100800 */
[----:B0-----:R-:W-:Y:S01]  /*2a860*/  @!P0 IMAD.MOV.U32 R5, RZ, RZ, R56 ;  /* 0x000000ffff058224 */ /* 0x001fe200078e0038 */
[----:B------:R-:W-:Y:S01]  /*2a870*/  PRMT R52, RZ, 0x7610, R52 ;  /* 0x00007610ff347816 */ /* 0x000fe20000000034 */
[----:B------:R-:W-:-:S05]  /*2a880*/  @!P0 IMAD.MOV.U32 R4, RZ, RZ, R2 ;  /* 0x000000ffff048224 */ /* 0x000fca00078e0002 */
[----:B------:R-:W4:Y:S04]  /*2a890*/  @!P0 LDG.E.U16 R52, [R4.64] ;  /* 0x0000000604348981 */ /* 0x000f28000c1e1500 */
[----:B--2---:R0:W-:Y:S01]  /*2a8a0*/  STL [R1+0x3c0c], R55 ;  /* 0x003c0c3701007387 */ /* 0x0041e20000100800 */
[----:B------:R-:W2:Y:S02]  /*2a8b0*/  LDL R59, [R1+0x2758] ;  /* 0x00275800013b7983 */ /* 0x000ea40000100800 */
[----:B------:R-:W2:Y:S01]  /*2a8c0*/  LDL R58, [R1+0x27c4] ;  /* 0x0027c400013a7983 */ /* 0x000ea20000100800 */
[----:B---3--:R3:W-:Y:S01]  /*2a8d0*/  STL [R1+0x3c10], R54 ;  /* 0x003c103601007387 */ /* 0x0087e20000100800 */
[----:B-1----:R-:W2:Y:S02]  /*2a8e0*/  LDL R57, [R1+0x2794] ;  /* 0x0027940001397983 */ /* 0x002ea40000100800 */
[----:B------:R-:W2:Y:S01]  /*2a8f0*/  LDL R0, [R1+0x2798] ;  /* 0x0027980001007983 */ /* 0x000ea20000100800 */
[----:B----4-:R1:W-:Y:S01]  /*2a900*/  STL [R1+0x3c14], R53 ;  /* 0x003c143501007387 */ /* 0x0103e20000100800 */
[----:B------:R-:W4:Y:S02]  /*2a910*/  LDL R56, [R1+0x278c] ;  /* 0x00278c0001387983 */ /* 0x000f240000100800 */
[----:B0-----:R-:W4:Y:S01]  /*2a920*/  LDL R55, [R1+0x2790] ;  /* 0x0027900001377983 */ /* 0x001f220000100800 */
[----:B------:R-:W-:-:S02]  /*2a930*/  PRMT R51, RZ, 0x7610, R51 ;  /* 0x00007610ff337816 */ /* 0x000fc40000000033 */
[----:B------:R-:W-:Y:S02]  /*2a940*/  PRMT R50, RZ, 0x7610, R50 ;  /* 0x00007610ff327816 */ /* 0x000fe40000000032 */
[----:B------:R-:W-:Y:S01]  /*2a950*/  PRMT R49, RZ, 0x7610, R49 ;  /* 0x00007610ff317816 */ /* 0x000fe20000000031 */
[----:B---3--:R-:W3:Y:S04]  /*2a960*/  LDL R54, [R1+0x276c] ;  /* 0x00276c0001367983 */ /* 0x008ee80000100800 */
[----:B------:R-:W3:Y:S04]  /*2a970*/  LDL R2, [R1+0x27fc] ;  /* 0x0027fc0001027983 */ /* 0x000ee80000100800 */
[----:B------:R0:W-:Y:S01]  /*2a980*/  STL [R1+0x3c18], R52 ;  /* 0x003c183401007387 */ /* 0x0001e20000100800 */
[----:B-1----:R-:W3:Y:S03]  /*2a990*/  LDL R53, [R1+0x2768] ;  /* 0x0027680001357983 */ /* 0x002ee60000100800 */
[----:B0-----:R-:W3:Y:S01]  /*2a9a0*/  LDL R52, [R1+0x2804] ;  /* 0x0028040001347983 */ /* 0x001ee20000100800 */
[----:B--2---:R-:W-:-:S02]  /*2a9b0*/  @!P0 IMAD.MOV.U32 R5, RZ, RZ, R59 ;  /* 0x000000ffff058224 */ /* 0x004fc400078e003b */
[----:B------:R-:W-:-:S05]  /*2a9c0*/  @!P0 IMAD.MOV.U32 R4, RZ, RZ, R58 ;  /* 0x000000ffff048224 */ /* 0x000fca00078e003a */
[----:B------:R0:W2:Y:S02]  /*2a9d0*/  @!P0 LDG.E.U16 R51, [R4.64] ;  /* 0x0000000604338981 */ /* 0x0000a4000c1e1500 */
[----:B0-----:R-:W-:Y:S02]  /*2a9e0*/  @!P0 IMAD.MOV.U32 R5, RZ, RZ, R57 ;  /* 0x000000ffff058224 */ /* 0x001fe400078e0039 */
[----:B------:R-:W-:-:S05]  /*2a9f0*/  @!P0 IMAD.MOV.U32 R4, RZ, RZ, R0 ;  /* 0x000000ffff048224 */ /* 0x000fca00078e0000 */
[----:B------:R4:W2:Y:S02]  /*2aa00*/  @!P0 LDG.E.U16 R50, [R4.64] ;  /* 0x0000000604328981 */ /* 0x0008a4000c1e1500 */
[----:B----4-:R-:W-:Y:S02]  /*2aa10*/  @!P0 IMAD.MOV.U32 R5, RZ, RZ, R56 ;  /* 0x000000ffff058224 */ /* 0x010fe400078e0038 */
[----:B------:R-:W-:-:S05]  /*2aa20*/  @!P0 IMAD.MOV.U32 R4, RZ, RZ, R55 ;  /* 0x000000ffff048224 */ /* 0x000fca00078e0037 */
[----:B------:R3:W4:Y:S01]  /*2aa30*/  @!P0 LDG.E.U16 R49, [R4.64] ;  /* 0x0000000604318981 */ /* 0x000722000c1e1500 */
[----:B------:R-:W-:Y:S01]  /*2aa40*/  PRMT R48, RZ, 0x7610, R48 ;  /* 0x00007610ff307816 */ /* 0x000fe20000000030 */
[----:B---3--:R-:W-:Y:S02]  /*2aa50*/  @!P0 IMAD.MOV.U32 R4, RZ, RZ, R2 ;  /* 0x000000ffff048224 */ /* 0x008fe400078e0002 */
[----:B------:R-:W-:-:S05]  /*2aa60*/  @!P0 IMAD.MOV.U32 R5, RZ, RZ, R54 ;  /* 0x000000ffff058224 */ /* 0x000fca00078e0036 */
[----:B------:R0:W3:Y:S01]  /*2aa70*/  @!P0 LDG.E.U16 R48, [R4.64] ;  /* 0x0000000604308981 */ /* 0x0000e2000c1e1500 */
[----:B------:R-:W-:Y:S01]  /*2aa80*/  PRMT R47, RZ, 0x7610, R47 ;  /* 0x00007610ff2f7816 */ /* 0x000fe2000000002f */
[----:B0-----:R-:W-:Y:S02]  /*2aa90*/  @!P0 IMAD.MOV.U32 R4, RZ, RZ, R52 ;  /* 0x000000ffff048224 */ /* 0x001fe400078e0034 */
[----:B------:R-:W-:-:S05]  /*2aaa0*/  @!P0 IMAD.MOV.U32 R5, RZ, RZ, R53 ;  /* 0x000000ffff058224 */ /* 0x000fca00078e0035 */
[----:B------:R-:W3:Y:S04]  /*2aab0*/  @!P0 LDG.E.U16 R47, [R4.64] ;  /* 0x00000006042f8981 */ /* 0x000ee8000c1e1500 */
[----:B--2---:R0:W-:Y:S01]  /*2aac0*/  STL [R1+0x3c1c], R51 ;  /* 0x003c1c3301007387 */ /* 0x0041e20000100800 */
[----:B------:R-:W2:Y:S03]  /*2aad0*/  LDL R0, [R1+0x2840] ;  /* 0x0028400001007983 */ /* 0x000ea60000100800 */
[----:B0-----:R-:W2:Y:S04]  /*2aae0*/  LDL R51, [R1+0x2800] ;  /* 0x0028000001337983 */ /* 0x001ea80000100800 */
[----:B------:R-:W-:Y:S04]  /*2aaf0*/  STL [R1+0x3c20], R50 ;  /* 0x003c203201007387 */ /* 0x000fe80000100800 */
[----:B----4-:R0:W-:Y:S01]  /*2ab00*/  STL [R1+0x3c24], R49 ;  /* 0x003c243101007387 */ /* 0x0101e20000100800 */
[----:B------:R-:W4:Y:S03]  /*2ab10*/  LDL R2, [R1+0x2848] ;  /* 0x0028480001027983 */ /* 0x000f260000100800 */
[----:B0-----:R-:W4:Y:S01]  /*2ab20*/  LDL R49, [R1+0x2808] ;  /* 0x0028080001317983 */ /* 0x001f220000100800 */
[----:B------:R-:W-:-:S02]  /*2ab30*/  PRMT R46, RZ, 0x7610, R46 ;  /* 0x00007610ff2e7816 */ /* 0x000fc4000000002e */
[----:B------:R-:W-:Y:S01]  /*2ab40*/  PRMT R45, RZ, 0x7610, R45 ;  /* 0x00007610ff2d7816 */ /* 0x000fe2000000002d */
[----:B---3--:R0:W-:Y:S01]  /*2ab50*/  STL [R1+0x3c28], R48 ;  /* 0x003c283001007387 */ /* 0x0081e20000100800 */
[----:B------:R-:W3:Y:S03]  /*2ab60*/  LDL R53, [R1+0x2844] ;  /* 0x0028440001357983 */ /* 0x000ee60000100800 */
[----:B0-----:R-:W3:Y:S04]  /*2ab70*/  LDL R48, [R1+0x2880] ;  /* 0x0028800001307983 */ /* 0x001ee80000100800 */
[----:B------:R0:W-:Y:S01]  /*2ab80*/  STL [R1+0x3c2c], R47 ;  /* 0x003c2c2f01007387 */ /* 0x0001e20000100800 */
[----:B------:R-:W3:Y:S02]  /*2ab90*/  LDL R52, [R1+0x284c] ;  /* 0x00284c0001347983 */ /* 0x000ee40000100800 */
[----:B--2---:R-:W-:-:S02]  /*2aba0*/  @!P0 IMAD.MOV.U32 R4, RZ, RZ, R0 ;  /* 0x000000ffff048224 */ /* 0x004fc400078e0000 */
[----:B------:R-:W2:Y:S01]  /*2abb0*/  LDL R0, [R1+0x28c0] ;  /* 0x0028c00001007983 */ /* 0x000ea20000100800 */
[----:B------:R-:W-:-:S03]  /*2abc0*/  @!P0 IMAD.MOV.U32 R5, RZ, RZ, R51 ;  /* 0x000000ffff058224 */ /* 0x000fc600078e0033 */
[----:B------:R-:W2:Y:S04]  /*2abd0*/  LDL R51, [R1+0x2888] ;  /* 0x0028880001337983 */ /* 0x000ea80000100800 */
        /* <DEDUP_REMOVED lines=9> */
[----:B-1----:R-:W-:Y:S02]  /*2ac70*/  @!P0 IMAD.MOV.U32 R5, RZ, RZ, R52 ;  /* 0x000000ffff058224 */ /* 0x002fe400078e0034 */
[----:B--2---:R1:W-:Y:S01]  /*2ac80*/  STL [R1+0x3c30], R46 ;  /* 0x003c302e01007387 */ /* 0x0043e20000100800 */
[----:B------:R-:W2:Y:S02]  /*2ac90*/  LDL R50, [R1+0x2884] ;  /* 0x0028840001327983 */ /* 0x000ea40000100800 */
[----:B------:R-:W2:Y:S02]  /*2aca0*/  LDL R49, [R1+0x288c] ;  /* 0x00288c0001317983 */ /* 0x000ea40000100800 */
[----:B------:R-:W2:Y:S02]  /*2acb0*/  LDL R2, [R1+0x28c8] ;  /* 0x0028c80001027983 */ /* 0x000ea40000100800 */
[----:B------:R-:W-:-:S05]  /*2acc0*/  @!P0 IMAD.MOV.U32 R4, RZ, RZ, R51 ;  /* 0x000000ffff048224 */ /* 0x000fca00078e0033 */
[----:B------:R0:W2:Y:S04]  /*2acd0*/  @!P0 LDG.E.U16 R43, [R4.64] ;  /* 0x00000006042b8981 */ /* 0x0000a8000c1e1500 */
[----:B----4-:R4:W-:Y:S01]  /*2ace0*/  STL [R1+0x3c34], R45 ;  /* 0x003c342d01007387 */ /* 0x0109e20000100800 */
[----:B------:R-:W2:Y:S02]  /*2acf0*/  LDL R48, [R1+0x28c4] ;  /* 0x0028c40001307983 */ /* 0x000ea40000100800 */
[----:B0-----:R-:W2:Y:S01]  /*2ad00*/  LDL R47, [R1+0x2900] ;  /* 0x00290000012f7983 */ /* 0x001ea20000100800 */
[----:B------:R-:W-:Y:S01]  /*2ad10*/  PRMT R42, RZ, 0x7610, R42 ;  /* 0x00007610ff2a7816 */ /* 0x000fe2000000002a */
[----:B------:R-:W-:Y:S01]  /*2ad20*/  @!P0 IMAD.MOV.U32 R4, RZ, RZ, R0 ;  /* 0x000000ffff048224 */ /* 0x000fe200078e0000 */
[----:B------:R-:W-:-:S02]  /*2ad30*/  PRMT R41, RZ, 0x7610, R41 ;  /* 0x00007610ff297816 */ /* 0x000fc40000000029 */
[----:B------:R-:W-:Y:S01]  /*2ad40*/  PRMT R40, RZ, 0x7610, R40 ;  /* 0x00007610ff287816 */ /* 0x000fe20000000028 */
[----:B---3--:R0:W-:Y:S01]  /*2ad50*/  STL [R1+0x3c38], R44 ;  /* 0x003c382c01007387 */ /* 0x0081e20000100800 */
[----:B-1----:R-:W3:Y:S02]  /*2ad60*/  LDL R46, [R1+0x28cc] ;  /* 0x0028cc00012e7983 */ /* 0x002ee40000100800 */
[----:B----4-:R-:W4:Y:S02]  /*2ad70*/  LDL R45, [R1+0x2908] ;  /* 0x00290800012d7983 */ /* 0x010f240000100800 */
[----:B--2---:R-:W-:-:S05]  /*2ad80*/  @!P0 IMAD.MOV.U32 R5, RZ, RZ, R50 ;  /* 0x000000ffff058224 */ /* 0x004fca00078e0032 */
[----:B------:R1:W2:Y:S02]  /*2ad90*/  @!P0 LDG.E.U16 R42, [R4.64] ;  /* 0x00000006042a8981 */ /* 0x0002a4000c1e1500 */
[----:B-1----:R-:W-:Y:S02]  /*2ada0*/  @!P0 IMAD.MOV.U32 R4, RZ, RZ, R2 ;  /* 0x000000ffff048224 */ /* 0x002fe400078e0002 */
[----:B------:R-:W-:-:S05]  /*2adb0*/  @!P0 IMAD.MOV.U32 R5, RZ, RZ, R49 ;  /* 0x000000ffff058224 */ /* 0x000fca00078e0031 */
[----:B------:R1:W2:Y:S02]  /*2adc0*/  @!P0 LDG.E.U16 R41, [R4.64] ;  /* 0x0000000604298981 */ /* 0x0002a4000c1e1500 */
[----:B-1----:R-:W-:Y:S02]  /*2add0*/  @!P0 IMAD.MOV.U32 R5, RZ, RZ, R48 ;  /* 0x000000ffff058224 */ /* 0x002fe400078e0030 */
[----:B------:R-:W-:-:S05]  /*2ade0*/  @!P0 IMAD.MOV.U32 R4, RZ, RZ, R47 ;  /* 0x000000ffff048224 */ /* 0x000fca00078e002f */
[----:B------:R3:W2:Y:S04]  /*2adf0*/  @!P0 LDG.E.U16 R40, [R4.64] ;  /* 0x0000000604288981 */ /* 0x0006a8000c1e1500 */
[----:B------:R1:W-:Y:S01]  /*2ae00*/  STL [R1+0x3c3c], R43 ;  /* 0x003c3c2b01007387 */ /* 0x0003e20000100800 */
[----:B0-----:R-:W2:Y:S02]  /*2ae10*/  LDL R44, [R1+0x2904] ;  /* 0x00290400012c7983 */ /* 0x001ea40000100800 */
[----:B------:R-:W2:Y:S01]  /*2ae20*/  LDL R0, [R1+0x2948] ;  /* 0x0029480001007983 */ /* 0x000ea20000100800 */
[----:B------:R-:W-:Y:S01]  /*2ae30*/  PRMT R39, RZ, 0x7610, R39 ;  /* 0x00007610ff277816 */ /* 0x000fe20000000027 */
[----:B---3--:R-:W-:Y:S02]  /*2ae40*/  @!P0 IMAD.MOV.U32 R5, RZ, RZ, R46 ;  /* 0x000000ffff058224 */ /* 0x008fe400078e002e */
[----:B----4-:R-:W-:-:S05]  /*2ae50*/  @!P0 IMAD.MOV.U32 R4, RZ, RZ, R45 ;  /* 0x000000ffff048224 */ /* 0x010fca00078e002d */
[----:B------:R0:W3:Y:S01]  /*2ae60*/  @!P0 LDG.E.U16 R39, [R4.64] ;  /* 0x0000000604278981 */ /* 0x0000e2000c1e1500 */
[----:B------:R-:W-:-:S03]  /*2ae70*/  PRMT R38, RZ, 0x7610, R38 ;  /* 0x00007610ff267816 */ /* 0x000fc60000000026 */
[----:B--2---:R2:W-:Y:S01]  /*2ae80*/  STL [R1+0x3c40], R42 ;  /* 0x003c402a01007387 */ /* 0x0045e20000100800 */
[----:B-1----:R-:W4:Y:S02]  /*2ae90*/  LDL R43, [R1+0x290c] ;  /* 0x00290c00012b7983 */ /* 0x002f240000100800 */
[----:B------:R-:W4:Y:S01]  /*2aea0*/  LDL R2, [R1+0x2944] ;  /* 0x0029440001027983 */ /* 0x000f220000100800 */
[----:B------:R1:W-:Y:S01]  /*2aeb0*/  STL [R1+0x3c44], R41 ;  /* 0x003c442901007387 */ /* 0x0003e20000100800 */
[----:B------:R-:W4:Y:S02]  /*2aec0*/  LDL R49, [R1+0x2754] ;  /* 0x0027540001317983 */ /* 0x000f240000100800 */
[----:B------:R-:W4:Y:S01]  /*2aed0*/  LDL R48, [R1+0x27c0] ;  /* 0x0027c00001307983 */ /* 0x000f220000100800 */
[----:B------:R1:W-:Y:S01]  /*2aee0*/  STL [R1+0x3c48], R40 ;  /* 0x003c482801007387 */ /* 0x0003e20000100800 */
[----:B------:R-:W4:Y:S02]  /*2aef0*/  LDL R47, [R1+0x2750] ;  /* 0x00275000012f7983 */ /* 0x000f240000100800 */
[----:B------:R-:W4:Y:S02]  /*2af00*/  LDL R46, [R1+0x27bc] ;  /* 0x0027bc00012e7983 */ /* 0x000f240000100800 */
[----:B0-----:R-:W-:-:S02]  /*2af10*/  @!P0 IMAD.MOV.U32 R4, RZ, RZ, R0 ;  /* 0x000000ffff048224 */ /* 0x001fc400078e0000 */
[----:B------:R-:W-:Y:S01]  /*2af20*/  @!P0 IMAD.MOV.U32 R5, RZ, RZ, R44 ;  /* 0x000000ffff058224 */ /* 0x000fe200078e002c */
[----:B------:R-:W-:Y:S02]  /*2af30*/  PRMT R37, RZ, 0x7610, R37 ;  /* 0x00007610ff257816 */ /* 0x000fe40000000025 */
[----:B------:R-:W-:Y:S02]  /*2af40*/  PRMT R36, RZ, 0x7610, R36 ;  /* 0x00007610ff247816 */ /* 0x000fe40000000024 */
[----:B------:R-:W-:Y:S01]  /*2af50*/  PRMT R35, RZ, 0x7610, R35 ;  /* 0x00007610ff237816 */ /* 0x000fe20000000023 */
[----:B------:R-:W4:Y:S04]  /*2af60*/  LDL R45, [R1+0x2784] ;  /* 0x00278400012d7983 */ /* 0x000f280000100800 */
[----:B------:R4:W4:Y:S04]  /*2af70*/  @!P0 LDG.E.U16 R38, [R4.64] ;  /* 0x0000000604268981 */ /* 0x000928000c1e1500 */
[----:B--2---:R-:W2:Y:S04]  /*2af80*/  LDL R42, [R1+0x2788] ;  /* 0x00278800012a7983 */ /* 0x004ea80000100800 */
[----:B---3--:R-:W-:Y:S01]  /*2af90*/  STL [R1+0x3c4c], R39 ;  /* 0x003c4c2701007387 */ /* 0x008fe20000100800 */
[----:B------:R-:W3:Y:S02]  /*2afa0*/  LDL R0, [R1+0x27d4] ;  /* 0x0027d40001007983 */ /* 0x000ee40000100800 */
[----:B------:R-:W3:Y:S02]  /*2afb0*/  LDL R44, [R1+0x2780] ;  /* 0x00278000012c7983 */ /* 0x000ee40000100800 */
[----:B----4-:R-:W-:-:S02]  /*2afc0*/  @!P0 IMAD.MOV.U32 R5, RZ, RZ, R43 ;  /* 0x000000ffff058224 */ /* 0x010fc400078e002b */
[----:B------:R-:W-:-:S05]  /*2afd0*/  @!P0 IMAD.MOV.U32 R4, RZ, RZ, R2 ;  /* 0x000000ffff048224 */ /* 0x000fca00078e0002 */
[----:B------:R0:W4:Y:S02]  /*2afe0*/  @!P0 LDG.E.U16 R37, [R4.64] ;  /* 0x0000000604258981 */ /* 0x000124000c1e1500 */
[----:B0-----:R-:W-:Y:S02]  /*2aff0*/  @!P0 IMAD.MOV.U32 R5, RZ, RZ, R49 ;  /* 0x000000ffff058224 */ /* 0x001fe400078e0031 */
[----:B------:R-:W-:-:S05]  /*2b000*/  @!P0 IMAD.MOV.U32 R4, RZ, RZ, R48 ;  /* 0x000000ffff048224 */ /* 0x000fca00078e0030 */
[----:B------:R0:W4:Y:S02]  /*2b010*/  @!P0 LDG.E.U16 R36, [R4.64] ;  /* 0x0000000604248981 */ /* 0x000124000c1e1500 */
[----:B0-----:R-:W-:Y:S02]  /*2b020*/  @!P0 IMAD.MOV.U32 R5, RZ, RZ, R47 ;  /* 0x000000ffff058224 */ /* 0x001fe400078e002f */
[----:B------:R-:W-:-:S05]  /*2b030*/  @!P0 IMAD.MOV.U32 R4, RZ, RZ, R46 ;  /* 0x000000ffff048224 */ /* 0x000fca00078e002e */
[----:B------:R2:W4:Y:S04]  /*2b040*/  @!P0 LDG.E.U16 R35, [R4.64] ;  /* 0x0000000604238981 */ /* 0x000528000c1e1500 */
[----:B------:R0:W-:Y:S01]  /*2b050*/  STL [R1+0x3c50], R38 ;  /* 0x003c502601007387 */ /* 0x0001e20000100800 */
[----:B------:R-:W4:Y:S02]  /*2b060*/  LDL R43, [R1+0x27d0] ;  /* 0x0027d000012b7983 */ /* 0x000f240000100800 */
[----:B-1----:R-:W4:Y:S02]  /*2b070*/  LDL R41, [R1+0x280c] ;  /* 0x00280c0001297983 */ /* 0x002f240000100800 */
[----:B------:R-:W4:Y:S01]  /*2b080*/  LDL R2, [R1+0x2814] ;  /* 0x0028140001027983 */ /* 0x000f220000100800 */
[----:B------:R-:W-:Y:S01]  /*2b090*/  PRMT R34, RZ, 0x7610, R34 ;  /* 0x00007610ff227816 */ /* 0x000fe20000000022 */
[----:B--2---:R-:W-:-:S02]  /*2b0a0*/  @!P0 IMAD.MOV.U32 R4, RZ, RZ, R42 ;  /* 0x000000ffff048224 */ /* 0x004fc400078e002a */
[----:B------:R-:W-:-:S05]  /*2b0b0*/  @!P0 IMAD.MOV.U32 R5, RZ, RZ, R45 ;  /* 0x000000ffff058224 */ /* 0x000fca00078e002d */
[----:B------:R3:W2:Y:S02]  /*2b0c0*/  @!P0 LDG.E.U16 R34, [R4.64] ;  /* 0x0000000604228981 */ /* 0x0006a4000c1e1500 */
[----:B---3--:R-:W-:Y:S01]  /*2b0d0*/  @!P0 IMAD.MOV.U32 R4, RZ, RZ, R0 ;  /* 0x000000ffff048224 */ /* 0x008fe200078e0000 */
[----:B------:R-:W-:Y:S01]  /*2b0e0*/  PRMT R33, RZ, 0x7610, R33 ;  /* 0x00007610ff217816 */ /* 0x000fe20000000021 */
[----:B------:R-:W-:Y:S01]  /*2b0f0*/  @!P0 IMAD.MOV.U32 R5, RZ, RZ, R44 ;  /* 0x000000ffff058224 */ /* 0x000fe200078e002c */
[----:B------:R-:W-:-:S04]  /*2b100*/  PRMT R32, RZ, 0x7610, R32 ;  /* 0x00007610ff207816 */ /* 0x000fc80000000020 */
[----:B------:R1:W3:Y:S04]  /*2b110*/  @!P0 LDG.E.U16 R33, [R4.64] ;  /* 0x0000000604218981 */ /* 0x0002e8000c1e1500 */
[----:B----4-:R-:W-:Y:S01]  /*2b120*/  STL [R1+0x3c54], R37 ;  /* 0x003c542501007387 */ /* 0x010fe20000100800 */
[----:B------:R-:W4:Y:S02]  /*2b130*/  LDL R40, [R1+0x27d8] ;  /* 0x0027d80001287983 */ /* 0x000f240000100800 */
[----:B0-----:R-:W2:Y:S01]  /*2b140*/  LDL R38, [R1+0x2850] ;  /* 0x0028500001267983 */ /* 0x001ea20000100800 */
[----:B------:R0:W-:Y:S01]  /*2b150*/  STL [R1+0x3c58], R36 ;  /* 0x003c582401007387 */ /* 0x0001e20000100800 */
[----:B------:R-:W3:Y:S03]  /*2b160*/  LDL R39, [R1+0x2810] ;  /* 0x0028100001277983 */ /* 0x000ee60000100800 */
[----:B0-----:R-:W3:Y:S04]  /*2b170*/  LDL R36, [R1+0x2858] ;  /* 0x0028580001247983 */ /* 0x001ee80000100800 */
[----:B------:R0:W-:Y:S01]  /*2b180*/  STL [R1+0x3c5c], R35 ;  /* 0x003c5c2301007387 */ /* 0x0001e20000100800 */
[----:B------:R-:W3:Y:S02]  /*2b190*/  LDL R42, [R1+0x2818] ;  /* 0x00281800012a7983 */ /* 0x000ee40000100800 */
[----:B------:R-:W3:Y:S02]  /*2b1a0*/  LDL R37, [R1+0x2854] ;  /* 0x0028540001257983 */ /* 0x000ee40000100800 */
[----:B------:R-:W3:Y:S02]  /*2b1b0*/  LDL R0, [R1+0x2890] ;  /* 0x0028900001007983 */ /* 0x000ee40000100800 */
[----:B-1----:R-:W-:-:S02]  /*2b1c0*/  @!P0 IMAD.MOV.U32 R4, RZ, RZ, R41 ;  /* 0x000000ffff048224 */ /* 0x002fc400078e0029 */
[----:B------:R-:W-:Y:S01]  /*2b1d0*/  @!P0 IMAD.MOV.U32 R5, RZ, RZ, R43 ;  /* 0x000000ffff058224 */ /* 0x000fe200078e002b */
[----:B------:R-:W3:Y:S01]  /*2b1e0*/  LDL R41, [R1+0x285c] ;  /* 0x00285c0001297983 */ /* 0x000ee20000100800 */
[----:B------:R-:W-:Y:S02]  /*2b1f0*/  PRMT R31, RZ, 0x7610, R31 ;  /* 0x00007610ff1f7816 */ /* 0x000fe4000000001f */
[----:B------:R-:W-:Y:S02]  /*2b200*/  PRMT R30, RZ, 0x7610, R30 ;  /* 0x00007610ff1e7816 */ /* 0x000fe4000000001e */
[----:B------:R-:W-:Y:S01]  /*2b210*/  PRMT R29, RZ, 0x7610, R29 ;  /* 0x00007610ff1d7816 */ /* 0x000fe2000000001d */
[----:B0-----:R-:W3:Y:S04]  /*2b220*/  LDL R35, [R1+0x2898] ;  /* 0x0028980001237983 */ /* 0x001ee80000100800 */
[----:B------:R0:W3:Y:S04]  /*2b230*/  @!P0 LDG.E.U16 R32, [R4.64] ;  /* 0x0000000604208981 */ /* 0x0000e8000c1e1500 */
[----:B------:R-:W3:Y:S04]  /*2b240*/  LDL R44, [R1+0x28d4] ;  /* 0x0028d400012c7983 */ /* 0x000ee80000100800 */
[----:B------:R-:W3:Y:S01]  /*2b250*/  LDL R43, [R1+0x2910] ;  /* 0x00291000012b7983 */ /* 0x000ee20000100800 */
[----:B------:R-:W-:-:S02]  /*2b260*/  PRMT R28, RZ, 0x7610, R28 ;  /* 0x00007610ff1c7816 */ /* 0x000fc4000000001c */
[----:B------:R-:W-:Y:S02]  /*2b270*/  PRMT R27, RZ, 0x7610, R27 ;  /* 0x00007610ff1b7816 */ /* 0x000fe4000000001b */
[----:B------:R-:W-:Y:S02]  /*2b280*/  PRMT R26, RZ, 0x7610, R26 ;  /* 0x00007610ff1a7816 */ /* 0x000fe4000000001a */
[----:B------:R-:W-:Y:S02]  /*2b290*/  PRMT R25, RZ, 0x7610, R25 ;  /* 0x00007610ff197816 */ /* 0x000fe40000000019 */
[----:B------:R-:W-:Y:S02]  /*2b2a0*/  PRMT R24, RZ, 0x7610, R24 ;  /* 0x00007610ff187816 */ /* 0x000fe40000000018 */
[----:B------:R-:W-:Y:S02]  /*2b2b0*/  PRMT R23, RZ, 0x7610, R23 ;  /* 0x00007610ff177816 */ /* 0x000fe40000000017 */
[----:B------:R-:W-:Y:S01]  /*2b2c0*/  PRMT R22, RZ, 0x7610, R22 ;  /* 0x00007610ff167816 */ /* 0x000fe20000000016 */
[----:B0-----:R-:W-:Y:S01]  /*2b2d0*/  @!P0 IMAD.MOV.U32 R4, RZ, RZ, R2 ;  /* 0x000000ffff048224 */ /* 0x001fe200078e0002 */
[----:B------:R-:W-:Y:S01]  /*2b2e0*/  PRMT R21, RZ, 0x7610, R21 ;  /* 0x00007610ff157816 */ /* 0x000fe20000000015 */
[----:B------:R-:W3:Y:S04]  /*2b2f0*/  LDL R2, [R1+0x28d0] ;  /* 0x0028d00001027983 */ /* 0x000ee80000100800 */
[----:B------:R-:W3:Y:S04]  /*2b300*/  LDL R47, [R1+0x27e0] ;  /* 0x0027e000012f7983 */ /* 0x000ee80000100800 */
[----:B------:R-:W3:Y:S04]  /*2b310*/  LDL R45, [R1+0x2828] ;  /* 0x00282800012d7983 */ /* 0x000ee80000100800 */
[----:B------:R-:W3:Y:S01]  /*2b320*/  LDL R46, [R1+0x27e8] ;  /* 0x0027e800012e7983 */ /* 0x000ee20000100800 */
[----:B----4-:R-:W-:-:S03]  /*2b330*/  @!P0 IMAD.MOV.U32 R5, RZ, RZ, R40 ;  /* 0x000000ffff058224 */ /* 0x010fc600078e0028 */
[----:B------:R-:W4:Y:S04]  /*2b340*/  LDL R40, [R1+0x2894] ;  /* 0x0028940001287983 */ /* 0x000f280000100800 */
[----:B------:R2:W4:Y:S02]  /*2b350*/  @!P0 LDG.E.U16 R31, [R4.64] ;  /* 0x00000006041f8981 */ /* 0x000524000c1e1500 */
[----:B--2---:R-:W-:Y:S02]  /*2b360*/  @!P0 IMAD.MOV.U32 R4, RZ, RZ, R38 ;  /* 0x000000ffff048224 */ /* 0x004fe400078e0026 */
[----:B------:R-:W2:Y:S01]  /*2b370*/  LDL R38, [R1+0x28d8] ;  /* 0x0028d80001267983 */ /* 0x000ea20000100800 */
[----:B---3--:R-:W-:-:S03]  /*2b380*/  @!P0 IMAD.MOV.U32 R5, RZ, RZ, R39 ;  /* 0x000000ffff058224 */ /* 0x008fc600078e0027 */
[----:B------:R-:W3:Y:S04]  /*2b390*/  LDL R39, [R1+0x289c] ;  /* 0x00289c0001277983 */ /* 0x000ee80000100800 */
[----:B------:R0:W3:Y:S02]  /*2b3a0*/  @!P0 LDG.E.U16 R30, [R4.64] ;  /* 0x00000006041e8981 */ /* 0x0000e4000c1e1500 */
[----:B0-----:R-:W-:Y:S02]  /*2b3b0*/  @!P0 IMAD.MOV.U32 R4, RZ, RZ, R36 ;  /* 0x000000ffff048224 */ /* 0x001fe400078e0024 */
[----:B------:R-:W3:Y:S01]  /*2b3c0*/  LDL R36, [R1+0x2918] ;  /* 0x0029180001247983 */ /* 0x000ee20000100800 */
[----:B------:R-:W-:-:S03]  /*2b3d0*/  @!P0 IMAD.MOV.U32 R5, RZ, RZ, R42 ;  /* 0x000000ffff058224 */ /* 0x000fc600078e002a */
[----:B------:R-:W3:Y:S04]  /*2b3e0*/  LDL R42, [R1+0x291c] ;  /* 0x00291c00012a7983 */ /* 0x000ee80000100800 */
[----:B------:R0:W3:Y:S02]  /*2b3f0*/  @!P0 LDG.E.U16 R29, [R4.64] ;  /* 0x00000006041d8981 */ /* 0x0000e4000c1e1500 */
[----:B0-----:R-:W-:Y:S02]  /*2b400*/  @!P0 IMAD.MOV.U32 R4, RZ, RZ, R0 ;  /* 0x000000ffff048224 */ /* 0x001fe400078e0000 */
[----:B------:R-:W-:Y:S01]  /*2b410*/  @!P0 IMAD.MOV.U32 R5, RZ, RZ, R37 ;  /* 0x000000ffff058224 */ /* 0x000fe200078e0025 */
[----:B------:R-:W3:Y:S04]  /*2b420*/  LDL R0, [R1+0x2940] ;  /* 0x0029400001007983 */ /* 0x000ee80000100800 */
[----:B------:R-:W3:Y:S04]  /*2b430*/  LDL R37, [R1+0x28dc] ;  /* 0x0028dc0001257983 */ /* 0x000ee80000100800 */
[----:B------:R0:W3:Y:S02]  /*2b440*/  @!P0 LDG.E.U16 R28, [R4.64] ;  /* 0x00000006041c8981 */ /* 0x0000e4000c1e1500 */
[----:B0-----:R-:W-:-:S02]  /*2b450*/  @!P0 IMAD.MOV.U32 R4, RZ, RZ, R35 ;  /* 0x000000ffff048224 */ /* 0x001fc400078e0023 */
[----:B------:R-:W3:Y:S01]  /*2b460*/  LDL R35, [R1+0x2914] ;  /* 0x0029140001237983 */ /* 0x000ee20000100800 */
[----:B------:R-:W-:Y:S02]  /*2b470*/  @!P0 IMAD.MOV.U32 R5, RZ, RZ, R41 ;  /* 0x000000ffff058224 */ /* 0x000fe400078e0029 */
[----:B------:R-:W3:Y:S03]  /*2b480*/  LDL R41, [R1+0x293c] ;  /* 0x00293c0001297983 */ /* 0x000ee60000100800 */
[----:B------:R0:W3:Y:S02]  /*2b490*/  @!P0 LDG.E.U16 R27, [R4.64] ;  /* 0x00000006041b8981 */ /* 0x0000e4000c1e1500 */
[----:B0-----:R-:W-:Y:S02]  /*2b4a0*/  @!P0 IMAD.MOV.U32 R4, RZ, RZ, R2 ;  /* 0x000000ffff048224 */ /* 0x001fe400078e0002 */
[----:B------:R-:W3:Y:S01]  /*2b4b0*/  LDL R2, [R1+0x27b8] ;  /* 0x0027b80001027983 */ /* 0x000ee20000100800 */
[----:B----4-:R-:W-:-:S03]  /*2b4c0*/  @!P0 IMAD.MOV.U32 R5, RZ, RZ, R40 ;  /* 0x000000ffff058224 */ /* 0x010fc600078e0028 */
[----:B------:R-:W4:Y:S04]  /*2b4d0*/  LDL R40, [R1+0x27b4] ;  /* 0x0027b40001287983 */ /* 0x000f280000100800 */
[----:B------:R2:W4:Y:S02]  /*2b4e0*/  @!P0 LDG.E.U16 R26, [R4.64] ;  /* 0x00000006041a8981 */ /* 0x000524000c1e1500 */
[----:B--2---:R-:W-:Y:S02]  /*2b4f0*/  @!P0 IMAD.MOV.U32 R4, RZ, RZ, R38 ;  /* 0x000000ffff048224 */ /* 0x004fe400078e0026 */
[----:B---3--:R-:W-:Y:S01]  /*2b500*/  @!P0 IMAD.MOV.U32 R5, RZ, RZ, R39 ;  /* 0x000000ffff058224 */ /* 0x008fe200078e0027 */
[----:B------:R-:W2:Y:S04]  /*2b510*/  LDL R38, [R1+0x27b0] ;  /* 0x0027b00001267983 */ /* 0x000ea80000100800 */
[----:B------:R-:W3:Y:S04]  /*2b520*/  LDL R39, [R1+0x27ac] ;  /* 0x0027ac0001277983 */ /* 0x000ee80000100800 */
[----:B------:R0:W3:Y:S02]  /*2b530*/  @!P0 LDG.E.U16 R25, [R4.64] ;  /* 0x0000000604198981 */ /* 0x0000e4000c1e1500 */
[----:B0-----:R-:W-:-:S02]  /*2b540*/  @!P0 IMAD.MOV.U32 R4, RZ, RZ, R43 ;  /* 0x000000ffff048224 */ /* 0x001fc400078e002b */
[----:B------:R-:W-:Y:S01]  /*2b550*/  @!P0 IMAD.MOV.U32 R5, RZ, RZ, R44 ;  /* 0x000000ffff058224 */ /* 0x000fe200078e002c */
[----:B------:R-:W3:Y:S04]  /*2b560*/  LDL R43, [R1+0x2860] ;  /* 0x00286000012b7983 */ /* 0x000ee80000100800 */
[----:B------:R-:W3:Y:S04]  /*2b570*/  LDL R44, [R1+0x2824] ;  /* 0x00282400012c7983 */ /* 0x000ee80000100800 */
[----:B------:R0:W3:Y:S02]  /*2b580*/  @!P0 LDG.E.U16 R24, [R4.64] ;  /* 0x0000000604188981 */ /* 0x0000e4000c1e1500 */
[----:B0-----:R-:W-:-:S02]  /*2b590*/  @!P0 IMAD.MOV.U32 R4, RZ, RZ, R36 ;  /* 0x000000ffff048224 */ /* 0x001fc400078e0024 */
[----:B------:R-:W3:Y:S01]  /*2b5a0*/  LDL R36, [R1+0x27dc] ;  /* 0x0027dc0001247983 */ /* 0x000ee20000100800 */
[----:B------:R-:W-:-:S03]  /*2b5b0*/  @!P0 IMAD.MOV.U32 R5, RZ, RZ, R37 ;  /* 0x000000ffff058224 */ /* 0x000fc600078e0025 */
[----:B------:R-:W3:Y:S04]  /*2b5c0*/  LDL R37, [R1+0x277c] ;  /* 0x00277c0001257983 */ /* 0x000ee80000100800 */
[----:B------:R0:W3:Y:S02]  /*2b5d0*/  @!P0 LDG.E.U16 R23, [R4.64] ;  /* 0x0000000604178981 */ /* 0x0000e4000c1e1500 */
[----:B0-----:R-:W-:Y:S02]  /*2b5e0*/  @!P0 IMAD.MOV.U32 R5, RZ, RZ, R35 ;  /* 0x000000ffff058224 */ /* 0x001fe400078e0023 */
[----:B------:R-:W3:Y:S01]  /*2b5f0*/  LDL R35, [R1+0x2778] ;  /* 0x0027780001237983 */ /* 0x000ee20000100800 */
[----:B------:R-:W-:Y:S02]  /*2b600*/  @!P0 IMAD.MOV.U32 R4, RZ, RZ, R0 ;  /* 0x000000ffff048224 */ /* 0x000fe400078e0000 */
[----:B------:R-:W3:Y:S03]  /*2b610*/  LDL R0, [R1+0x27e4] ;  /* 0x0027e40001007983 */ /* 0x000ee60000100800 */
[----:B------:R0:W3:Y:S02]  /*2b620*/  @!P0 LDG.E.U16 R22, [R4.64] ;  /* 0x0000000604168981 */ /* 0x0000e4000c1e1500 */
[----:B0-----:R-:W-:-:S02]  /*2b630*/  @!P0 IMAD.MOV.U32 R4, RZ, RZ, R41 ;  /* 0x000000ffff048224 */ /* 0x001fc400078e0029 */
[----:B------:R-:W-:Y:S01]  /*2b640*/  @!P0 IMAD.MOV.U32 R5, RZ, RZ, R42 ;  /* 0x000000ffff058224 */ /* 0x000fe200078e002a */
[----:B------:R-:W-:Y:S01]  /*2b650*/  PRMT R20, RZ, 0x7610, R20 ;  /* 0x00007610ff147816 */ /* 0x000fe20000000014 */
[----:B------:R-:W3:Y:S04]  /*2b660*/  LDL R41, [R1+0x2868] ;  /* 0x0028680001297983 */ /* 0x000ee80000100800 */
[----:B------:R0:W3:Y:S04]  /*2b670*/  @!P0 LDG.E.U16 R21, [R4.64] ;  /* 0x0000000604158981 */ /* 0x0000e8000c1e1500 */
[----:B------:R-:W3:Y:S01]  /*2b680*/  LDL R42, [R1+0x282c] ;  /* 0x00282c00012a7983 */ /* 0x000ee20000100800 */
[----:B0-----:R-:W-:-:S03]  /*2b690*/  @!P0 IMAD.MOV.U32 R4, RZ, RZ, R2 ;  /* 0x000000ffff048224 */ /* 0x001fc600078e0002 */
[----:B------:R-:W3:Y:S01]  /*2b6a0*/  LDL R2, [R1+0x281c] ;  /* 0x00281c0001027983 */ /* 0x000ee20000100800 */
[----:B------:R-:W-:Y:S02]  /*2b6b0*/  PRMT R19, RZ, 0x7610, R19 ;  /* 0x00007610ff137816 */ /* 0x000fe40000000013 */
[----:B------:R-:W-:Y:S02]  /*2b6c0*/  PRMT R18, RZ, 0x7610, R18 ;  /* 0x00007610ff127816 */ /* 0x000fe40000000012 */
[----:B------:R-:W-:Y:S01]  /*2b6d0*/  PRMT R17, RZ, 0x7610, R17 ;  /* 0x00007610ff117816 */ /* 0x000fe20000000011 */
[----:B----4-:R-:W-:Y:S02]  /*2b6e0*/  @!P0 IMAD.MOV.U32 R5, RZ, RZ, R40 ;  /* 0x000000ffff058224 */ /* 0x010fe400078e0028 */
[----:B------:R-:W4:Y:S04]  /*2b6f0*/  LDL R40, [R1+0x2864] ;  /* 0x0028640001287983 */ /* 0x000f280000100800 */
[----:B------:R2:W4:Y:S02]  /*2b700*/  @!P0 LDG.E.U16 R20, [R4.64] ;  /* 0x0000000604148981 */ /* 0x000524000c1e1500 */
[----:B--2---:R-:W-:-:S02]  /*2b710*/  @!P0 IMAD.MOV.U32 R4, RZ, RZ, R38 ;  /* 0x000000ffff048224 */ /* 0x004fc400078e0026 */
[----:B---3--:R-:W-:Y:S01]  /*2b720*/  @!P0 IMAD.MOV.U32 R5, RZ, RZ, R39 ;  /* 0x000000ffff058224 */ /* 0x008fe200078e0027 */
[----:B------:R-:W2:Y:S04]  /*2b730*/  LDL R38, [R1+0x286c] ;  /* 0x00286c0001267983 */ /* 0x000ea80000100800 */
[----:B------:R-:W3:Y:S04]  /*2b740*/  LDL R39, [R1+0x28a0] ;  /* 0x0028a00001277983 */ /* 0x000ee80000100800 */
[----:B------:R0:W2:Y:S02]  /*2b750*/  @!P0 LDG.E.U16 R19, [R4.64] ;  /* 0x0000000604138981 */ /* 0x0000a4000c1e1500 */
[----:B0-----:R-:W-:-:S02]  /*2b760*/  @!P0 IMAD.MOV.U32 R4, RZ, RZ, R36 ;  /* 0x000000ffff048224 */ /* 0x001fc400078e0024 */
[----:B------:R-:W2:Y:S01]  /*2b770*/  LDL R36, [R1+0x28a4] ;  /* 0x0028a40001247983 */ /* 0x000ea20000100800 */
[----:B------:R-:W-:-:S03]  /*2b780*/  @!P0 IMAD.MOV.U32 R5, RZ, RZ, R37 ;  /* 0x000000ffff058224 */ /* 0x000fc600078e0025 */
[----:B------:R-:W2:Y:S04]  /*2b790*/  LDL R37, [R1+0x28a8] ;  /* 0x0028a80001257983 */ /* 0x000ea80000100800 */
[----:B------:R0:W2:Y:S02]  /*2b7a0*/  @!P0 LDG.E.U16 R18, [R4.64] ;  /* 0x0000000604128981 */ /* 0x0000a4000c1e1500 */
[----:B0-----:R-:W-:Y:S02]  /*2b7b0*/  @!P0 IMAD.MOV.U32 R5, RZ, RZ, R35 ;  /* 0x000000ffff058224 */ /* 0x001fe400078e0023 */
[----:B------:R-:W2:Y:S01]  /*2b7c0*/  LDL R35, [R1+0x28e0] ;  /* 0x0028e00001237983 */ /* 0x000ea20000100800 */
[----:B------:R-:W-:Y:S02]  /*2b7d0*/  @!P0 IMAD.MOV.U32 R4, RZ, RZ, R0 ;  /* 0x000000ffff048224 */ /* 0x000fe400078e0000 */
[----:B------:R-:W2:Y:S03]  /*2b7e0*/  LDL R0, [R1+0x28e8] ;  /* 0x0028e80001007983 */ /* 0x000ea60000100800 */
[----:B------:R0:W2:Y:S02]  /*2b7f0*/  @!P0 LDG.E.U16 R17, [R4.64] ;  /* 0x0000000604118981 */ /* 0x0000a4000c1e1500 */
[----:B0-----:R-:W-:-:S02]  /*2b800*/  @!P0 IMAD.MOV.U32 R4, RZ, RZ, R2 ;  /* 0x000000ffff048224 */ /* 0x001fc400078e0002 */
[----:B------:R-:W2:Y:S01]  /*2b810*/  LDL R2, [R1+0x28ac] ;  /* 0x0028ac0001027983 */ /* 0x000ea20000100800 */
[----:B------:R-:W-:Y:S01]  /*2b820*/  PRMT R16, RZ, 0x7610, R16 ;  /* 0x00007610ff107816 */ /* 0x000fe20000000010 */
[----:B------:R-:W-:Y:S01]  /*2b830*/  @!P0 IMAD.MOV.U32 R5, RZ, RZ, R47 ;  /* 0x000000ffff058224 */ /* 0x000fe200078e002f */
[----:B------:R-:W-:-:S04]  /*2b840*/  PRMT R15, RZ, 0x7610, R15 ;  /* 0x00007610ff0f7816 */ /* 0x000fc8000000000f */
[----:B------:R0:W2:Y:S01]  /*2b850*/  @!P0 LDG.E.U16 R16, [R4.64] ;  /* 0x0000000604108981 */ /* 0x0000a2000c1e1500 */
[----:B------:R-:W-:Y:S01]  /*2b860*/  PRMT R14, RZ, 0x7610, R14 ;  /* 0x00007610ff0e7816 */ /* 0x000fe2000000000e */
[----:B0-----:R-:W-:Y:S02]  /*2b870*/  @!P0 IMAD.MOV.U32 R4, RZ, RZ, R45 ;  /* 0x000000ffff048224 */ /* 0x001fe400078e002d */
[----:B------:R-:W-:-:S05]  /*2b880*/  @!P0 IMAD.MOV.U32 R5, RZ, RZ, R46 ;  /* 0x000000ffff058224 */ /* 0x000fca00078e002e */
        /* <DEDUP_REMOVED lines=9> */
[----:B------:R-:W-:Y:S02]  /*2b920*/  PRMT R11, RZ, 0x7610, R11 ;  /* 0x00007610ff0b7816 */ /* 0x000fe4000000000b */
[----:B------:R-:W-:Y:S02]  /*2b930*/  PRMT R10, RZ, 0x7610, R10 ;  /* 0x00007610ff0a7816 */ /* 0x000fe4000000000a */
[----:B------:R-:W-:Y:S01]  /*2b940*/  PRMT R9, RZ, 0x7610, R9 ;  /* 0x00007610ff097816 */ /* 0x000fe20000000009 */
[----:B----4-:R-:W-:Y:S02]  /*2b950*/  @!P0 IMAD.MOV.U32 R5, RZ, RZ, R40 ;  /* 0x000000ffff058224 */ /* 0x010fe400078e0028 */
[----:B---3--:R-:W-:Y:S02]  /*2b960*/  @!P0 IMAD.MOV.U32 R4, RZ, RZ, R39 ;  /* 0x000000ffff048224 */ /* 0x008fe400078e0027 */
[----:B------:R-:W3:Y:S04]  /*2b970*/  LDL R39, [R1+0x2920] ;  /* 0x0029200001277983 */ /* 0x000ee80000100800 */
[----:B------:R2:W4:Y:S02]  /*2b980*/  @!P0 LDG.E.U16 R12, [R4.64] ;  /* 0x00000006040c8981 */ /* 0x000524000c1e1500 */
[----:B--2---:R-:W-:-:S02]  /*2b990*/  @!P0 IMAD.MOV.U32 R5, RZ, RZ, R38 ;  /* 0x000000ffff058224 */ /* 0x004fc400078e0026 */
[----:B------:R-:W2:Y:S01]  /*2b9a0*/  LDL R38, [R1+0x28ec] ;  /* 0x0028ec0001267983 */ /* 0x000ea20000100800 */
[----:B------:R-:W-:-:S03]  /*2b9b0*/  @!P0 IMAD.MOV.U32 R4, RZ, RZ, R37 ;  /* 0x000000ffff048224 */ /* 0x000fc600078e0025 */
[----:B------:R-:W2:Y:S04]  /*2b9c0*/  LDL R37, [R1+0x2928] ;  /* 0x0029280001257983 */ /* 0x000ea80000100800 */
[----:B------:R0:W2:Y:S02]  /*2b9d0*/  @!P0 LDG.E.U16 R11, [R4.64] ;  /* 0x00000006040b8981 */ /* 0x0000a4000c1e1500 */
[----:B0-----:R-:W-:Y:S02]  /*2b9e0*/  @!P0 IMAD.MOV.U32 R4, RZ, RZ, R35 ;  /* 0x000000ffff048224 */ /* 0x001fe400078e0023 */
[----:B------:R-:W-:Y:S01]  /*2b9f0*/  @!P0 IMAD.MOV.U32 R5, RZ, RZ, R36 ;  /* 0x000000ffff058224 */ /* 0x000fe200078e0024 */
[----:B------:R-:W2:Y:S04]  /*2ba00*/  LDL R35, [R1+0x2938] ;  /* 0x0029380001237983 */ /* 0x000ea80000100800 */
[----:B------:R-:W2:Y:S01]  /*2ba10*/  LDL R36, [R1+0x2924] ;  /* 0x0029240001247983 */ /* 0x000ea20000100800 */
[----:B------:R-:W2:Y:S02]  /*2ba20*/  LDL.LU R40, [R1+0x1764] ;  /* 0x0017640001287983 */ /* 0x000ea40000300800 */
        /* <DEDUP_REMOVED lines=16> */
[----:B------:R0:W4:Y:S01]  /*2bb30*/  @!P0 LDG.E.U16 R10, [R4.64] ;  /* 0x00000006040a8981 */ /* 0x000122000c1e1500 */
[----:B------:R-:W4:Y:S02]  /*2bb40*/  LDL.LU R60, [R1+0x1610] ;  /* 0x00161000013c7983 */ /* 0x000f240000300800 */
[----:B------:R-:W4:Y:S02]  /*2bb50*/  LDL.LU R61, [R1+0x1608] ;  /* 0x00160800013d7983 */ /* 0x000f240000300800 */
[----:B------:R-:W4:Y:S01]  /*2bb60*/  LDL.LU R56, [R1+0x1600] ;  /* 0x0016000001387983 */ /* 0x000f220000300800 */
[----:B------:R-:W4:Y:S01]  /*2bb70*/  LDL.LU R58, [R1+0x15f8] ;  /* 0x0015f800013a7983 */ /* 0x000f220000300800 */
[----:B------:R-:W4:Y:S02]  /*2bb80*/  LDL.LU R59, [R1+0x15f0] ;  /* 0x0015f000013b7983 */ /* 0x000f240000300800 */
[----:B0-----:R-:W-:-:S02]  /*2bb90*/  @!P0 IMAD.MOV.U32 R4, RZ, RZ, R0 ;  /* 0x000000ffff048224 */ /* 0x001fc400078e0000 */
[----:B------:R-:W-:Y:S01]  /*2bba0*/  @!P0 IMAD.MOV.U32 R5, RZ, RZ, R2 ;  /* 0x000000ffff058224 */ /* 0x000fe200078e0002 */
[----:B------:R-:W4:Y:S01]  /*2bbb0*/  LDL.LU R0, [R1+0x15e8] ;  /* 0x0015e80001007983 */ /* 0x000f220000300800 */
[----:B------:R-:W4:Y:S03]  /*2bbc0*/  LDL.LU R2, [R1+0x15e0] ;  /* 0x0015e00001027983 */ /* 0x000f260000300800 */
[----:B------:R0:W4:Y:S04]  /*2bbd0*/  @!P0 LDG.E.U16 R9, [R4.64] ;  /* 0x0000000604098981 */ /* 0x000128000c1e1500 */
[----:B0-----:R-:W4:Y:S01]  /*2bbe0*/  LDL R5, [R1+0x28e4] ;  /* 0x0028e40001057983 */ /* 0x001f220000100800 */
[----:B------:R-:W-:-:S02]  /*2bbf0*/  PRMT R8, RZ, 0x7610, R8 ;  /* 0x00007610ff087816 */ /* 0x000fc40000000008 */
[----:B------:R-:W-:Y:S02]  /*2bc00*/  PRMT R7, RZ, 0x7610, R7 ;  /* 0x00007610ff077816 */ /* 0x000fe40000000007 */
[----:B------:R-:W-:Y:S01]  /*2bc10*/  PRMT R6, RZ, 0x7610, R6 ;  /* 0x00007610ff067816 */ /* 0x000fe20000000006 */
[----:B---3--:R-:W-:Y:S01]  /*2bc20*/  @!P0 IMAD.MOV.U32 R4, RZ, RZ, R39 ;  /* 0x000000ffff048224 */ /* 0x008fe200078e0027 */
[----:B--2---:R0:W-:Y:S01]  /*2bc30*/  STS.U16 [R3+0x1c00], R40 ;  /* 0x001c002803007388 */ /* 0x0041e20000000400 */
[----:B----4-:R1:W-:Y:S03]  /*2bc40*/  STS.U16 [R3+0x1cc0], R41 ;  /* 0x001cc02903007388 */ /* 0x0103e60000000400 */
[----:B------:R2:W-:Y:S01]  /*2bc50*/  STS.U16 [R3+0x1c80], R42 ;  /* 0x001c802a03007388 */ /* 0x0005e20000000400 */
[----:B------:R3:W-:Y:S03]  /*2bc60*/  STS.U16 [R3+0x1d40], R43 ;  /* 0x001d402b03007388 */ /* 0x0007e60000000400 */
[----:B------:R2:W-:Y:S01]  /*2bc70*/  STS.U16 [R3+0x1d00], R44 ;  /* 0x001d002c03007388 */ /* 0x0005e20000000400 */
[----:B------:R0:W-:Y:S02]  /*2bc80*/  STS.U16 [R3+0x1dc0], R45 ;  /* 0x001dc02d03007388 */ /* 0x0001e40000000400 */
[----:B------:R0:W-:Y:S02]  /*2bc90*/  STS.U16 [R3+0x1d80], R46 ;  /* 0x001d802e03007388 */ /* 0x0001e40000000400 */
[----:B------:R0:W-:Y:S01]  /*2bca0*/  STS.U16 [R3+0x1e40], R47 ;  /* 0x001e402f03007388 */ /* 0x0001e20000000400 */
[----:B------:R0:W-:Y:S01]  /*2bcb0*/  STS.U16 [R3+0x1e00], R48 ;  /* 0x001e003003007388 */ /* 0x0001e20000000400 */
[----:B------:R0:W-:Y:S02]  /*2bcc0*/  STS.U16 [R3+0x1ec0], R49 ;  /* 0x001ec03103007388 */ /* 0x0001e40000000400 */
[----:B------:R0:W-:Y:S02]  /*2bcd0*/  STS.U16 [R3+0x1e80], R50 ;  /* 0x001e803203007388 */ /* 0x0001e40000000400 */
[----:B------:R0:W-:Y:S01]  /*2bce0*/  STS.U16 [R3+0x1f40], R51 ;  /* 0x001f403303007388 */ /* 0x0001e20000000400 */
[----:B------:R0:W-:Y:S04]  /*2bcf0*/  STS.U16 [R3+0x1f00], R52 ;  /* 0x001f003403007388 */ /* 0x0001e80000000400 */
[----:B------:R0:W4:Y:S02]  /*2bd00*/  @!P0 LDG.E.U16 R8, [R4.64] ;  /* 0x0000000604088981 */ /* 0x000124000c1e1500 */
[----:B0-----:R-:W-:-:S02]  /*2bd10*/  @!P0 IMAD.MOV.U32 R4, RZ, RZ, R37 ;  /* 0x000000ffff048224 */ /* 0x001fc400078e0025 */
[----:B------:R-:W-:-:S05]  /*2bd20*/  @!P0 IMAD.MOV.U32 R5, RZ, RZ, R38 ;  /* 0x000000ffff058224 */ /* 0x000fca00078e0026 */
[----:B------:R0:W4:Y:S02]  /*2bd30*/  @!P0 LDG.E.U16 R7, [R4.64] ;  /* 0x0000000604078981 */ /* 0x000124000c1e1500 */
[----:B0-----:R-:W-:Y:S02]  /*2bd40*/  @!P0 IMAD.MOV.U32 R4, RZ, RZ, R35 ;  /* 0x000000ffff048224 */ /* 0x001fe400078e0023 */
[----:B------:R-:W-:-:S05]  /*2bd50*/  @!P0 IMAD.MOV.U32 R5, RZ, RZ, R36 ;  /* 0x000000ffff058224 */ /* 0x000fca00078e0024 */
[----:B------:R0:W4:Y:S04]  /*2bd60*/  @!P0 LDG.E.U16 R6, [R4.64] ;  /* 0x0000000604068981 */ /* 0x000128000c1e1500 */
        /* <DEDUP_REMOVED lines=8> */
[----:B-1----:R-:W4:Y:S01]  /*2bdf0*/  LDL.LU R41, [R1+0x1514] ;  /* 0x0015140001297983 */ /* 0x002f220000300800 */
[----:B--2---:R-:W2:Y:S02]  /*2be00*/  LDL.LU R42, [R1+0x150c] ;  /* 0x00150c00012a7983 */ /* 0x004ea40000300800 */
[----:B---3--:R-:W2:Y:S02]  /*2be10*/  LDL.LU R43, [R1+0x1504] ;  /* 0x00150400012b7983 */ /* 0x008ea40000300800 */
[----:B------:R-:W2:Y:S01]  /*2be20*/  LDL.LU R44, [R1+0x14fc] ;  /* 0x0014fc00012c7983 */ /* 0x000ea20000300800 */
[----:B------:R-:W2:Y:S01]  /*2be30*/  LDL.LU R45, [R1+0x14f4] ;  /* 0x0014f400012d7983 */ /* 0x000ea20000300800 */
[----:B------:R-:W2:Y:S02]  /*2be40*/  LDL.LU R46, [R1+0x14ec] ;  /* 0x0014ec00012e7983 */ /* 0x000ea40000300800 */
[----:B------:R-:W2:Y:S02]  /*2be50*/  LDL.LU R47, [R1+0x14e4] ;  /* 0x0014e400012f7983 */ /* 0x000ea40000300800 */
[----:B------:R-:W2:Y:S01]  /*2be60*/  LDL.LU R48, [R1+0x14dc] ;  /* 0x0014dc0001307983 */ /* 0x000ea20000300800 */
[----:B------:R-:W2:Y:S01]  /*2be70*/  LDL.LU R49, [R1+0x14d4] ;  /* 0x0014d40001317983 */ /* 0x000ea20000300800 */
[----:B------:R-:W2:Y:S02]  /*2be80*/  LDL.LU R50, [R1+0x14cc] ;  /* 0x0014cc0001327983 */ /* 0x000ea40000300800 */
[----:B------:R-:W2:Y:S01]  /*2be90*/  LDL.LU R51, [R1+0x14c4] ;  /* 0x0014c40001337983 */ /* 0x000ea20000300800 */
[----:B------:R0:W-:Y:S01]  /*2bea0*/  STS.U16 [R3+0x1fc0], R53 ;  /* 0x001fc03503007388 */ /* 0x0001e20000000400 */
[----:B------:R-:W2:Y:S02]  /*2beb0*/  LDL.LU R52, [R1+0x14bc] ;  /* 0x0014bc0001347983 */ /* 0x000ea40000300800 */
[----:B------:R1:W-:Y:S02]  /*2bec0*/  STS.U16 [R3+0x1f80], R54 ;  /* 0x001f803603007388 */ /* 0x0003e40000000400 */
[----:B------:R1:W-:Y:S01]  /*2bed0*/  STS.U16 [R3+0x2c00], R55 ;  /* 0x002c003703007388 */ /* 0x0003e20000000400 */
[----:B------:R1:W-:Y:S01]  /*2bee0*/  STS.U16 [R3+0x2c40], R57 ;  /* 0x002c403903007388 */ /* 0x0003e20000000400 */
[----:B------:R1:W-:Y:S02]  /*2bef0*/  STS.U16 [R3+0x2c80], R60 ;  /* 0x002c803c03007388 */ /* 0x0003e40000000400 */
[----:B------:R1:W-:Y:S01]  /*2bf00*/  STS.U16 [R3+0x2cc0], R61 ;  /* 0x002cc03d03007388 */ /* 0x0003e20000000400 */
[----:B0-----:R-:W2:Y:S01]  /*2bf10*/  LDL.LU R53, [R1+0x14b4] ;  /* 0x0014b40001357983 */ /* 0x001ea20000300800 */
[----:B-1----:R-:W2:Y:S03]  /*2bf20*/  LDL.LU R54, [R1+0x14ac] ;  /* 0x0014ac0001367983 */ /* 0x002ea60000300800 */
[----:B------:R-:W2:Y:S04]  /*2bf30*/  LDL.LU R55, [R1+0x14a4] ;  /* 0x0014a40001377983 */ /* 0x000ea80000300800 */
[----:B------:R-:W2:Y:S01]  /*2bf40*/  LDL.LU R57, [R1+0x141c] ;  /* 0x00141c0001397983 */ /* 0x000ea20000300800 */
[----:B------:R-:W2:Y:S02]  /*2bf50*/  LDL.LU R60, [R1+0x1414] ;  /* 0x00141400013c7983 */ /* 0x000ea40000300800 */
[----:B------:R0:W-:Y:S02]  /*2bf60*/  STS.U16 [R3+0x2d00], R56 ;  /* 0x002d003803007388 */ /* 0x0001e40000000400 */
[----:B------:R-:W2:Y:S01]  /*2bf70*/  LDL.LU R61, [R1+0x140c] ;  /* 0x00140c00013d7983 */ /* 0x000ea20000300800 */
[----:B------:R1:W-:Y:S01]  /*2bf80*/  STS.U16 [R3+0x2d40], R58 ;  /* 0x002d403a03007388 */ /* 0x0003e20000000400 */
[----:B------:R1:W-:Y:S02]  /*2bf90*/  STS.U16 [R3+0x2d80], R59 ;  /* 0x002d803b03007388 */ /* 0x0003e40000000400 */
[----:B------:R1:W-:Y:S02]  /*2bfa0*/  STS.U16 [R3+0x2dc0], R0 ;  /* 0x002dc00003007388 */ /* 0x0003e40000000400 */
[----:B------:R1:W-:Y:S01]  /*2bfb0*/  STS.U16 [R3+0x2e00], R2 ;  /* 0x002e000203007388 */ /* 0x0003e20000000400 */
[----:B0-----:R-:W2:Y:S01]  /*2bfc0*/  LDL.LU R56, [R1+0x1404] ;  /* 0x0014040001387983 */ /* 0x001ea20000300800 */
[----:B-1----:R-:W2:Y:S02]  /*2bfd0*/  LDL.LU R58, [R1+0x13fc] ;  /* 0x0013fc00013a7983 */ /* 0x002ea40000300800 */
[----:B------:R-:W2:Y:S01]  /*2bfe0*/  LDL.LU R59, [R1+0x13f4] ;  /* 0x0013f400013b7983 */ /* 0x000ea20000300800 */
[----:B------:R-:W2:Y:S01]  /*2bff0*/  LDL.LU R0, [R1+0x13ec] ;  /* 0x0013ec0001007983 */ /* 0x000ea20000300800 */
[----:B------:R-:W2:Y:S03]  /*2c000*/  LDL.LU R2, [R1+0x13e4] ;  /* 0x0013e40001027983 */ /* 0x000ea60000300800 */
[----:B----4-:R0:W-:Y:S01]  /*2c010*/  STS.U16 [R3+0x2e40], R4 ;  /* 0x002e400403007388 */ /* 0x0101e20000000400 */
[----:B------:R1:W-:Y:S02]  /*2c020*/  STS.U16 [R3+0x2e80], R5 ;  /* 0x002e800503007388 */ /* 0x0003e40000000400 */
[----:B------:R4:W-:Y:S02]  /*2c030*/  STS.U16 [R3+0x2ec0], R35 ;  /* 0x002ec02303007388 */ /* 0x0009e40000000400 */
[----:B------:R4:W-:Y:S01]  /*2c040*/  STS.U16 [R3+0x2f00], R36 ;  /* 0x002f002403007388 */ /* 0x0009e20000000400 */
[----:B------:R4:W-:Y:S01]  /*2c050*/  STS.U16 [R3+0x2f40], R37 ;  /* 0x002f402503007388 */ /* 0x0009e20000000400 */
[----:B------:R4:W-:Y:S03]  /*2c060*/  STS.U16 [R3+0x2f80], R38 ;  /* 0x002f802603007388 */ /* 0x0009e60000000400 */
[----:B0-----:R-:W3:Y:S01]  /*2c070*/  LDL.LU R4, [R1+0x13dc] ;  /* 0x0013dc0001047983 */ /* 0x001ee20000300800 */
[----:B-1----:R-:W3:Y:S02]  /*2c080*/  LDL.LU R5, [R1+0x13d4] ;  /* 0x0013d40001057983 */ /* 0x002ee40000300800 */
[----:B----4-:R-:W4:Y:S01]  /*2c090*/  LDL.LU R35, [R1+0x13cc] ;  /* 0x0013cc0001237983 */ /* 0x010f220000300800 */
[----:B------:R-:W4:Y:S04]  /*2c0a0*/  LDL.LU R36, [R1+0x13c4] ;  /* 0x0013c40001247983 */ /* 0x000f280000300800 */
[----:B------:R-:W4:Y:S04]  /*2c0b0*/  LDL.LU R37, [R1+0x13bc] ;  /* 0x0013bc0001257983 */ /* 0x000f280000300800 */
[----:B------:R0:W-:Y:S01]  /*2c0c0*/  STS.U16 [R3+0x2fc0], R39 ;  /* 0x002fc02703007388 */ /* 0x0001e20000000400 */
[----:B------:R-:W4:Y:S02]  /*2c0d0*/  LDL.LU R38, [R1+0x13b4] ;  /* 0x0013b40001267983 */ /* 0x000f240000300800 */
[----:B------:R1:W-:Y:S02]  /*2c0e0*/  STS.U16 [R3+0x3c40], R40 ;  /* 0x003c402803007388 */ /* 0x0003e40000000400 */
[----:B------:R2:W-:Y:S02]  /*2c0f0*/  STS.U16 [R3+0x3c00], R41 ;  /* 0x003c002903007388 */ /* 0x0005e40000000400 */
[----:B--2---:R2:W-:Y:S01]  /*2c100*/  STS.U16 [R3+0x3cc0], R42 ;  /* 0x003cc02a03007388 */ /* 0x0045e20000000400 */
[----:B------:R2:W-:Y:S02]  /*2c110*/  STS.U16 [R3+0x3c80], R43 ;  /* 0x003c802b03007388 */ /* 0x0005e40000000400 */
[----:B------:R2:W-:Y:S01]  /*2c120*/  STS.U16 [R3+0x3d40], R44 ;  /* 0x003d402c03007388 */ /* 0x0005e20000000400 */
[----:B0-----:R-:W4:Y:S01]  /*2c130*/  LDL.LU R39, [R1+0x13ac] ;  /* 0x0013ac0001277983 */ /* 0x001f220000300800 */
[----:B-1----:R-:W4:Y:S02]  /*2c140*/  LDL.LU R40, [R1+0x13a4] ;  /* 0x0013a40001287983 */ /* 0x002f240000300800 */
[----:B------:R-:W4:Y:S01]  /*2c150*/  LDL.LU R41, [R1+0x1318] ;  /* 0x0013180001297983 */ /* 0x000f220000300800 */
[----:B--2---:R-:W4:Y:S01]  /*2c160*/  LDL.LU R42, [R1+0x1310] ;  /* 0x00131000012a7983 */ /* 0x004f220000300800 */
        /* <DEDUP_REMOVED lines=40> */
[----:B---3--:R-:W-:Y:S01]  /*2c3f0*/  STS.U16 [R3+0x4e00], R4 ;  /* 0x004e000403007388 */ /* 0x008fe20000000400 */
[----:B------:R-:W-:Y:S03]  /*2c400*/  STS.U16 [R3+0x4e40], R5 ;  /* 0x004e400503007388 */ /* 0x000fe60000000400 */
[----:B----4-:R0:W-:Y:S01]  /*2c410*/  STS.U16 [R3+0x4e80], R35 ;  /* 0x004e802303007388 */ /* 0x0101e20000000400 */
[----:B------:R1:W-:Y:S03]  /*2c420*/  STS.U16 [R3+0x4ec0], R36 ;  /* 0x004ec02403007388 */ /* 0x0003e60000000400 */
[----:B------:R3:W-:Y:S01]  /*2c430*/  STS.U16 [R3+0x4f00], R37 ;  /* 0x004f002503007388 */ /* 0x0007e20000000400 */
[----:B------:R4:W-:Y:S03]  /*2c440*/  STS.U16 [R3+0x4f40], R38 ;  /* 0x004f402603007388 */ /* 0x0009e60000000400 */
[----:B0-----:R-:W2:Y:S04]  /*2c450*/  LDL.LU R35, [R1+0x11e0] ;  /* 0x0011e00001237983 */ /* 0x001ea80000300800 */
[----:B------:R0:W-:Y:S01]  /*2c460*/  STS.U16 [R3+0x4f80], R39 ;  /* 0x004f802703007388 */ /* 0x0001e20000000400 */
[----:B------:R4:W-:Y:S02]  /*2c470*/  STS.U16 [R3+0x4fc0], R40 ;  /* 0x004fc02803007388 */ /* 0x0009e40000000400 */
[----:B-1----:R-:W2:Y:S02]  /*2c480*/  LDL.LU R36, [R1+0x11d8] ;  /* 0x0011d80001247983 */ /* 0x002ea40000300800 */
[----:B---3--:R-:W3:Y:S01]  /*2c490*/  LDL.LU R37, [R1+0x11d4] ;  /* 0x0011d40001257983 */ /* 0x008ee20000300800 */
[----:B------:R1:W-:Y:S01]  /*2c4a0*/  STS.U16 [R3+0x5c40], R41 ;  /* 0x005c402903007388 */ /* 0x0003e20000000400 */
[----:B----4-:R4:W-:Y:S02]  /*2c4b0*/  STS.U16 [R3+0x5c00], R42 ;  /* 0x005c002a03007388 */ /* 0x0109e40000000400 */
[----:B------:R4:W-:Y:S01]  /*2c4c0*/  STS.U16 [R3+0x5cc0], R43 ;  /* 0x005cc02b03007388 */ /* 0x0009e20000000400 */
[----:B------:R-:W3:Y:S04]  /*2c4d0*/  LDL.LU R38, [R1+0x11cc] ;  /* 0x0011cc0001267983 */ /* 0x000ee80000300800 */
[----:B------:R4:W-:Y:S01]  /*2c4e0*/  STS.U16 [R3+0x5c80], R44 ;  /* 0x005c802c03007388 */ /* 0x0009e20000000400 */
[----:B0-----:R-:W3:Y:S02]  /*2c4f0*/  LDL.LU R39, [R1+0x11c4] ;  /* 0x0011c40001277983 */ /* 0x001ee40000300800 */
[----:B------:R-:W3:Y:S01]  /*2c500*/  LDL.LU R40, [R1+0x11bc] ;  /* 0x0011bc0001287983 */ /* 0x000ee20000300800 */
[----:B-1----:R-:W3:Y:S01]  /*2c510*/  LDL.LU R41, [R1+0x11b4] ;  /* 0x0011b40001297983 */ /* 0x002ee20000300800 */
[----:B----4-:R-:W3:Y:S02]  /*2c520*/  LDL.LU R42, [R1+0x11ac] ;  /* 0x0011ac00012a7983 */ /* 0x010ee40000300800 */
[----:B------:R-:W3:Y:S01]  /*2c530*/  LDL.LU R43, [R1+0x11a4] ;  /* 0x0011a400012b7983 */ /* 0x000ee20000300800 */
[----:B------:R0:W-:Y:S01]  /*2c540*/  STS.U16 [R3+0x5d40], R45 ;  /* 0x005d402d03007388 */ /* 0x0001e20000000400 */
[----:B------:R1:W-:Y:S02]  /*2c550*/  STS.U16 [R3+0x5d00], R46 ;  /* 0x005d002e03007388 */ /* 0x0003e40000000400 */
[----:B------:R1:W-:Y:S01]  /*2c560*/  STS.U16 [R3+0x5dc0], R47 ;  /* 0x005dc02f03007388 */ /* 0x0003e20000000400 */
[----:B------:R-:W3:Y:S04]  /*2c570*/  LDL.LU R44, [R1+0x1118] ;  /* 0x00111800012c7983 */ /* 0x000ee80000300800 */
[----:B------:R1:W-:Y:S01]  /*2c580*/  STS.U16 [R3+0x5d80], R48 ;  /* 0x005d803003007388 */ /* 0x0003e20000000400 */
[----:B------:R1:W-:Y:S02]  /*2c590*/  STS.U16 [R3+0x5e40], R49 ;  /* 0x005e403103007388 */ /* 0x0003e40000000400 */
[----:B------:R1:W-:Y:S01]  /*2c5a0*/  STS.U16 [R3+0x5e00], R50 ;  /* 0x005e003203007388 */ /* 0x0003e20000000400 */
[----:B0-----:R-:W3:Y:S01]  /*2c5b0*/  LDL.LU R45, [R1+0x1110] ;  /* 0x00111000012d7983 */ /* 0x001ee20000300800 */
[----:B-1----:R-:W3:Y:S02]  /*2c5c0*/  LDL.LU R46, [R1+0x1108] ;  /* 0x00110800012e7983 */ /* 0x002ee40000300800 */
[----:B------:R-:W3:Y:S01]  /*2c5d0*/  LDL.LU R47, [R1+0x1100] ;  /* 0x00110000012f7983 */ /* 0x000ee20000300800 */
[----:B------:R-:W3:Y:S04]  /*2c5e0*/  LDL.LU R48, [R1+0x10f8] ;  /* 0x0010f80001307983 */ /* 0x000ee80000300800 */
[----:B------:R0:W-:Y:S01]  /*2c5f0*/  STS.U16 [R3+0x5ec0], R51 ;  /* 0x005ec03303007388 */ /* 0x0001e20000000400 */
[----:B------:R1:W-:Y:S02]  /*2c600*/  STS.U16 [R3+0x5e80], R52 ;  /* 0x005e803403007388 */ /* 0x0003e40000000400 */
[----:B------:R1:W-:Y:S02]  /*2c610*/  STS.U16 [R3+0x5f40], R53 ;  /* 0x005f403503007388 */ /* 0x0003e40000000400 */
[----:B------:R-:W3:Y:S01]  /*2c620*/  LDL.LU R49, [R1+0x10f0] ;  /* 0x0010f00001317983 */ /* 0x000ee20000300800 */
        /* <DEDUP_REMOVED lines=10> */
[----:B------:R-:W-:Y:S02]  /*2c6d0*/  STS.U16 [R3+0x6c80], R56 ;  /* 0x006c803803007388 */ /* 0x000fe40000000400 */
[----:B------:R-:W3:Y:S01]  /*2c6e0*/  LDL.LU R55, [R1+0x10c0] ;  /* 0x0010c00001377983 */ /* 0x000ee20000300800 */
[----:B------:R-:W3:Y:S04]  /*2c6f0*/  LDL.LU R57, [R1+0x10b8] ;  /* 0x0010b80001397983 */ /* 0x000ee80000300800 */
[----:B------:R-:W-:Y:S01]  /*2c700*/  STS.U16 [R3+0x6cc0], R58 ;  /* 0x006cc03a03007388 */ /* 0x000fe20000000400 */
[----:B------:R-:W-:Y:S02]  /*2c710*/  STS.U16 [R3+0x6d00], R59 ;  /* 0x006d003b03007388 */ /* 0x000fe40000000400 */
[----:B------:R-:W-:Y:S01]  /*2c720*/  STS.U16 [R3+0x6d40], R0 ;  /* 0x006d400003007388 */ /* 0x000fe20000000400 */
[----:B0-----:R-:W3:Y:S01]  /*2c730*/  LDL.LU R60, [R1+0x10b0] ;  /* 0x0010b000013c7983 */ /* 0x001ee20000300800 */
[----:B-1----:R-:W3:Y:S03]  /*2c740*/  LDL.LU R61, [R1+0x10a8] ;  /* 0x0010a800013d7983 */ /* 0x002ee60000300800 */
[----:B------:R0:W-:Y:S04]  /*2c750*/  STS.U16 [R3+0x6d80], R2 ;  /* 0x006d800203007388 */ /* 0x0001e80000000400 */
[----:B0-----:R-:W3:Y:S01]  /*2c760*/  LDL.LU R2, [R1+0x10a0] ;  /* 0x0010a00001027983 */ /* 0x001ee20000300800 */
[----:B------:R-:W3:Y:S02]  /*2c770*/  LDL.LU R56, [R1+0x1098] ;  /* 0x0010980001387983 */ /* 0x000ee40000300800 */
[----:B------:R-:W3:Y:S02]  /*2c780*/  LDL.LU R58, [R1+0x1094] ;  /* 0x00109400013a7983 */ /* 0x000ee40000300800 */
[----:B------:R-:W3:Y:S01]  /*2c790*/  LDL.LU R59, [R1+0x108c] ;  /* 0x00108c00013b7983 */ /* 0x000ee20000300800 */
[----:B------:R-:W3:Y:S01]  /*2c7a0*/  LDL.LU R0, [R1+0x1088] ;  /* 0x0010880001007983 */ /* 0x000ee20000300800 */
[----:B------:R-:W3:Y:S02]  /*2c7b0*/  LDL.LU R4, [R1+0x1084] ;  /* 0x0010840001047983 */ /* 0x000ee40000300800 */
[----:B------:R-:W3:Y:S01]  /*2c7c0*/  LDL.LU R5, [R1+0x1080] ;  /* 0x0010800001057983 */ /* 0x000ee20000300800 */
[----:B--2---:R0:W-:Y:S01]  /*2c7d0*/  STS.U16 [R3+0x6dc0], R35 ;  /* 0x006dc02303007388 */ /* 0x0041e20000000400 */
[----:B------:R1:W-:Y:S03]  /*2c7e0*/  STS.U16 [R3+0x6e00], R36 ;  /* 0x006e002403007388 */ /* 0x0003e60000000400 */
[----:B---3--:R2:W-:Y:S04]  /*2c7f0*/  STS.U16 [R3+0x6e40], R37 ;  /* 0x006e402503007388 */ /* 0x0085e80000000400 */
[----:B------:R3:W-:Y:S01]  /*2c800*/  STS.U16 [R3+0x6e80], R38 ;  /* 0x006e802603007388 */ /* 0x0007e20000000400 */
[----:B------:R3:W-:Y:S02]  /*2c810*/  STS.U16 [R3+0x6ec0], R39 ;  /* 0x006ec02703007388 */ /* 0x0007e40000000400 */
[----:B------:R3:W-:Y:S01]  /*2c820*/  STS.U16 [R3+0x6f00], R40 ;  /* 0x006f002803007388 */ /* 0x0007e20000000400 */
[----:B0-----:R-:W4:Y:S01]  /*2c830*/  LDL.LU R35, [R1+0x3c5c] ;  /* 0x003c5c0001237983 */ /* 0x001f220000300800 */
[----:B-1----:R-:W4:Y:S03]  /*2c840*/  LDL.LU R36, [R1+0x3c58] ;  /* 0x003c580001247983 */ /* 0x002f260000300800 */
[----:B--2---:R-:W2:Y:S04]  /*2c850*/  LDL.LU R37, [R1+0x3c54] ;  /* 0x003c540001257983 */ /* 0x004ea80000300800 */
[----:B------:R0:W-:Y:S01]  /*2c860*/  STS.U16 [R3+0x6f40], R41 ;  /* 0x006f402903007388 */ /* 0x0001e20000000400 */
[----:B---3--:R1:W-:Y:S02]  /*2c870*/  STS.U16 [R3+0x6f80], R42 ;  /* 0x006f802a03007388 */ /* 0x0083e40000000400 */
[----:B------:R3:W-:Y:S01]  /*2c880*/  STS.U16 [R3+0x6fc0], R43 ;  /* 0x006fc02b03007388 */ /* 0x0007e20000000400 */
[----:B------:R-:W2:Y:S01]  /*2c890*/  LDL.LU R38, [R1+0x3c50] ;  /* 0x003c500001267983 */ /* 0x000ea20000300800 */
[----:B------:R-:W2:Y:S02]  /*2c8a0*/  LDL.LU R39, [R1+0x3c4c] ;  /* 0x003c4c0001277983 */ /* 0x000ea40000300800 */
[----:B------:R-:W2:Y:S01]  /*2c8b0*/  LDL.LU R40, [R1+0x3c48] ;  /* 0x003c480001287983 */ /* 0x000ea20000300800 */
[----:B------:R3:W-:Y:S04]  /*2c8c0*/  STS.U16 [R3+0x7c40], R44 ;  /* 0x007c402c03007388 */ /* 0x0007e80000000400 */
[----:B0-----:R-:W2:Y:S01]  /*2c8d0*/  LDL.LU R41, [R1+0x3c44] ;  /* 0x003c440001297983 */ /* 0x001ea20000300800 */
[----:B-1----:R-:W2:Y:S03]  /*2c8e0*/  LDL.LU R42, [R1+0x3c40] ;  /* 0x003c4000012a7983 */ /* 0x002ea60000300800 */
[----:B---3--:R-:W3:Y:S04]  /*2c8f0*/  LDL.LU R43, [R1+0x3c3c] ;  /* 0x003c3c00012b7983 */ /* 0x008ee80000300800 */
[----:B------:R0:W-:Y:S01]  /*2c900*/  STS.U16 [R3+0x7c00], R45 ;  /* 0x007c002d03007388 */ /* 0x0001e20000000400 */
[----:B------:R1:W-:Y:S02]  /*2c910*/  STS.U16 [R3+0x7cc0], R46 ;  /* 0x007cc02e03007388 */ /* 0x0003e40000000400 */
[----:B------:R1:W-:Y:S01]  /*2c920*/  STS.U16 [R3+0x7c80], R47 ;  /* 0x007c802f03007388 */ /* 0x0003e20000000400 */
[----:B------:R-:W2:Y:S04]  /*2c930*/  LDL.LU R44, [R1+0x3c38] ;  /* 0x003c3800012c7983 */ /* 0x000ea80000300800 */
[----:B------:R1:W-:Y:S04]  /*2c940*/  STS.U16 [R3+0x7d40], R48 ;  /* 0x007d403003007388 */ /* 0x0003e80000000400 */
[----:B------:R1:W-:Y:S01]  /*2c950*/  STS.U16 [R3+0x7d00], R49 ;  /* 0x007d003103007388 */ /* 0x0003e20000000400 */
[----:B------:R1:W-:Y:S03]  /*2c960*/  STS.U16 [R3+0x7dc0], R50 ;  /* 0x007dc03203007388 */ /* 0x0003e60000000400 */
[----:B0-----:R-:W2:Y:S01]  /*2c970*/  LDL.LU R45, [R1+0x3c34] ;  /* 0x003c3400012d7983 */ /* 0x001ea20000300800 */
[----:B-1----:R-:W2:Y:S02]  /*2c980*/  LDL.LU R46, [R1+0x3c30] ;  /* 0x003c3000012e7983 */ /* 0x002ea40000300800 */
[----:B------:R-:W2:Y:S01]  /*2c990*/  LDL.LU R47, [R1+0x3c2c] ;  /* 0x003c2c00012f7983 */ /* 0x000ea20000300800 */
[----:B------:R-:W2:Y:S04]  /*2c9a0*/  LDL.LU R48, [R1+0x3c28] ;  /* 0x003c280001307983 */ /* 0x000ea80000300800 */
[----:B------:R0:W-:Y:S01]  /*2c9b0*/  STS.U16 [R3+0x7d80], R51 ;  /* 0x007d803303007388 */ /* 0x0001e20000000400 */
[----:B------:R1:W-:Y:S02]  /*2c9c0*/  STS.U16 [R3+0x7e40], R52 ;  /* 0x007e403403007388 */ /* 0x0003e40000000400 */
[----:B------:R1:W-:Y:S01]  /*2c9d0*/  STS.U16 [R3+0x7e00], R53 ;  /* 0x007e003503007388 */ /* 0x0003e20000000400 */
[----:B------:R-:W2:Y:S04]  /*2c9e0*/  LDL.LU R49, [R1+0x3c24] ;  /* 0x003c240001317983 */ /* 0x000ea80000300800 */
[----:B------:R1:W-:Y:S01]  /*2c9f0*/  STS.U16 [R3+0x7ec0], R54 ;  /* 0x007ec03603007388 */ /* 0x0003e20000000400 */
[----:B------:R-:W2:Y:S03]  /*2ca00*/  LDL.LU R50, [R1+0x3c20] ;  /* 0x003c200001327983 */ /* 0x000ea60000300800 */
[----:B------:R1:W-:Y:S01]  /*2ca10*/  STS.U16 [R3+0x7e80], R55 ;  /* 0x007e803703007388 */ /* 0x0003e20000000400 */
[----:B------:R1:W-:Y:S03]  /*2ca20*/  STS.U16 [R3+0x7f40], R57 ;  /* 0x007f403903007388 */ /* 0x0003e60000000400 */
[----:B0-----:R-:W2:Y:S01]  /*2ca30*/  LDL.LU R51, [R1+0x3c1c] ;  /* 0x003c1c0001337983 */ /* 0x001ea20000300800 */
[----:B-1----:R-:W2:Y:S02]  /*2ca40*/  LDL.LU R52, [R1+0x3c18] ;  /* 0x003c180001347983 */ /* 0x002ea40000300800 */
[----:B------:R-:W2:Y:S01]  /*2ca50*/  LDL.LU R53, [R1+0x3c14] ;  /* 0x003c140001357983 */ /* 0x000ea20000300800 */
[----:B------:R-:W2:Y:S04]  /*2ca60*/  LDL.LU R54, [R1+0x3c10] ;  /* 0x003c100001367983 */ /* 0x000ea80000300800 */
[----:B------:R0:W-:Y:S01]  /*2ca70*/  STS.U16 [R3+0x7f00], R60 ;  /* 0x007f003c03007388 */ /* 0x0001e20000000400 */
[----:B------:R1:W-:Y:S03]  /*2ca80*/  STS.U16 [R3+0x7fc0], R61 ;  /* 0x007fc03d03007388 */ /* 0x0003e60000000400 */
[----:B------:R-:W2:Y:S01]  /*2ca90*/  LDL.LU R55, [R1+0x3c0c] ;  /* 0x003c0c0001377983 */ /* 0x000ea20000300800 */
[----:B------:R-:W2:Y:S03]  /*2caa0*/  LDL.LU R57, [R1+0x3c08] ;  /* 0x003c080001397983 */ /* 0x000ea60000300800 */
[----:B0-----:R-:W2:Y:S01]  /*2cab0*/  LDL.LU R60, [R1+0x3c04] ;  /* 0x003c0400013c7983 */ /* 0x001ea20000300800 */
[----:B-1----:R-:W2:Y:S03]  /*2cac0*/  LDL.LU R61, [R1+0x3c00] ;  /* 0x003c0000013d7983 */ /* 0x002ea60000300800 */
[----:B------:R0:W-:Y:S04]  /*2cad0*/  STS.U16 [R3+0x7f80], R2 ;  /* 0x007f800203007388 */ /* 0x0001e80000000400 */
[----:B0-----:R-:W0:Y:S02]  /*2cae0*/  S2R R2, SR_TID.X ;  /* 0x0000000000027919 */ /* 0x001e240000002100 */
[----:B0-----:R-:W-:-:S05]  /*2caf0*/  LOP3.LUT R2, R2, 0x1f, RZ, 0xc0, !PT ;  /* 0x0000001f02027812 */ /* 0x001fca00078ec0ff */
[----:B------:R-:W-:-:S05]  /*2cb00*/  IMAD.SHL.U32 R2, R2, 0x2, RZ ;  /* 0x0000000202027824 */ /* 0x000fca00078e00ff */
[----:B------:R0:W-:Y:S04]  /*2cb10*/  STS.U16 [R2+0x8000], R56 ;  /* 0x0080003802007388 */ /* 0x0001e80000000400 */
[----:B------:R1:W-:Y:S04]  /*2cb20*/  STS.U16 [R2+0x8040], R58 ;  /* 0x0080403a02007388 */ /* 0x0003e80000000400 */
[----:B------:R1:W-:Y:S04]  /*2cb30*/  STS.U16 [R2+0x8200], R59 ;  /* 0x0082003b02007388 */ /* 0x0003e80000000400 */
[----:B------:R1:W-:Y:S04]  /*2cb40*/  STS.U16 [R2+0x8240], R0 ;  /* 0x0082400002007388 */ /* 0x0003e80000000400 */
[----:B0-----:R-:W2:Y:S01]  /*2cb50*/  LDL.LU R56, [R1+0x3bfc] ;  /* 0x003bfc0001387983 */ /* 0x001ea20000300800 */
[----:B-1----:R-:W2:Y:S02]  /*2cb60*/  LDL.LU R58, [R1+0x3bf8] ;  /* 0x003bf800013a7983 */ /* 0x002ea40000300800 */
[----:B------:R-:W2:Y:S02]  /*2cb70*/  LDL.LU R59, [R1+0x3bf4] ;  /* 0x003bf400013b7983 */ /* 0x000ea40000300800 */
[----:B------:R-:W3:Y:S01]  /*2cb80*/  LDL.LU R0, [R1+0x3bf0] ;  /* 0x003bf00001007983 */ /* 0x000ee20000300800 */
[----:B--2---:R-:W-:Y:S04]  /*2cb90*/  STS.U16 [R2+0x8640], R59 ;  /* 0x0086403b02007388 */ /* 0x004fe80000000400 */
[----:B---3--:R0:W-:Y:S04]  /*2cba0*/  STS.U16 [R2+0x8600], R0 ;  /* 0x0086000002007388 */ /* 0x0081e80000000400 */
[----:B0-----:R-:W2:Y:S01]  /*2cbb0*/  LDL.LU R0, [R1+0x3bec] ;  /* 0x003bec0001007983 */ /* 0x001ea20000300800 */
[----:B------:R-:W3:Y:S03]  /*2cbc0*/  LDL.LU R59, [R1+0x3be8] ;  /* 0x003be800013b7983 */ /* 0x000ee60000300800 */
[----:B------:R0:W-:Y:S04]  /*2cbd0*/  STS.U16 [R2+0x8800], R58 ;  /* 0x0088003a02007388 */ /* 0x0001e80000000400 */
[----:B0-----:R-:W4:Y:S04]  /*2cbe0*/  LDL.LU R58, [R1+0x3be4] ;  /* 0x003be400013a7983 */ /* 0x001f280000300800 */
[----:B------:R-:W-:Y:S04]  /*2cbf0*/  STS.U16 [R2+0x8400], R4 ;  /* 0x0084000402007388 */ /* 0x000fe80000000400 */
[----:B------:R-:W-:Y:S04]  /*2cc00*/  STS.U16 [R2+0x8440], R5 ;  /* 0x0084400502007388 */ /* 0x000fe80000000400 */
[----:B------:R0:W-:Y:S04]  /*2cc10*/  STS.U16 [R2+0x8840], R56 ;  /* 0x0088403802007388 */ /* 0x0001e80000000400 */
[----:B------:R-:W-:Y:S04]  /*2cc20*/  STS.U16 [R2+0x8a00], R61 ;  /* 0x008a003d02007388 */ /* 0x000fe80000000400 */
[----:B------:R-:W-:Y:S04]  /*2cc30*/  STS.U16 [R2+0x8a40], R60 ;  /* 0x008a403c02007388 */ /* 0x000fe80000000400 */
[----:B------:R-:W-:Y:S04]  /*2cc40*/  STS.U16 [R2+0x8c00], R57 ;  /* 0x008c003902007388 */ /* 0x000fe80000000400 */
[----:B------:R-:W-:Y:S04]  /*2cc50*/  STS.U16 [R2+0x8c40], R55 ;  /* 0x008c403702007388 */ /* 0x000fe80000000400 */
[----:B------:R-:W-:Y:S04]  /*2cc60*/  STS.U16 [R2+0x8e00], R54 ;  /* 0x008e003602007388 */ /* 0x000fe80000000400 */
[----:B------:R-:W-:Y:S04]  /*2cc70*/  STS.U16 [R2+0x8e40], R53 ;  /* 0x008e403502007388 */ /* 0x000fe80000000400 */
[----:B0-----:R-:W2:Y:S04]  /*2cc80*/  LDL.LU R56, [R1+0x3be0] ;  /* 0x003be00001387983 */ /* 0x001ea80000300800 */
[----:B---3--:R-:W-:Y:S01]  /*2cc90*/  STS.U16 [R59+0x8080], R52 ;  /* 0x008080343b007388 */ /* 0x008fe20000000400 */
[----:B------:R-:W-:Y:S02]  /*2cca0*/  STS.U16 [R59+0x80c0], R51 ;  /* 0x0080c0333b007388 */ /* 0x000fe40000000400 */
[----:B------:R-:W-:Y:S02]  /*2ccb0*/  STS.U16 [R59+0x8280], R50 ;  /* 0x008280323b007388 */ /* 0x000fe40000000400 */
[----:B------:R-:W-:Y:S01]  /*2ccc0*/  STS.U16 [R59+0x82c0], R49 ;  /* 0x0082c0313b007388 */ /* 0x000fe20000000400 */
[----:B------:R-:W-:Y:S01]  /*2ccd0*/  STS.U16 [R59+0x8480], R48 ;  /* 0x008480303b007388 */ /* 0x000fe20000000400 */
        /* <DEDUP_REMOVED lines=11> */
[----:B----4-:R-:W-:Y:S01]  /*2cd90*/  STS.U16 [R58+0x8100], R36 ;  /* 0x008100243a007388 */ /* 0x010fe20000000400 */
        /* <DEDUP_REMOVED lines=15> */
[----:B--2---:R0:W-:Y:S01]  /*2ce90*/  STS.U16 [R3+0x8fc0], R0 ;  /* 0x008fc00003007388 */ /* 0x0041e20000000400 */
[----:B------:R-:W-:Y:S02]  /*2cea0*/  STS.U16 [R3+0x8180], R20 ;  /* 0x0081801403007388 */ /* 0x000fe40000000400 */
[----:B------:R-:W-:Y:S01]  /*2ceb0*/  STS.U16 [R3+0x81c0], R19 ;  /* 0x0081c01303007388 */ /* 0x000fe20000000400 */
[----:B0-----:R-:W0:Y:S01]  /*2cec0*/  S2R R0, SR_TID.X ;  /* 0x0000000000007919 */ /* 0x001e220000002100 */
        /* <DEDUP_REMOVED lines=13> */
[----:B------:R-:W-:Y:S01]  /*2cfa0*/  BAR.SYNC.DEFER_BLOCKING 0x0 ;  /* 0x0000000000007b1d */ /* 0x000fe20000010000 */
[C---:B0-----:R-:W-:Y:S01]  /*2cfb0*/  LOP3.LUT R59, R0.reuse, 0x7, RZ, 0xc0, !PT ;  /* 0x00000007003b7812 */ /* 0x041fe200078ec0ff */
[----:B------:R-:W-:-:S02]  /*2cfc0*/  IMAD.SHL.U32 R58, R0, 0x2, RZ ;  /* 0x00000002003a7824 */ /* 0x000fc400078e00ff */
[----:B------:R-:W-:-:S05]  /*2cfd0*/  IMAD.SHL.U32 R0, R0, 0x8, RZ ;  /* 0x0000000800007824 */ /* 0x000fca00078e00ff */
[----:B------:R-:W-:-:S05]  /*2cfe0*/  LOP3.LUT R0, R0, 0x30, RZ, 0xc0, !PT ;  /* 0x0000003000007812 */ /* 0x000fca00078ec0ff */
[----:B------:R-:W-:Y:S01]  /*2cff0*/  IMAD R0, R59, 0x40, R0 ;  /* 0x000000403b007824 */ /* 0x000fe200078e0200 */
[----:B------:R-:W-:Y:S04]  /*2d000*/  LDSM.16.MT88.4 R40, [R56] ;  /* 0x000000003828783b */ /* 0x000fe80000004200 */
[----:B------:R-:W-:Y:S04]  /*2d010*/  LDSM.16.MT88.4 R48, [R56+0x100] ;  /* 0x000100003830783b */ /* 0x000fe80000004200 */
[----:B------:R-:W-:Y:S01]  /*2d020*/  LDSM.16.MT88.4 R36, [R56+0x180] ;  /* 0x000180003824783b */ /* 0x000fe20000004200 */
[----:B------:R-:W-:-:S03]  /*2d030*/  LOP3.LUT R0, R0, 0x30, R58, 0x78, !PT ;  /* 0x0000003000007812 */ /* 0x000fc600078e783a */
[----:B------:R-:W-:Y:S04]  /*2d040*/  LDSM.16.MT88.4 R44, [R56+0x80] ;  /* 0x00008000382c783b */ /* 0x000fe80000004200 */
[----:B------:R-:W0:Y:S04]  /*2d050*/  LDSM.16.M88.4 R28, [R0+0x8200] ;  /* 0x00820000001c783b */ /* 0x000e280000000200 */
[----:B------:R-:W1:Y:S04]  /*2d060*/  LDSM.16.M88.4 R24, [R0+0x8400] ;  /* 0x008400000018783b */ /* 0x000e680000000200 */
[----:B------:R-:W2:Y:S04]  /*2d070*/  LDSM.16.M88.4 R20, [R0+0x8600] ;  /* 0x008600000014783b */ /* 0x000ea80000000200 */
[----:B------:R-:W3:Y:S04]  /*2d080*/  LDSM.16.M88.4 R4, [R0+0x8800] ;  /* 0x008800000004783b */ /* 0x000ee80000000200 */
[----:B------:R-:W-:Y:S04]  /*2d090*/  LDSM.16.M88.4 R32, [R0+0x8000] ;  /* 0x008000000020783b */ /* 0x000fe80000000200 */
[----:B------:R-:W2:Y:S04]  /*2d0a0*/  LDSM.16.M88.4 R16, [R0+0x8e00] ;  /* 0x008e00000010783b */ /* 0x000ea80000000200 */
[----:B------:R-:W1:Y:S04]  /*2d0b0*/  LDSM.16.M88.4 R8, [R0+0x8a00] ;  /* 0x008a00000008783b */ /* 0x000e680000000200 */
[----:B------:R-:W1:Y:S04]  /*2d0c0*/  LDSM.16.M88.4 R12, [R0+0x8c00] ;  /* 0x008c0000000c783b */ /* 0x000e680000000200 */
[----:B0-----:R-:W-:Y:S01]  /*2d0d0*/  STL [R1+0x34d8], R30 ;  /* 0x0034d81e01007387 */ /* 0x001fe20000100800 */
[----:B------:R-:W-:Y:S02]  /*2d0e0*/  STL [R1+0x34d4], R31 ;  /* 0x0034d41f01007387 */ /* 0x000fe40000100800 */
[----:B------:R0:W-:Y:S02]  /*2d0f0*/  STL.64 [R1+0x3bd8], R28 ;  /* 0x003bd81c01007387 */ /* 0x0001e40000100a00 */
[----:B0-----:R-:W4:Y:S01]  /*2d100*/  LDL.LU.64 R28, [R1+0x680] ;  /* 0x00068000011c7983 */ /* 0x001f220000300a00 */
[----:B------:R-:W4:Y:S02]  /*2d110*/  LDL.LU.64 R30, [R1+0x688] ;  /* 0x00068800011e7983 */ /* 0x000f240000300a00 */
[----:B-1----:R-:W-:Y:S02]  /*2d120*/  STL.64 [R1+0x3bd0], R26 ;  /* 0x003bd01a01007387 */ /* 0x002fe40000100a00 */
[----:B------:R0:W-:Y:S01]  /*2d130*/  STL.64 [R1+0x3bc8], R24 ;  /* 0x003bc81801007387 */ /* 0x0001e20000100a00 */
[----:B--2---:R-:W-:Y:S01]  /*2d140*/  STL [R1+0x34cc], R22 ;  /* 0x0034cc1601007387 */ /* 0x004fe20000100800 */
[----:B------:R-:W-:Y:S02]  /*2d150*/  STL [R1+0x34c8], R23 ;  /* 0x0034c81701007387 */ /* 0x000fe40000100800 */
[----:B------:R1:W-:Y:S02]  /*2d160*/  STL.64 [R1+0x3bc0], R20 ;  /* 0x003bc01401007387 */ /* 0x0003e40000100a00 */
[----:B---3--:R-:W-:Y:S01]  /*2d170*/  STL [R1+0x34d0], R6 ;  /* 0x0034d00601007387 */ /* 0x008fe20000100800 */
[----:B------:R-:W-:Y:S01]  /*2d180*/  STL [R1+0x34b0], R7 ;  /* 0x0034b00701007387 */ /* 0x000fe20000100800 */
[----:B------:R2:W-:Y:S03]  /*2d190*/  STL.64 [R1+0x3bb8], R4 ;  /* 0x003bb80401007387 */ /* 0x0005e60000100a00 */
[----:B0-----:R-:W3:Y:S01]  /*2d1a0*/  LDL.LU.64 R24, [R1+0x670] ;  /* 0x0006700001187983 */ /* 0x001ee20000300a00 */
[----:B------:R-:W3:Y:S02]  /*2d1b0*/  LDL.LU.64 R26, [R1+0x678] ;  /* 0x00067800011a7983 */ /* 0x000ee40000300a00 */
[----:B-1----:R-:W3:Y:S02]  /*2d1c0*/  LDL.LU.64 R20, [R1+0x660] ;  /* 0x0006600001147983 */ /* 0x002ee40000300a00 */
[----:B------:R-:W3:Y:S01]  /*2d1d0*/  LDL.LU.64 R22, [R1+0x668] ;  /* 0x0006680001167983 */ /* 0x000ee20000300a00 */
[----:B--2---:R-:W2:Y:S01]  /*2d1e0*/  LDL.LU.64 R4, [R1+0x650] ;  /* 0x0006500001047983 */ /* 0x004ea20000300a00 */
[----:B------:R-:W2:Y:S02]  /*2d1f0*/  LDL.LU.64 R6, [R1+0x658] ;  /* 0x0006580001067983 */ /* 0x000ea40000300a00 */
[----:B------:R-:W-:Y:S02]  /*2d200*/  STL.64 [R1+0x3bb0], R18 ;  /* 0x003bb01201007387 */ /* 0x000fe40000100a00 */
[----:B------:R0:W-:Y:S02]  /*2d210*/  STL.64 [R1+0x3ba8], R16 ;  /* 0x003ba81001007387 */ /* 0x0001e40000100a00 */
[----:B0-----:R-:W2:Y:S01]  /*2d220*/  LDL.LU.64 R16, [R1+0x620] ;  /* 0x0006200001107983 */ /* 0x001ea20000300a00 */
[----:B------:R-:W2:Y:S02]  /*2d230*/  LDL.LU.64 R18, [R1+0x628] ;  /* 0x0006280001127983 */ /* 0x000ea40000300a00 */
[----:B------:R-:W2:Y:S02]  /*2d240*/  LDL.LU.64 R52, [R1+0x260] ;  /* 0x0002600001347983 */ /* 0x000ea40000300a00 */
[----:B------:R-:W2:Y:S01]  /*2d250*/  LDL.LU.64 R54, [R1+0x268] ;  /* 0x0002680001367983 */ /* 0x000ea20000300a00 */
[----:B------:R-:W-:Y:S01]  /*2d260*/  STL.64 [R1+0x3ba0], R50 ;  /* 0x003ba03201007387 */ /* 0x000fe20000100a00 */
[----:B------:R0:W-:Y:S03]  /*2d270*/  STL.64 [R1+0x3b98], R48 ;  /* 0x003b983001007387 */ /* 0x0001e60000100a00 */
[----:B0-----:R-:W2:Y:S01]  /*2d280*/  LDL.LU.64 R48, [R1+0x630] ;  /* 0x0006300001307983 */ /* 0x001ea20000300a00 */
[----:B------:R-:W2:Y:S02]  /*2d290*/  LDL.LU.64 R50, [R1+0x638] ;  /* 0x0006380001327983 */ /* 0x000ea40000300a00 */
[----:B------:R-:W-:Y:S02]  /*2d2a0*/  STL.64 [R1+0x3b40], R38 ;  /* 0x003b402601007387 */ /* 0x000fe40000100a00 */
[----:B------:R0:W-:Y:S02]  /*2d2b0*/  STL.64 [R1+0x3b38], R36 ;  /* 0x003b382401007387 */ /* 0x0001e40000100a00 */
[----:B0-----:R-:W2:Y:S01]  /*2d2c0*/  LDL.LU.64 R36, [R1+0x640] ;  /* 0x0006400001247983 */ /* 0x001ea20000300a00 */
[----:B------:R-:W2:Y:S02]  /*2d2d0*/  LDL.LU.64 R38, [R1+0x648] ;  /* 0x0006480001267983 */ /* 0x000ea40000300a00 */
[----:B------:R0:W-:Y:S02]  /*2d2e0*/  STL [R1+0x3b30], R56 ;  /* 0x003b303801007387 */ /* 0x0001e40000100800 */
[----:B0-----:R-:W2:Y:S01]  /*2d2f0*/  LDL.LU.64 R56, [R1+0x2b0] ;  /* 0x0002b00001387983 */ /* 0x001ea20000300a00 */
[----:B------:R-:W2:Y:S01]  /*2d300*/  LDL.LU.64 R58, [R1+0x2b8] ;  /* 0x0002b800013a7983 */ /* 0x000ea20000300a00 */
[----:B----4-:R-:W-:Y:S11]  /*2d310*/  HMMA.16816.F32.BF16 R28, R40, R32, R28 ;  /* 0x00000020281c723c */ /* 0x010ff6000004181c */
[----:B------:R-:W-:Y:S11]  /*2d320*/  @!UPT UIADD3 URZ, URZ, URZ, URZ ;  /* 0x0000003f3f3ff290 */ /* 0x000ff6000fffe03f */
[----:B------:R-:W-:Y:S01]  /*2d330*/  @!UPT UIADD3 URZ, URZ, URZ, URZ ;  /* 0x0000003f3f3ff290 */ /* 0x000fe2000fffe03f */
[----:B------:R0:W-:Y:S01]  /*2d340*/  STL [R1+0x680], R28 ;  /* 0x0006801c01007387 */ /* 0x0001e20000100800 */
[----:B------:R-:W-:-:S03]  /*2d350*/  IMAD.MOV.U32 R61, RZ, RZ, R29 ;  /* 0x000000ffff3d7224 */ /* 0x000fc600078e001d */
[----:B0-----:R-:W3:Y:S02]  /*2d360*/  LDL.LU.64 R28, [R1+0x3bd8] ;  /* 0x003bd800011c7983 */ /* 0x001ee40000300a00 */
[C---:B---3--:R-:W-:Y:S11]  /*2d370*/  HMMA.16816.F32.BF16 R24, R40.reuse, R28, R24 ;  /* 0x0000001c2818723c */ /* 0x048ff60000041818 */
[----:B------:R-:W-:Y:S11]  /*2d380*/  @!UPT UIADD3 URZ, URZ, URZ, URZ ;  /* 0x0000003f3f3ff290 */ /* 0x000ff6000fffe03f */
[----:B------:R-:W-:Y:S01]  /*2d390*/  @!UPT UIADD3 URZ, URZ, URZ, URZ ;  /* 0x0000003f3f3ff290 */ /* 0x000fe2000fffe03f */
[----:B------:R-:W-:Y:S01]  /*2d3a0*/  STL.64 [R1+0x670], R24 ;  /* 0x0006701801007387 */ /* 0x000fe20000100a00 */
[----:B------:R0:W-:Y:S03]  /*2d3b0*/  STL.64 [R1+0x678], R26 ;  /* 0x0006781a01007387 */ /* 0x0001e60000100a00 */
[----:B0-----:R-:W3:Y:S01]  /*2d3c0*/  LDL.LU.64 R26, [R1+0x3bd0] ;  /* 0x003bd000011a7983 */ /* 0x001ee20000300a00 */
[----:B------:R-:W4:Y:S02]  /*2d3d0*/  LDL.LU.64 R24, [R1+0x3bc8] ;  /* 0x003bc80001187983 */ /* 0x000f240000300a00 */
[C---:B----4-:R-:W-:Y:S11]  /*2d3e0*/  HMMA.16816.F32.BF16 R20, R40.reuse, R24, R20 ;  /* 0x000000182814723c */ /* 0x050ff60000041814 */
[----:B------:R-:W-:Y:S11]  /*2d3f0*/  @!UPT UIADD3 URZ, URZ, URZ, URZ ;  /* 0x0000003f3f3ff290 */ /* 0x000ff6000fffe03f */
[----:B------:R-:W-:Y:S01]  /*2d400*/  @!UPT UIADD3 URZ, URZ, URZ, URZ ;  /* 0x0000003f3f3ff290 */ /* 0x000fe2000fffe03f */
[----:B------:R0:W-:Y:S01]  /*2d410*/  STL.64 [R1+0x660], R20 ;  /* 0x0006601401007387 */ /* 0x0001e20000100a00 */
[----:B------:R-:W-:Y:S03]  /*2d420*/  STL.64 [R1+0x668], R22 ;  /* 0x0006681601007387 */ /* 0x000fe60000100a00 */
[----:B0-----:R-:W2:Y:S02]  /*2d430*/  LDL.LU.64 R20, [R1+0x3bc0] ;  /* 0x003bc00001147983 */ /* 0x001ea40000300a00 */
[C---:B--2---:R-:W-:Y:S11]  /*2d440*/  HMMA.16816.F32.BF16 R4, R40.reuse, R20, R4 ;  /* 0x000000142804723c */ /* 0x044ff60000041804 */
[----:B------:R-:W-:Y:S11]  /*2d450*/  @!UPT UIADD3 URZ, URZ, URZ, URZ ;  /* 0x0000003f3f3ff290 */ /* 0x000ff6000fffe03f */
[----:B------:R-:W-:Y:S01]  /*2d460*/  @!UPT UIADD3 URZ, URZ, URZ, URZ ;  /* 0x0000003f3f3ff290 */ /* 0x000fe2000fffe03f */
[----:B------:R0:W-:Y:S01]  /*2d470*/  STL.64 [R1+0x650], R4 ;  /* 0x0006500401007387 */ /* 0x0001e20000100a00 */
[----:B------:R-:W-:Y:S03]  /*2d480*/  STL.64 [R1+0x658], R6 ;  /* 0x0006580601007387 */ /* 0x000fe60000100a00 */
[----:B0-----:R-:W2:Y:S01]  /*2d490*/  LDL.LU.64 R4, [R1+0x3bb8] ;  /* 0x003bb80001047983 */ /* 0x001ea20000300a00 */
[C---:B------:R-:W-:Y:S08]  /*2d4a0*/  HMMA.16816.F32.BF16 R48, R40.reuse, R8, R48 ;  /* 0x000000082830723c */ /* 0x040ff00000041830 */
[C---:B------:R-:W-:Y:S08]  /*2d4b0*/  HMMA.16816.F32.BF16 R16, R40.reuse, R12, R16 ;  /* 0x0000000c2810723c */ /* 0x040ff00000041810 */
[----:B--2---:R-:W-:Y:S11]  /*2d4c0*/  HMMA.16816.F32.BF16 R36, R40, R4, R36 ;  /* 0x000000042824723c */ /* 0x004ff60000041824 */
[----:B------:R-:W-:Y:S11]  /*2d4d0*/  @!UPT UIADD3 URZ, URZ, URZ, URZ ;  /* 0x0000003f3f3ff290 */ /* 0x000ff6000fffe03f */
[----:B------:R-:W-:Y:S01]  /*2d4e0*/  @!UPT UIADD3 URZ, URZ, URZ, URZ ;  /* 0x0000003f3f3ff290 */ /* 0x000fe2000fffe03f */
[----:B------:R0:W-:Y:S01]  /*2d4f0*/  STL.64 [R1+0x640], R36 ;  /* 0x0006402401007387 */ /* 0x0001e20000100a00 */
[----:B------:R1:W-:Y:S03]  /*2d500*/  STL.64 [R1+0x648], R38 ;  /* 0x0006482601007387 */ /* 0x0003e60000100a00 */
[----:B0-----:R-:W2:Y:S01]  /*2d510*/  LDL.LU.64 R36, [R1+0x250] ;  /* 0x0002500001247983 */ /* 0x001ea20000300a00 */
[----:B-1----:R-:W2:Y:S02]  /*2d520*/  LDL.LU.64 R38, [R1+0x258] ;  /* 0x0002580001267983 */ /* 0x002ea40000300a00 */
[----:B------:R0:W-:Y:S02]  /*2d530*/  STL.64 [R1+0x630], R48 ;  /* 0x0006303001007387 */ /* 0x0001e40000100a00 */
[----:B------:R1:W-:Y:S01]  /*2d540*/  STL.64 [R1+0x638], R50 ;  /* 0x0006383201007387 */ /* 0x0003e20000100a00 */
[----:B0-----:R-:W4:Y:S01]  /*2d550*/  LDL.LU.64 R48, [R1+0x240] ;  /* 0x0002400001307983 */ /* 0x001f220000300a00 */
[----:B-1----:R-:W4:Y:S02]  /*2d560*/  LDL.LU.64 R50, [R1+0x248] ;  /* 0x0002480001327983 */ /* 0x002f240000300a00 */
[----:B------:R-:W-:Y:S02]  /*2d570*/  STL.64 [R1+0x620], R16 ;  /* 0x0006201001007387 */ /* 0x000fe40000100a00 */
[----:B------:R0:W-:Y:S02]  /*2d580*/  STL.64 [R1+0x628], R18 ;  /* 0x0006281201007387 */ /* 0x0001e40000100a00 */
[----:B0-----:R-:W2:Y:S01]  /*2d590*/  LDL.LU.64 R18, [R1+0x3bb0] ;  /* 0x003bb00001127983 */ /* 0x001ea20000300a00 */
[----:B------:R-:W2:Y:S01]  /*2d5a0*/  LDL.LU.64 R16, [R1+0x3ba8] ;  /* 0x003ba80001107983 */ /* 0x000ea20000300a00 */
[----:B------:R-:W-:Y:S01]  /*2d5b0*/  HMMA.16816.F32.BF16 R52, R44, R32, R52 ;  /* 0x000000202c34723c */ /* 0x000fe20000041834 */
[----:B------:R-:W-:-:S02]  /*2d5c0*/  IMAD.MOV.U32 R60, RZ, RZ, R30 ;  /* 0x000000ffff3c7224 */ /* 0x000fc400078e001e */
[----:B------:R-:W-:Y:S11]  /*2d5d0*/  IMAD.MOV.U32 R2, RZ, RZ, R31 ;  /* 0x000000ffff027224 */ /* 0x000ff600078e001f */
[----:B------:R-:W-:Y:S10]  /*2d5e0*/  @!UPT UIADD3 URZ, URZ, URZ, URZ ;  /* 0x0000003f3f3ff290 */ /* 0x000ff4000fffe03f */
[----:B------:R-:W-:Y:S02]  /*2d5f0*/  IMAD.MOV.U32 R30, RZ, RZ, R53 ;  /* 0x000000ffff1e7224 */ /* 0x000fe400078e0035 */
[----:B------:R-:W-:Y:S01]  /*2d600*/  IMAD.MOV.U32 R31, RZ, RZ, R54 ;  /* 0x000000ffff1f7224 */ /* 0x000fe200078e0036 */
[----:B--2---:R-:W-:Y:S11]  /*2d610*/  HMMA.16816.F32.BF16 R40, R40, R16, R56 ;  /* 0x000000102828723c */ /* 0x004ff60000041838 */
[----:B------:R-:W-:Y:S11]  /*2d620*/  @!UPT UIADD3 URZ, URZ, URZ, URZ ;  /* 0x0000003f3f3ff290 */ /* 0x000ff6000fffe03f */
[----:B------:R-:W-:Y:S01]  /*2d630*/  @!UPT UIADD3 URZ, URZ, URZ, URZ ;  /* 0x0000003f3f3ff290 */ /* 0x000fe2000fffe03f */
[----:B------:R-:W-:Y:S01]  /*2d640*/  STL.64 [R1+0x2b0], R40 ;  /* 0x0002b02801007387 */ /* 0x000fe20000100a00 */
[----:B------:R-:W-:Y:S02]  /*2d650*/  STL.64 [R1+0x2b8], R42 ;  /* 0x0002b82a01007387 */ /* 0x000fe40000100a00 */
[----:B------:R0:W-:Y:S02]  /*2d660*/  STL [R1+0x260], R52 ;  /* 0x0002603401007387 */ /* 0x0001e40000100800 */
[----:B------:R1:W-:Y:S01]  /*2d670*/  STL [R1+0x26c], R55 ;  /* 0x00026c3701007387 */ /* 0x0003e20000100800 */
[----:B------:R-:W2:Y:S01]  /*2d680*/  LDL.LU.64 R56, [R1+0x230] ;  /* 0x0002300001387983 */ /* 0x000ea20000300a00 */
[----:B------:R-:W2:Y:S03]  /*2d690*/  LDL.LU.64 R58, [R1+0x238] ;  /* 0x00023800013a7983 */ /* 0x000ea60000300a00 */
[----:B0-----:R-:W2:Y:S01]  /*2d6a0*/  LDL.LU.64 R52, [R1+0x5f0] ;  /* 0x0005f00001347983 */ /* 0x001ea20000300a00 */
[----:B-1----:R-:W2:Y:S02]  /*2d6b0*/  LDL.LU.64 R54, [R1+0x5f8] ;  /* 0x0005f80001367983 */ /* 0x002ea40000300a00 */
[----:B------:R-:W2:Y:S02]  /*2d6c0*/  LDL.LU.64 R40, [R1+0x950] ;  /* 0x0009500001287983 */ /* 0x000ea40000300a00 */
[----:B------:R-:W2:Y:S01]  /*2d6d0*/  LDL.LU.64 R42, [R1+0x958] ;  /* 0x00095800012a7983 */ /* 0x000ea20000300a00 */
[C---:B------:R-:W-:Y:S01]  /*2d6e0*/  HMMA.16816.F32.BF16 R36, R44.reuse, R28, R36 ;  /* 0x0000001c2c24723c */ /* 0x040fe20000041824 */
[----:B------:R-:W-:Y:S01]  /*2d6f0*/  STL [R1+0x34e0], R31 ;  /* 0x0034e01f01007387 */ /* 0x000fe20000100800 */
[----:B------:R-:W-:Y:S11]  /*2d700*/  STL [R1+0x34dc], R30 ;  /* 0x0034dc1e01007387 */ /* 0x000ff60000100800 */
[----:B------:R-:W-:Y:S10]  /*2d710*/  @!UPT UIADD3 URZ, URZ, URZ, URZ ;  /* 0x0000003f3f3ff290 */ /* 0x000ff4000fffe03f */
[----:B------:R0:W-:Y:S01]  /*2d720*/  STL.64 [R1+0x250], R36 ;  /* 0x0002502401007387 */ /* 0x0001e20000100a00 */
[----:B------:R1:W-:Y:S03]  /*2d730*/  STL.64 [R1+0x258], R38 ;  /* 0x0002582601007387 */ /* 0x0003e60000100a00 */
[----:B0-----:R-:W2:Y:S01]  /*2d740*/  LDL.LU.64 R36, [R1+0xcc0] ;  /* 0x000cc00001247983 */ /* 0x001ea20000300a00 */
[----:B-1----:R-:W2:Y:S01]  /*2d750*/  LDL.LU.64 R38, [R1+0xcc8] ;  /* 0x000cc80001267983 */ /* 0x002ea20000300a00 */
[C---:B----4-:R-:W-:Y:S11]  /*2d760*/  HMMA.16816.F32.BF16 R48, R44.reuse, R24, R48 ;  /* 0x000000182c30723c */ /* 0x050ff60000041830 */
[----:B------:R-:W-:Y:S11]  /*2d770*/  @!UPT UIADD3 URZ, URZ, URZ, URZ ;  /* 0x0000003f3f3ff290 */ /* 0x000ff6000fffe03f */
[----:B------:R-:W-:Y:S02]  /*2d780*/  @!UPT UIADD3 URZ, URZ, URZ, URZ ;  /* 0x0000003f3f3ff290 */ /* 0x000fe4000fffe03f */
[----:B------:R-:W-:Y:S02]  /*2d790*/  IMAD.MOV.U32 R31, RZ, RZ, R50 ;  /* 0x000000ffff1f7224 */ /* 0x000fe400078e0032 */
[----:B------:R-:W-:Y:S01]  /*2d7a0*/  IMAD.MOV.U32 R30, RZ, RZ, R51 ;  /* 0x000000ffff1e7224 */ /* 0x000fe200078e0033 */
[----:B------:R0:W-:Y:S01]  /*2d7b0*/  STL.64 [R1+0x240], R48 ;  /* 0x0002403001007387 */ /* 0x0001e20000100a00 */
[----:B------:R-:W4:Y:S03]  /*2d7c0*/  LDL.LU.64 R50, [R1+0x3ba0] ;  /* 0x003ba00001327983 */ /* 0x000f260000300a00 */
[----:B0-----:R-:W4:Y:S01]  /*2d7d0*/  LDL.LU.64 R48, [R1+0x3b98] ;  /* 0x003b980001307983 */ /* 0x001f220000300a00 */
[----:B------:R-:W-:Y:S02]  /*2d7e0*/  STL.64 [R1+0x3b90], R30 ;  /* 0x003b901e01007387 */ /* 0x000fe40000100a00 */
[----:B------:R2:W-:Y:S02]  /*2d7f0*/  STL.64 [R1+0x3b88], R28 ;  /* 0x003b881c01007387 */ /* 0x0005e40000100a00 */
[----:B---3--:R-:W-:Y:S01]  /*2d800*/  STL.64 [R1+0x3b80], R26 ;  /* 0x003b801a01007387 */ /* 0x008fe20000100a00 */
[----:B------:R0:W-:Y:S01]  /*2d810*/  STL.64 [R1+0x3b78], R24 ;  /* 0x003b781801007387 */ /* 0x0001e20000100a00 */
[C---:B--2---:R-:W-:Y:S08]  /*2d820*/  HMMA.16816.F32.BF16 R28, R44.reuse, R20, R56 ;  /* 0x000000142c1c723c */ /* 0x044ff00000041838 */
[----:B0-----:R-:W-:Y:S11]  /*2d830*/  HMMA.16816.F32.BF16 R24, R44, R4, R52 ;  /* 0x000000042c18723c */ /* 0x001ff60000041834 */
[----:B------:R-:W-:Y:S04]  /*2d840*/  @!UPT UIADD3 URZ, URZ, URZ, URZ ;  /* 0x0000003f3f3ff290 */ /* 0x000fe8000fffe03f */
[----:B------:R-:W-:Y:S01]  /*2d850*/  STL.64 [R1+0x230], R28 ;  /* 0x0002301c01007387 */ /* 0x000fe20000100a00 */
[----:B------:R-:W-:Y:S07]  /*2d860*/  STL.64 [R1+0x238], R30 ;  /* 0x0002381e01007387 */ /* 0x000fee0000100a00 */
[----:B------:R0:W-:Y:S01]  /*2d870*/  STL [R1+0x5f0], R24 ;  /* 0x0005f01801007387 */ /* 0x0001e20000100800 */
[----:B------:R-:W-:Y:S02]  /*2d880*/  IMAD.MOV.U32 R6, RZ, RZ, R25 ;  /* 0x000000ffff067224 */ /* 0x000fe400078e0019 */
[----:B------:R-:W-:-:S02]  /*2d890*/  IMAD.MOV.U32 R22, RZ, RZ, R26 ;  /* 0x000000ffff167224 */ /* 0x000fc400078e001a */
[----:B------:R-:W-:Y:S02]  /*2d8a0*/  IMAD.MOV.U32 R23, RZ, RZ, R27 ;  /* 0x000000ffff177224 */ /* 0x000fe400078e001b */
[C---:B0-----:R-:W-:Y:S11]  /*2d8b0*/  HMMA.16816.F32.BF16 R24, R44.reuse, R8, R40 ;  /* 0x000000082c18723c */ /* 0x041ff60000041828 */
[----:B------:R-:W-:Y:S11]  /*2d8c0*/  @!UPT UIADD3 URZ, URZ, URZ, URZ ;  /* 0x0000003f3f3ff290 */ /* 0x000ff6000fffe03f */
[----:B------:R-:W-:Y:S01]  /*2d8d0*/  @!UPT UIADD3 URZ, URZ, URZ, URZ ;  /* 0x0000003f3f3ff290 */ /* 0x000fe2000fffe03f */
[----:B------:R-:W-:Y:S01]  /*2d8e0*/  STL [R1+0x954], R25 ;  /* 0x0009541901007387 */ /* 0x000fe20000100800 */
[----:B------:R-:W-:Y:S02]  /*2d8f0*/  STL.64 [R1+0x958], R26 ;  /* 0x0009581a01007387 */ /* 0x000fe40000100a00 */
[----:B------:R-:W-:Y:S02]  /*2d900*/  STL.64 [R1+0x3b70], R10 ;  /* 0x003b700a01007387 */ /* 0x000fe40000100a00 */
[----:B------:R0:W-:Y:S01]  /*2d910*/  STL.64 [R1+0x3b68], R8 ;  /* 0x003b680801007387 */ /* 0x0001e20000100a00 */
[----:B------:R-:W2:Y:S01]  /*2d920*/  LDL.LU.64 R52, [R1+0xcb0] ;  /* 0x000cb00001347983 */ /* 0x000ea20000300a00 */
[----:B------:R-:W2:Y:S01]  /*2d930*/  LDL.LU.64 R54, [R1+0xcb8] ;  /* 0x000cb80001367983 */ /* 0x000ea20000300a00 */
[C---:B0-----:R-:W-:Y:S01]  /*2d940*/  HMMA.16816.F32.BF16 R8, R44.reuse, R12, R36 ;  /* 0x0000000c2c08723c */ /* 0x041fe20000041824 */
[----:B------:R-:W-:Y:S11]  /*2d950*/  IMAD.MOV.U32 R7, RZ, RZ, R24 ;  /* 0x000000ffff077224 */ /* 0x000ff600078e0018 */
[----:B------:R-:W-:Y:S11]  /*2d960*/  @!UPT UIADD3 URZ, URZ, URZ, URZ ;  /* 0x0000003f3f3ff290 */ /* 0x000ff6000fffe03f */
[----:B------:R0:W-:Y:S01]  /*2d970*/  STL.64 [R1+0xcc0], R8 ;  /* 0x000cc00801007387 */ /* 0x0001e20000100a00 */
[----:B------:R1:W-:Y:S02]  /*2d980*/  STL.64 [R1+0xcc8], R10 ;  /* 0x000cc80a01007387 */ /* 0x0003e40000100a00 */
[----:B------:R-:W4:Y:S02]  /*2d990*/  LDL.LU.64 R28, [R1+0xf80] ;  /* 0x000f8000011c7983 */ /* 0x000f240000300a00 */
[----:B------:R-:W4:Y:S01]  /*2d9a0*/  LDL.LU.64 R30, [R1+0xf88] ;  /* 0x000f8800011e7983 */ /* 0x000f220000300a00 */
[----:B------:R-:W3:Y:S01]  /*2d9b0*/  LDL.LU.64 R24, [R1+0xf70] ;  /* 0x000f700001187983 */ /* 0x000ee20000300a00 */
[----:B------:R-:W3:Y:S02]  /*2d9c0*/  LDL.LU.64 R26, [R1+0xf78] ;  /* 0x000f7800011a7983 */ /* 0x000ee40000300a00 */
[----:B------:R-:W3:Y:S02]  /*2d9d0*/  LDL.LU.64 R40, [R1+0xf60] ;  /* 0x000f600001287983 */ /* 0x000ee40000300a00 */
[----:B------:R-:W3:Y:S01]  /*2d9e0*/  LDL.LU.64 R42, [R1+0xf68] ;  /* 0x000f6800012a7983 */ /* 0x000ee20000300a00 */
[----:B0-----:R-:W3:Y:S01]  /*2d9f0*/  LDL.LU.64 R8, [R1+0xf50] ;  /* 0x000f500001087983 */ /* 0x001ee20000300a00 */
[----:B-1----:R-:W3:Y:S02]  /*2da00*/  LDL.LU.64 R10, [R1+0xf58] ;  /* 0x000f5800010a7983 */ /* 0x002ee40000300a00 */
[----:B------:R-:W-:Y:S02]  /*2da10*/  STL.64 [R1+0x3b60], R14 ;  /* 0x003b600e01007387 */ /* 0x000fe40000100a00 */
[----:B------:R0:W-:Y:S02]  /*2da20*/  STL.64 [R1+0x3b58], R12 ;  /* 0x003b580c01007387 */ /* 0x0001e40000100a00 */
[----:B0-----:R-:W3:Y:S01]  /*2da30*/  LDL.LU.64 R12, [R1+0xf30] ;  /* 0x000f3000010c7983 */ /* 0x001ee20000300a00 */
[----:B------:R-:W3:Y:S02]  /*2da40*/  LDL.LU.64 R14, [R1+0xf38] ;  /* 0x000f3800010e7983 */ /* 0x000ee40000300a00 */
[----:B------:R-:W3:Y:S02]  /*2da50*/  LDL.LU.64 R36, [R1+0xc90] ;  /* 0x000c900001247983 */ /* 0x000ee40000300a00 */
[----:B------:R-:W3:Y:S01]  /*2da60*/  LDL.LU.64 R38, [R1+0xc98] ;  /* 0x000c980001267983 */ /* 0x000ee20000300a00 */
[----:B--2---:R-:W-:Y:S08]  /*2da70*/  HMMA.16816.F32.BF16 R52, R44, R16, R52 ;  /* 0x000000102c34723c */ /* 0x004ff00000041834 */
[C---:B----4-:R-:W-:Y:S01]  /*2da80*/  HMMA.16816.F32.BF16 R28, R48.reuse, R32, R28 ;  /* 0x00000020301c723c */ /* 0x050fe2000004181c */
[----:B---3--:R-:W-:Y:S01]  /*2da90*/  STL.64 [R1+0x3b50], R38 ;  /* 0x003b502601007387 */ /* 0x008fe20000100a00 */
[----:B------:R0:W-:Y:S03]  /*2daa0*/  STL.64 [R1+0x3b48], R36 ;  /* 0x003b482401007387 */ /* 0x0001e60000100a00 */
[----:B0-----:R-:W2:Y:S01]  /*2dab0*/  LDL.LU.64 R36, [R1+0xf20] ;  /* 0x000f200001247983 */ /* 0x001ea20000300a00 */
[----:B------:R-:W2:Y:S02]  /*2dac0*/  LDL.LU.64 R38, [R1+0xf28] ;  /* 0x000f280001267983 */ /* 0x000ea40000300a00 */
[----:B------:R-:W3:Y:S02]  /*2dad0*/  LDL.LU.64 R44, [R1+0xf40] ;  /* 0x000f4000012c7983 */ /* 0x000ee40000300a00 */
[----:B------:R-:W3:Y:S05]  /*2dae0*/  LDL.LU.64 R46, [R1+0xf48] ;  /* 0x000f4800012e7983 */ /* 0x000eea0000300a00 */
[----:B------:R0:W-:Y:S01]  /*2daf0*/  STL.64 [R1+0xcb0], R52 ;  /* 0x000cb03401007387 */ /* 0x0001e20000100a00 */
[----:B------:R1:W-:Y:S02]  /*2db00*/  STL.64 [R1+0xcb8], R54 ;  /* 0x000cb83601007387 */ /* 0x0003e40000100a00 */
[----:B------:R-:W4:Y:S02]  /*2db10*/  LDL.LU.64 R56, [R1+0xbe0] ;  /* 0x000be00001387983 */ /* 0x000f240000300a00 */
[----:B------:R-:W4:Y:S01]  /*2db20*/  LDL.LU.64 R58, [R1+0xbe8] ;  /* 0x000be800013a7983 */ /* 0x000f220000300a00 */
[----:B0-----:R-:W2:Y:S01]  /*2db30*/  LDL.LU.64 R52, [R1+0xbd0] ;  /* 0x000bd00001347983 */ /* 0x001ea20000300a00 */
[----:B-1----:R-:W2:Y:S02]  /*2db40*/  LDL.LU.64 R54, [R1+0xbd8] ;  /* 0x000bd80001367983 */ /* 0x002ea40000300a00 */
[----:B------:R-:W-:Y:S02]  /*2db50*/  STL.64 [R1+0xf80], R28 ;  /* 0x000f801c01007387 */ /* 0x000fe40000100a00 */
[----:B------:R0:W-:Y:S02]  /*2db60*/  STL.64 [R1+0xf88], R30 ;  /* 0x000f881e01007387 */ /* 0x0001e40000100a00 */
[----:B0-----:R-:W2:Y:S01]  /*2db70*/  LDL.LU.64 R30, [R1+0x3b90] ;  /* 0x003b9000011e7983 */ /* 0x001ea20000300a00 */
[----:B------:R-:W2:Y:S02]  /*2db80*/  LDL.LU.64 R28, [R1+0x3b88] ;  /* 0x003b8800011c7983 */ /* 0x000ea40000300a00 */
[C---:B--2---:R-:W-:Y:S11]  /*2db90*/  HMMA.16816.F32.BF16 R24, R48.reuse, R28, R24 ;  /* 0x0000001c3018723c */ /* 0x044ff60000041818 */
[----:B------:R-:W-:Y:S11]  /*2dba0*/  @!UPT UIADD3 URZ, URZ, URZ, URZ ;  /* 0x0000003f3f3ff290 */ /* 0x000ff6000fffe03f */
[----:B------:R-:W-:Y:S01]  /*2dbb0*/  @!UPT UIADD3 URZ, URZ, URZ, URZ ;  /* 0x0000003f3f3ff290 */ /* 0x000fe2000fffe03f */
[----:B------:R-:W-:Y:S01]  /*2dbc0*/  STL.64 [R1+0xf70], R24 ;  /* 0x000f701801007387 */ /* 0x000fe20000100a00 */
[----:B------:R0:W-:Y:S03]  /*2dbd0*/  STL.64 [R1+0xf78], R26 ;  /* 0x000f781a01007387 */ /* 0x0001e60000100a00 */
[----:B0-----:R-:W2:Y:S01]  /*2dbe0*/  LDL.LU.64 R26, [R1+0x3b80] ;  /* 0x003b8000011a7983 */ /* 0x001ea20000300a00 */
[----:B------:R-:W2:Y:S01]  /*2dbf0*/  LDL.LU.64 R24, [R1+0x3b78] ;  /* 0x003b780001187983 */ /* 0x000ea20000300a00 */
[C---:B------:R-:W-:Y:S08]  /*2dc00*/  HMMA.16816.F32.BF16 R8, R48.reuse, R20, R8 ;  /* 0x000000143008723c */ /* 0x040ff00000041808 */
[C---:B--2---:R-:W-:Y:S11]  /*2dc10*/  HMMA.16816.F32.BF16 R40, R48.reuse, R24, R40 ;  /* 0x000000183028723c */ /* 0x044ff60000041828 */
[----:B------:R-:W-:Y:S11]  /*2dc20*/  @!UPT UIADD3 URZ, URZ, URZ, URZ ;  /* 0x0000003f3f3ff290 */ /* 0x000ff6000fffe03f */
[----:B------:R-:W-:Y:S01]  /*2dc30*/  @!UPT UIADD3 URZ, URZ, URZ, URZ ;  /* 0x0000003f3f3ff290 */ /* 0x000fe2000fffe03f */
[----:B------:R0:W-:Y:S01]  /*2dc40*/  STL.64 [R1+0xf60], R40 ;  /* 0x000f602801007387 */ /* 0x0001e20000100a00 */
[----:B------:R1:W-:Y:S03]  /*2dc50*/  STL.64 [R1+0xf68], R42 ;  /* 0x000f682a01007387 */ /* 0x0003e60000100a00 */
[----:B0-----:R-:W2:Y:S01]  /*2dc60*/  LDL.LU.64 R40, [R1+0xbc0] ;  /* 0x000bc00001287983 */ /* 0x001ea20000300a00 */
[----:B-1----:R-:W2:Y:S02]  /*2dc70*/  LDL.LU.64 R42, [R1+0xbc8] ;  /* 0x000bc800012a7983 */ /* 0x002ea40000300a00 */
[----:B------:R-:W-:Y:S02]  /*2dc80*/  STL.64 [R1+0xf50], R8 ;  /* 0x000f500801007387 */ /* 0x000fe40000100a00 */
[----:B------:R0:W-:Y:S02]  /*2dc90*/  STL.64 [R1+0xf58], R10 ;  /* 0x000f580a01007387 */ /* 0x0001e40000100a00 */
[----:B0-----:R-:W2:Y:S01]  /*2dca0*/  LDL.LU.64 R10, [R1+0x3b70] ;  /* 0x003b7000010a7983 */ /* 0x001ea20000300a00 */
[----:B------:R-:W2:Y:S01]  /*2dcb0*/  LDL.LU.64 R8, [R1+0x3b68] ;  /* 0x003b680001087983 */ /* 0x000ea20000300a00 */
[C---:B---3--:R-:W-:Y:S11]  /*2dcc0*/  HMMA.16816.F32.BF16 R44, R48.reuse, R4, R44 ;  /* 0x00000004302c723c */ /* 0x048ff6000004182c */
[----:B------:R-:W-:Y:S11]  /*2dcd0*/  @!UPT UIADD3 URZ, URZ, URZ, URZ ;  /* 0x0000003f3f3ff290 */ /* 0x000ff6000fffe03f */
[----:B------:R-:W-:Y:S01]  /*2dce0*/  @!UPT UIADD3 URZ, URZ, URZ, URZ ;  /* 0x0000003f3f3ff290 */ /* 0x000fe2000fffe03f */
[----:B------:R0:W-:Y:S01]  /*2dcf0*/  STL.64 [R1+0xf40], R44 ;  /* 0x000f402c01007387 */ /* 0x0001e20000100a00 */
[----:B------:R1:W-:Y:S03]  /*2dd00*/  STL.64 [R1+0xf48], R46 ;  /* 0x000f482e01007387 */ /* 0x0003e60000100a00 */
[----:B0-----:R-:W3:Y:S01]  /*2dd10*/  LDL.LU.64 R44, [R1+0xbb0] ;  /* 0x000bb000012c7983 */ /* 0x001ee20000300a00 */
[----:B-1----:R-:W3:Y:S01]  /*2dd20*/  LDL.LU.64 R46, [R1+0xbb8] ;  /* 0x000bb800012e7983 */ /* 0x002ee20000300a00 */
[C---:B--2---:R-:W-:Y:S11]  /*2dd30*/  HMMA.16816.F32.BF16 R12, R48.reuse, R8, R12 ;  /* 0x00000008300c723c */ /* 0x044ff6000004180c */
[----:B------:R-:W-:Y:S11]  /*2dd40*/  @!UPT UIADD3 URZ, URZ, URZ, URZ ;  /* 0x0000003f3f3ff290 */ /* 0x000ff6000fffe03f */
[----:B------:R-:W-:Y:S01]  /*2dd50*/  @!UPT UIADD3 URZ, URZ, URZ, URZ ;  /* 0x0000003f3f3ff290 */ /* 0x000fe2000fffe03f */
[----:B------:R-:W-:Y:S01]  /*2dd60*/  STL.64 [R1+0xf30], R12 ;  /* 0x000f300c01007387 */ /* 0x000fe20000100a00 */
[----:B------:R0:W-:Y:S03]  /*2dd70*/  STL.64 [R1+0xf38], R14 ;  /* 0x000f380e01007387 */ /* 0x0001e60000100a00 */
        /* <DEDUP_REMOVED lines=8> */
[----:B------:R-:W2:Y:S02]  /*2de00*/  LDL.LU.64 R36, [R1+0x3b48] ;  /* 0x003b480001247983 */ /* 0x000ea40000300a00 */
[----:B--2---:R-:W-:Y:S01]  /*2de10*/  HMMA.16816.F32.BF16 R48, R48, R16, R36 ;  /* 0x000000103030723c */ /* 0x004fe20000041824 */
[----:B------:R-:W4:Y:S01]  /*2de20*/  LDL.LU.64 R38, [R1+0x3b40] ;  /* 0x003b400001267983 */ /* 0x000f220000300a00 */
[----:B------:R-:W4:Y:S11]  /*2de30*/  LDL.LU.64 R36, [R1+0x3b38] ;  /* 0x003b380001247983 */ /* 0x000f360000300a00 */
[----:B------:R-:W-:Y:S10]  /*2de40*/  @!UPT UIADD3 URZ, URZ, URZ, URZ ;  /* 0x0000003f3f3ff290 */ /* 0x000ff4000fffe03f */
[----:B------:R0:W-:Y:S01]  /*2de50*/  STL.64 [R1+0xc90], R48 ;  /* 0x000c903001007387 */ /* 0x0001e20000100a00 */
[----:B------:R1:W-:Y:S03]  /*2de60*/  STL.64 [R1+0xc98], R50 ;  /* 0x000c983201007387 */ /* 0x0003e60000100a00 */
[----:B0-----:R-:W2:Y:S01]  /*2de70*/  LDL.LU.64 R48, [R1+0xbf0] ;  /* 0x000bf00001307983 */ /* 0x001ea20000300a00 */
[----:B-1----:R-:W2:Y:S01]  /*2de80*/  LDL.LU.64 R50, [R1+0xbf8] ;  /* 0x000bf80001327983 */ /* 0x002ea20000300a00 */
[C---:B----4-:R-:W-:Y:S08]  /*2de90*/  HMMA.16816.F32.BF16 R56, R36.reuse, R28, R56 ;  /* 0x0000001c2438723c */ /* 0x050ff00000041838 */
[C---:B--2---:R-:W-:Y:S11]  /*2dea0*/  HMMA.16816.F32.BF16 R48, R36.reuse, R32, R48 ;  /* 0x000000202430723c */ /* 0x044ff60000041830 */
[----:B------:R-:W-:Y:S11]  /*2deb0*/  @!UPT UIADD3 URZ, URZ, URZ, URZ ;  /* 0x0000003f3f3ff290 */ /* 0x000ff6000fffe03f */
[----:B------:R-:W-:Y:S01]  /*2dec0*/  @!UPT UIADD3 URZ, URZ, URZ, URZ ;  /* 0x0000003f3f3ff290 */ /* 0x000fe2000fffe03f */
[----:B------:R0:W-:Y:S01]  /*2ded0*/  STL.64 [R1+0xbf0], R48 ;  /* 0x000bf03001007387 */ /* 0x0001e20000100a00 */
[----:B------:R1:W-:Y:S03]  /*2dee0*/  STL.64 [R1+0xbf8], R50 ;  /* 0x000bf83201007387 */ /* 0x0003e60000100a00 */
[----:B0-----:R-:W2:Y:S01]  /*2def0*/  LDL.LU.64 R48, [R1+0xba0] ;  /* 0x000ba00001307983 */ /* 0x001ea20000300a00 */
[----:B-1----:R-:W2:Y:S02]  /*2df00*/  LDL.LU.64 R50, [R1+0xba8] ;  /* 0x000ba80001327983 */ /* 0x002ea40000300a00 */
[----:B------:R0:W-:Y:S02]  /*2df10*/  STL.64 [R1+0xbe0], R56 ;  /* 0x000be03801007387 */ /* 0x0001e40000100a00 */
[----:B------:R-:W-:Y:S01]  /*2df20*/  STL.64 [R1+0xbe8], R58 ;  /* 0x000be83a01007387 */ /* 0x000fe20000100a00 */
[----:B0-----:R-:W4:Y:S01]  /*2df30*/  LDL.LU R56, [R1+0x3b30] ;  /* 0x003b300001387983 */ /* 0x001f220000300800 */
[C---:B------:R-:W-:Y:S11]  /*2df40*/  HMMA.16816.F32.BF16 R52, R36.reuse, R24, R52 ;  /* 0x000000182434723c */ /* 0x040ff60000041834 */
[----:B------:R-:W-:Y:S11]  /*2df50*/  @!UPT UIADD3 URZ, URZ, URZ, URZ ;  /* 0x0000003f3f3ff290 */ /* 0x000ff6000fffe03f */
[----:B------:R-:W-:Y:S01]  /*2df60*/  @!UPT UIADD3 URZ, URZ, URZ, URZ ;  /* 0x0000003f3f3ff290 */ /* 0x000fe2000fffe03f */
[----:B------:R0:W-:Y:S01]  /*2df70*/  STL.64 [R1+0xbd0], R52 ;  /* 0x000bd03401007387 */ /* 0x0001e20000100a00 */
[----:B------:R1:W-:Y:S03]  /*2df80*/  STL.64 [R1+0xbd8], R54 ;  /* 0x000bd83601007387 */ /* 0x0003e60000100a00 */
[----:B0-----:R-:W4:Y:S01]  /*2df90*/  LDL.LU.64 R52, [R1+0xb90] ;  /* 0x000b900001347983 */ /* 0x001f220000300a00 */
[----:B-1----:R-:W4:Y:S02]  /*2dfa0*/  LDL.LU.64 R54, [R1+0xb98] ;  /* 0x000b980001367983 */ /* 0x002f240000300a00 */
[----:B------:R-:W-:Y:S02]  /*2dfb0*/  STL.64 [R1+0x3b28], R26 ;  /* 0x003b281a01007387 */ /* 0x000fe40000100a00 */
[----:B------:R0:W-:Y:S02]  /*2dfc0*/  STL.64 [R1+0x3b20], R24 ;  /* 0x003b201801007387 */ /* 0x0001e40000100a00 */
[C---:B0-----:R-:W-:Y:S01]  /*2dfd0*/  HMMA.16816.F32.BF16 R24, R36.reuse, R20, R40 ;  /* 0x000000142418723c */ /* 0x041fe20000041828 */
[----:B------:R-:W-:Y:S01]  /*2dfe0*/  STL.64 [R1+0x3b18], R22 ;  /* 0x003b181601007387 */ /* 0x000fe20000100a00 */
[----:B------:R3:W-:Y:S06]  /*2dff0*/  STL.64 [R1+0x3b10], R20 ;  /* 0x003b101401007387 */ /* 0x0007ec0000100a00 */
[C---:B---3--:R-:W-:Y:S11]  /*2e000*/  HMMA.16816.F32.BF16 R20, R36.reuse, R4, R44 ;  /* 0x000000042414723c */ /* 0x048ff6000004182c */
[----:B------:R-:W-:Y:S04]  /*2e010*/  @!UPT UIADD3 URZ, URZ, URZ, URZ ;  /* 0x0000003f3f3ff290 */ /* 0x000fe8000fffe03f */
[----:B------:R-:W-:Y:S01]  /*2e020*/  STL.64 [R1+0xbc0], R24 ;  /* 0x000bc01801007387 */ /* 0x000fe20000100a00 */
[----:B------:R-:W-:Y:S02]  /*2e030*/  STL.64 [R1+0xbc8], R26 ;  /* 0x000bc81a01007387 */ /* 0x000fe40000100a00 */
[----:B------:R-:W-:Y:S02]  /*2e040*/  STL.64 [R1+0x3b08], R6 ;  /* 0x003b080601007387 */ /* 0x000fe40000100a00 */
[----:B------:R2:W-:Y:S03]  /*2e050*/  STL.64 [R1+0x3b00], R4 ;  /* 0x003b000401007387 */ /* 0x0005e60000100a00 */
[----:B------:R-:W-:Y:S01]  /*2e060*/  STL.64 [R1+0xbb0], R20 ;  /* 0x000bb01401007387 */ /* 0x000fe20000100a00 */
[----:B------:R-:W-:Y:S01]  /*2e070*/  STL.64 [R1+0xbb8], R22 ;  /* 0x000bb81601007387 */ /* 0x000fe20000100a00 */
[C---:B--2---:R-:W-:Y:S02]  /*2e080*/  HMMA.16816.F32.BF16 R4, R36.reuse, R8, R48 ;  /* 0x000000082404723c */ /* 0x044fe40000041830 */
[----:B----4-:R-:W0:Y:S04]  /*2e090*/  LDSM.16.MT88.4 R44, [R56+0x280] ;  /* 0x00028000382c783b */ /* 0x010e280000004200 */
[----:B------:R-:W1:Y:S04]  /*2e0a0*/  LDSM.16.MT88.4 R48, [R56+0x300] ;  /* 0x000300003830783b */ /* 0x000e680000004200 */
[----:B------:R-:W-:Y:S04]  /*2e0b0*/  LDSM.16.MT88.4 R40, [R56+0x200] ;  /* 0x000200003828783b */ /* 0x000fe80000004200 */
[----:B0-----:R-:W-:Y:S01]  /*2e0c0*/  STL.64 [R1+0x3af8], R46 ;  /* 0x003af82e01007387 */ /* 0x001fe20000100a00 */
[----:B------:R-:W-:Y:S02]  /*2e0d0*/  STL.64 [R1+0x3af0], R44 ;  /* 0x003af02c01007387 */ /* 0x000fe40000100a00 */
[----:B-1----:R-:W-:Y:S06]  /*2e0e0*/  STL.64 [R1+0x3aa8], R50 ;  /* 0x003aa83201007387 */ /* 0x002fec0000100a00 */
[----:B------:R-:W-:Y:S01]  /*2e0f0*/  STL.64 [R1+0xba0], R4 ;  /* 0x000ba00401007387 */ /* 0x000fe20000100a00 */
[----:B------:R0:W-:Y:S02]  /*2e100*/  STL.64 [R1+0xba8], R6 ;  /* 0x000ba80601007387 */ /* 0x0001e40000100a00 */
[C---:B0-----:R-:W-:Y:S02]  /*2e110*/  HMMA.16816.F32.BF16 R4, R36.reuse, R12, R52 ;  /* 0x0000000c2404723c */ /* 0x041fe40000041834 */
[----:B------:R-:W0:Y:S04]  /*2e120*/  LDSM.16.MT88.4 R52, [R56+0x380] ;  /* 0x000380003834783b */ /* 0x000e280000004200 */
[----:B------:R1:W-:Y:S04]  /*2e130*/  STL.64 [R1+0x3aa0], R48 ;  /* 0x003aa03001007387 */ /* 0x0003e80000100a00 */
[----:B-1----:R-:W2:Y:S01]  /*2e140*/  LDL.LU.64 R48, [R1+0x820] ;  /* 0x0008200001307983 */ /* 0x002ea20000300a00 */
[----:B------:R-:W2:Y:S11]  /*2e150*/  LDL.LU.64 R50, [R1+0x828] ;  /* 0x0008280001327983 */ /* 0x000eb60000300a00 */
[----:B------:R-:W-:Y:S01]  /*2e160*/  @!UPT UIADD3 URZ, URZ, URZ, URZ ;  /* 0x0000003f3f3ff290 */ /* 0x000fe2000fffe03f */
[----:B------:R1:W-:Y:S01]  /*2e170*/  STL.64 [R1+0xb90], R4 ;  /* 0x000b900401007387 */ /* 0x0003e20000100a00 */
[----:B------:R3:W-:Y:S02]  /*2e180*/  STL.64 [R1+0xb98], R6 ;  /* 0x000b980601007387 */ /* 0x0007e40000100a00 */
[----:B------:R-:W4:Y:S02]  /*2e190*/  LDL.LU.64 R24, [R1+0x810] ;  /* 0x0008100001187983 */ /* 0x000f240000300a00 */
[----:B------:R-:W4:Y:S01]  /*2e1a0*/  LDL.LU.64 R26, [R1+0x818] ;  /* 0x00081800011a7983 */ /* 0x000f220000300a00 */
[----:B------:R-:W2:Y:S01]  /*2e1b0*/  LDL.LU.64 R20, [R1+0x800] ;  /* 0x0008000001147983 */ /* 0x000ea20000300a00 */
[----:B------:R-:W2:Y:S03]  /*2e1c0*/  LDL.LU.64 R22, [R1+0x808] ;  /* 0x0008080001167983 */ /* 0x000ea60000300a00 */
[----:B-1----:R-:W2:Y:S01]  /*2e1d0*/  LDL.LU.64 R4, [R1+0x7f0] ;  /* 0x0007f00001047983 */ /* 0x002ea20000300a00 */
[----:B---3--:R-:W3:Y:S02]  /*2e1e0*/  LDL.LU.64 R6, [R1+0x7f8] ;  /* 0x0007f80001067983 */ /* 0x008ee40000300a00 */
[----:B------:R-:W2:Y:S02]  /*2e1f0*/  LDL.LU.64 R44, [R1+0x7e0] ;  /* 0x0007e000012c7983 */ /* 0x000ea40000300a00 */
[----:B------:R-:W2:Y:S01]  /*2e200*/  LDL.LU.64 R46, [R1+0x7e8] ;  /* 0x0007e800012e7983 */ /* 0x000ea20000300a00 */
[----:B0-----:R-:W-:Y:S01]  /*2e210*/  STL.64 [R1+0x3a88], R54 ;  /* 0x003a883601007387 */ /* 0x001fe20000100a00 */
[----:B------:R0:W-:Y:S03]  /*2e220*/  STL.64 [R1+0x3a80], R52 ;  /* 0x003a803401007387 */ /* 0x0001e60000100a00 */
[----:B0-----:R-:W2:Y:S01]  /*2e230*/  LDL.LU.64 R52, [R1+0x8b0] ;  /* 0x0008b00001347983 */ /* 0x001ea20000300a00 */
[----:B------:R-:W2:Y:S01]  /*2e240*/  LDL.LU.64 R54, [R1+0x8b8] ;  /* 0x0008b80001367983 */ /* 0x000ea20000300a00 */
[----:B------:R-:W-:Y:S01]  /*2e250*/  LOP3.LUT R3, R56, 0x20, RZ, 0x3c, !PT ;  /* 0x0000002038037812 */ /* 0x000fe200078e3cff */
[----:B------:R0:W-:Y:S02]  /*2e260*/  STL [R1+0x3778], R56 ;  /* 0x0037783801007387 */ /* 0x0001e40000100800 */
[----:B0-----:R-:W3:Y:S01]  /*2e270*/  LDL.LU.64 R56, [R1+0x7c0] ;  /* 0x0007c00001387983 */ /* 0x001ee20000300a00 */
[----:B------:R-:W3:Y:S01]  /*2e280*/  LDL.LU.64 R58, [R1+0x7c8] ;  /* 0x0007c800013a7983 */ /* 0x000ee20000300a00 */
[----:B--2---:R-:W-:Y:S11]  /*2e290*/  HMMA.16816.F32.BF16 R36, R36, R16, R52 ;  /* 0x000000102424723c */ /* 0x004ff60000041834 */
[----:B------:R-:W-:Y:S11]  /*2e2a0*/  @!UPT UIADD3 URZ, URZ, URZ, URZ ;  /* 0x0000003f3f3ff290 */ /* 0x000ff6000fffe03f */
[----:B------:R-:W-:Y:S01]  /*2e2b0*/  @!UPT UIADD3 URZ, URZ, URZ, URZ ;  /* 0x0000003f3f3ff290 */ /* 0x000fe2000fffe03f */
[----:B------:R-:W-:Y:S01]  /*2e2c0*/  STL.64 [R1+0x8b0], R36 ;  /* 0x0008b02401007387 */ /* 0x000fe20000100a00 */
[----:B------:R-:W-:Y:S02]  /*2e2d0*/  STL.64 [R1+0x8b8], R38 ;  /* 0x0008b82601007387 */ /* 0x000fe40000100a00 */
[----:B------:R-:W0:Y:S01]  /*2e2e0*/  LDSM.16.MT88.4 R36, [R3] ;  /* 0x000000000324783b */ /* 0x000e220000004200 */
[C---:B----4-:R-:W-:Y:S01]  /*2e2f0*/  HMMA.16816.F32.BF16 R24, R40.reuse, R28, R24 ;  /* 0x0000001c2818723c */ /* 0x050fe20000041818 */
[----:B0-----:R-:W-:Y:S02]  /*2e300*/  STL.64 [R1+0x3a38], R38 ;  /* 0x003a382601007387 */ /* 0x001fe40000100a00 */
[----:B------:R0:W-:Y:S02]  /*2e310*/  STL.64 [R1+0x3a30], R36 ;  /* 0x003a302401007387 */ /* 0x0001e40000100a00 */
[----:B------:R-:W2:Y:S02]  /*2e320*/  LDL.LU.64 R52, [R1+0x4c0] ;  /* 0x0004c00001347983 */ /* 0x000ea40000300a00 */
[----:B------:R-:W2:Y:S01]  /*2e330*/  LDL.LU.64 R54, [R1+0x4c8] ;  /* 0x0004c80001367983 */ /* 0x000ea20000300a00 */
[C---:B0-----:R-:W-:Y:S11]  /*2e340*/  HMMA.16816.F32.BF16 R36, R40.reuse, R32, R48 ;  /* 0x000000202824723c */ /* 0x041ff60000041830 */
[----:B------:R-:W-:Y:S11]  /*2e350*/  @!UPT UIADD3 URZ, URZ, URZ, URZ ;  /* 0x0000003f3f3ff290 */ /* 0x000ff6000fffe03f */
[----:B------:R-:W-:Y:S01]  /*2e360*/  @!UPT UIADD3 URZ, URZ, URZ, URZ ;  /* 0x0000003f3f3ff290 */ /* 0x000fe2000fffe03f */
        /* <DEDUP_REMOVED lines=16> */
[----:B------:R-:W3:Y:S02]  /*2e470*/  LDL.LU.64 R20, [R1+0x3b10] ;  /* 0x003b100001147983 */ /* 0x000ee40000300a00 */
[C---:B---3--:R-:W-:Y:S11]  /*2e480*/  HMMA.16816.F32.BF16 R4, R40.reuse, R20, R4 ;  /* 0x000000142804723c */ /* 0x048ff60000041804 */
[----:B------:R-:W-:Y:S11]  /*2e490*/  @!UPT UIADD3 URZ, URZ, URZ, URZ ;  /* 0x0000003f3f3ff290 */ /* 0x000ff6000fffe03f */
[----:B------:R-:W-:Y:S01]  /*2e4a0*/  @!UPT UIADD3 URZ, URZ, URZ, URZ ;  /* 0x0000003f3f3ff290 */ /* 0x000fe2000fffe03f */
[----:B------:R-:W-:Y:S01]  /*2e4b0*/  STL.64 [R1+0x7f0], R4 ;  /* 0x0007f00401007387 */ /* 0x000fe20000100a00 */
[----:B------:R0:W-:Y:S03]  /*2e4c0*/  STL.64 [R1+0x7f8], R6 ;  /* 0x0007f80601007387 */ /* 0x0001e60000100a00 */
[----:B0-----:R-:W3:Y:S01]  /*2e4d0*/  LDL.LU.64 R6, [R1+0x3b08] ;  /* 0x003b080001067983 */ /* 0x001ee20000300a00 */
[----:B------:R-:W2:Y:S02]  /*2e4e0*/  LDL.LU.64 R4, [R1+0x3b00] ;  /* 0x003b000001047983 */ /* 0x000ea40000300a00 */
[C---:B--2---:R-:W-:Y:S11]  /*2e4f0*/  HMMA.16816.F32.BF16 R44, R40.reuse, R4, R44 ;  /* 0x00000004282c723c */ /* 0x044ff6000004182c */
[----:B------:R-:W-:Y:S11]  /*2e500*/  @!UPT UIADD3 URZ, URZ, URZ, URZ ;  /* 0x0000003f3f3ff290 */ /* 0x000ff6000fffe03f */
[----:B------:R-:W-:Y:S01]  /*2e510*/  @!UPT UIADD3 URZ, URZ, URZ, URZ ;  /* 0x0000003f3f3ff290 */ /* 0x000fe2000fffe03f */
[----:B------:R-:W-:Y:S01]  /*2e520*/  STL.64 [R1+0x7e0], R44 ;  /* 0x0007e02c01007387 */ /* 0x000fe20000100a00 */
[----:B------:R0:W-:Y:S03]  /*2e530*/  STL.64 [R1+0x7e8], R46 ;  /* 0x0007e82e01007387 */ /* 0x0001e60000100a00 */
[----:B0-----:R-:W4:Y:S01]  /*2e540*/  LDL.LU.64 R46, [R1+0x3af8] ;  /* 0x003af800012e7983 */ /* 0x001f220000300a00 */
[----:B------:R-:W4:Y:S02]  /*2e550*/  LDL.LU.64 R44, [R1+0x3af0] ;  /* 0x003af000012c7983 */ /* 0x000f240000300a00 */
[----:B---3--:R-:W-:Y:S02]  /*2e560*/  STL.64 [R1+0x3ae8], R6 ;  /* 0x003ae80601007387 */ /* 0x008fe40000100a00 */
[----:B------:R0:W-:Y:S02]  /*2e570*/  STL.64 [R1+0x3ae0], R4 ;  /* 0x003ae00401007387 */ /* 0x0001e40000100a00 */
[----:B0-----:R-:W2:Y:S01]  /*2e580*/  LDL.LU.64 R4, [R1+0x7d0] ;  /* 0x0007d00001047983 */ /* 0x001ea20000300a00 */
[----:B------:R-:W2:Y:S02]  /*2e590*/  LDL.LU.64 R6, [R1+0x7d8] ;  /* 0x0007d80001067983 */ /* 0x000ea40000300a00 */
[----:B------:R-:W-:Y:S02]  /*2e5a0*/  STL.64 [R1+0x3ad8], R10 ;  /* 0x003ad80a01007387 */ /* 0x000fe40000100a00 */
[----:B------:R-:W-:Y:S01]  /*2e5b0*/  STL.64 [R1+0x3ad0], R8 ;  /* 0x003ad00801007387 */ /* 0x000fe20000100a00 */
[C---:B--2---:R-:W-:Y:S11]  /*2e5c0*/  HMMA.16816.F32.BF16 R4, R40.reuse, R8, R4 ;  /* 0x000000082804723c */ /* 0x044ff60000041804 */
[----:B------:R-:W-:Y:S11]  /*2e5d0*/  @!UPT UIADD3 URZ, URZ, URZ, URZ ;  /* 0x0000003f3f3ff290 */ /* 0x000ff6000fffe03f */
[----:B------:R-:W-:Y:S01]  /*2e5e0*/  @!UPT UIADD3 URZ, URZ, URZ, URZ ;  /* 0x0000003f3f3ff290 */ /* 0x000fe2000fffe03f */
[----:B------:R-:W-:Y:S01]  /*2e5f0*/  STL.64 [R1+0x7d0], R4 ;  /* 0x0007d00401007387 */ /* 0x000fe20000100a00 */
[----:B------:R0:W-:Y:S02]  /*2e600*/  STL.64 [R1+0x7d8], R6 ;  /* 0x0007d80601007387 */ /* 0x0001e40000100a00 */
[C---:B0-----:R-:W-:Y:S01]  /*2e610*/  HMMA.16816.F32.BF16 R4, R40.reuse, R12, R56 ;  /* 0x0000000c2804723c */ /* 0x041fe20000041838 */
[----:B------:R-:W-:Y:S01]  /*2e620*/  STL.64 [R1+0x3ac8], R14 ;  /* 0x003ac80e01007387 */ /* 0x000fe20000100a00 */
[----:B------:R-:W-:Y:S11]  /*2e630*/  STL.64 [R1+0x3ac0], R12 ;  /* 0x003ac00c01007387 */ /* 0x000ff60000100a00 */
[----:B------:R-:W-:Y:S10]  /*2e640*/  @!UPT UIADD3 URZ, URZ, URZ, URZ ;  /* 0x0000003f3f3ff290 */ /* 0x000ff4000fffe03f */
[----:B------:R-:W-:Y:S01]  /*2e650*/  STL.64 [R1+0x7c0], R4 ;  /* 0x0007c00401007387 */ /* 0x000fe20000100a00 */
[----:B------:R0:W-:Y:S02]  /*2e660*/  STL.64 [R1+0x7c8], R6 ;  /* 0x0007c80601007387 */ /* 0x0001e40000100a00 */
[----:B0-----:R-:W-:Y:S08]  /*2e670*/  HMMA.16816.F32.BF16 R4, R40, R16, R52 ;  /* 0x000000102804723c */ /* 0x001ff00000041834 */
[C---:B----4-:R-:W-:Y:S01]  /*2e680*/  HMMA.16816.F32.BF16 R8, R44.reuse, R32, R48 ;  /* 0x000000202c08723c */ /* 0x050fe20000041830 */
[----:B------:R-:W-:Y:S01]  /*2e690*/  STL.64 [R1+0x3ab8], R18 ;  /* 0x003ab81201007387 */ /* 0x000fe20000100a00 */
[----:B------:R-:W-:Y:S11]  /*2e6a0*/  STL.64 [R1+0x3ab0], R16 ;  /* 0x003ab01001007387 */ /* 0x000ff60000100a00 */
[----:B------:R-:W-:Y:S02]  /*2e6b0*/  @!UPT UIADD3 URZ, URZ, URZ, URZ ;  /* 0x0000003f3f3ff290 */ /* 0x000fe4000fffe03f */
[----:B------:R-:W-:Y:S01]  /*2e6c0*/  STL.64 [R1+0x4c0], R4 ;  /* 0x0004c00401007387 */ /* 0x000fe20000100a00 */
[----:B------:R0:W-:Y:S02]  /*2e6d0*/  STL.64 [R1+0x4c8], R6 ;  /* 0x0004c80601007387 */ /* 0x0001e40000100a00 */
[C---:B0-----:R-:W-:Y:S01]  /*2e6e0*/  HMMA.16816.F32.BF16 R4, R44.reuse, R28, R36 ;  /* 0x0000001c2c04723c */ /* 0x041fe20000041824 */
[----:B------:R-:W2:Y:S04]  /*2e6f0*/  LDL.LU.64 R36, [R1+0x420] ;  /* 0x0004200001247983 */ /* 0x000ea80000300a00 */
[----:B------:R-:W-:Y:S02]  /*2e700*/  STL.64 [R1+0x440], R8 ;  /* 0x0004400801007387 */ /* 0x000fe40000100a00 */
[----:B------:R-:W-:Y:S02]  /*2e710*/  STL.64 [R1+0x448], R10 ;  /* 0x0004480a01007387 */ /* 0x000fe40000100a00 */
[----:B------:R-:W2:Y:S11]  /*2e720*/  LDL.LU.64 R38, [R1+0x428] ;  /* 0x0004280001267983 */ /* 0x000eb60000300a00 */
[----:B------:R-:W-:Y:S03]  /*2e730*/  @!UPT UIADD3 URZ, URZ, URZ, URZ ;  /* 0x0000003f3f3ff290 */ /* 0x000fe6000fffe03f */
[----:B------:R0:W-:Y:S01]  /*2e740*/  STL.64 [R1+0x430], R4 ;  /* 0x0004300401007387 */ /* 0x0001e20000100a00 */
[----:B------:R1:W-:Y:S03]  /*2e750*/  STL.64 [R1+0x438], R6 ;  /* 0x0004380601007387 */ /* 0x0003e60000100a00 */
[----:B0-----:R-:W3:Y:S01]  /*2e760*/  LDL.LU.64 R4, [R1+0x410] ;  /* 0x0004100001047983 */ /* 0x001ee20000300a00 */
[----:B-1----:R-:W3:Y:S02]  /*2e770*/  LDL.LU.64 R6, [R1+0x418] ;  /* 0x0004180001067983 */ /* 0x002ee40000300a00 */
[----:B------:R-:W4:Y:S02]  /*2e780*/  LDL.LU.64 R8, [R1+0x400] ;  /* 0x0004000001087983 */ /* 0x000f240000300a00 */
[----:B------:R-:W4:Y:S01]  /*2e790*/  LDL.LU.64 R10, [R1+0x408] ;  /* 0x00040800010a7983 */ /* 0x000f220000300a00 */
[----:B------:R-:W4:Y:S01]  /*2e7a0*/  LDL.LU.64 R12, [R1+0x3f0] ;  /* 0x0003f000010c7983 */ /* 0x000f220000300a00 */
[----:B------:R-:W4:Y:S02]  /*2e7b0*/  LDL.LU.64 R14, [R1+0x3f8] ;  /* 0x0003f800010e7983 */ /* 0x000f240000300a00 */
[----:B------:R-:W4:Y:S02]  /*2e7c0*/  LDL.LU.64 R16, [R1+0x3e0] ;  /* 0x0003e00001107983 */ /* 0x000f240000300a00 */
[----:B------:R-:W4:Y:S01]  /*2e7d0*/  LDL.LU.64 R18, [R1+0x3e8] ;  /* 0x0003e80001127983 */ /* 0x000f220000300a00 */
[----:B------:R-:W4:Y:S01]  /*2e7e0*/  LDL.LU.64 R48, [R1+0x170] ;  /* 0x0001700001307983 */ /* 0x000f220000300a00 */
[----:B------:R-:W4:Y:S02]  /*2e7f0*/  LDL.LU.64 R50, [R1+0x178] ;  /* 0x0001780001327983 */ /* 0x000f240000300a00 */
[----:B------:R-:W-:Y:S02]  /*2e800*/  STL.64 [R1+0x3a98], R30 ;  /* 0x003a981e01007387 */ /* 0x000fe40000100a00 */
[----:B------:R0:W-:Y:S02]  /*2e810*/  STL.64 [R1+0x3a90], R28 ;  /* 0x003a901c01007387 */ /* 0x0001e40000100a00 */
[----:B0-----:R-:W4:Y:S01]  /*2e820*/  LDL.LU.64 R28, [R1+0x120] ;  /* 0x00012000011c7983 */ /* 0x001f220000300a00 */
[----:B------:R-:W4:Y:S02]  /*2e830*/  LDL.LU.64 R30, [R1+0x128] ;  /* 0x00012800011e7983 */ /* 0x000f240000300a00 */
[----:B------:R-:W4:Y:S02]  /*2e840*/  LDL.LU.64 R56, [R1+0x100] ;  /* 0x0001000001387983 */ /* 0x000f240000300a00 */
[----:B------:R-:W4:Y:S01]  /*2e850*/  LDL.LU.64 R58, [R1+0x108] ;  /* 0x00010800013a7983 */ /* 0x000f220000300a00 */
[----:B------:R-:W4:Y:S01]  /*2e860*/  LDL.LU.64 R52, [R1+0xf0] ;  /* 0x0000f00001347983 */ /* 0x000f220000300a00 */
[----:B------:R-:W4:Y:S01]  /*2e870*/  LDL.LU.64 R54, [R1+0xf8] ;  /* 0x0000f80001367983 */ /* 0x000f220000300a00 */
[C---:B--2---:R-:W-:Y:S08]  /*2e880*/  HMMA.16816.F32.BF16 R36, R44.reuse, R24, R36 ;  /* 0x000000182c24723c */ /* 0x044ff00000041824 */
[C---:B---3--:R-:W-:Y:S11]  /*2e890*/  HMMA.16816.F32.BF16 R4, R44.reuse, R20, R4 ;  /* 0x000000142c04723c */ /* 0x048ff60000041804 */
[----:B------:R-:W-:Y:S04]  /*2e8a0*/  @!UPT UIADD3 URZ, URZ, URZ, URZ ;  /* 0x0000003f3f3ff290 */ /* 0x000fe8000fffe03f */
[----:B------:R0:W-:Y:S01]  /*2e8b0*/  STL.64 [R1+0x420], R36 ;  /* 0x0004202401007387 */ /* 0x0001e20000100a00 */
[----:B------:R1:W-:Y:S02]  /*2e8c0*/  STL.64 [R1+0x428], R38 ;  /* 0x0004282601007387 */ /* 0x0003e40000100a00 */
[----:B------:R-:W2:Y:S02]  /*2e8d0*/  LDL.LU.64 R40, [R1+0x3b0] ;  /* 0x0003b00001287983 */ /* 0x000ea40000300a00 */
[----:B------:R-:W2:Y:S01]  /*2e8e0*/  LDL.LU.64 R42, [R1+0x3b8] ;  /* 0x0003b800012a7983 */ /* 0x000ea20000300a00 */
[----:B0-----:R-:W3:Y:S01]  /*2e8f0*/  LDL.LU.64 R36, [R1+0x710] ;  /* 0x0007100001247983 */ /* 0x001ee20000300a00 */
[----:B-1----:R-:W3:Y:S03]  /*2e900*/  LDL.LU.64 R38, [R1+0x718] ;  /* 0x0007180001267983 */ /* 0x002ee60000300a00 */
[----:B------:R-:W-:Y:S01]  /*2e910*/  STL.64 [R1+0x410], R4 ;  /* 0x0004100401007387 */ /* 0x000fe20000100a00 */
[----:B------:R0:W-:Y:S03]  /*2e920*/  STL.64 [R1+0x418], R6 ;  /* 0x0004180601007387 */ /* 0x0001e60000100a00 */
[----:B0-----:R-:W2:Y:S01]  /*2e930*/  LDL.LU.64 R6, [R1+0x3ae8] ;  /* 0x003ae80001067983 */ /* 0x001ea20000300a00 */
[----:B------:R-:W4:Y:S02]  /*2e940*/  LDL.LU.64 R4, [R1+0x3ae0] ;  /* 0x003ae00001047983 */ /* 0x000f240000300a00 */
[C---:B----4-:R-:W-:Y:S11]  /*2e950*/  HMMA.16816.F32.BF16 R8, R44.reuse, R4, R8 ;  /* 0x000000042c08723c */ /* 0x050ff60000041808 */
[----:B------:R-:W-:Y:S11]  /*2e960*/  @!UPT UIADD3 URZ, URZ, URZ, URZ ;  /* 0x0000003f3f3ff290 */ /* 0x000ff6000fffe03f */
[----:B------:R-:W-:Y:S01]  /*2e970*/  @!UPT UIADD3 URZ, URZ, URZ, URZ ;  /* 0x0000003f3f3ff290 */ /* 0x000fe2000fffe03f */
[----:B------:R-:W-:Y:S01]  /*2e980*/  STL.64 [R1+0x400], R8 ;  /* 0x0004000801007387 */ /* 0x000fe20000100a00 */
[----:B------:R0:W-:Y:S03]  /*2e990*/  STL.64 [R1+0x408], R10 ;  /* 0x0004080a01007387 */ /* 0x0001e60000100a00 */
[----:B0-----:R-:W4:Y:S01]  /*2e9a0*/  LDL.LU.64 R10, [R1+0x3ad8] ;  /* 0x003ad800010a7983 */ /* 0x001f220000300a00 */
        /* <DEDUP_REMOVED lines=16> */
[----:B------:R-:W2:Y:S01]  /*2eab0*/  LDL.LU.64 R50, [R1+0x3aa8] ;  /* 0x003aa80001327983 */ /* 0x000ea20000300a00 */
[----:B------:R-:W2:Y:S11]  /*2eac0*/  LDL.LU.64 R48, [R1+0x3aa0] ;  /* 0x003aa00001307983 */ /* 0x000eb60000300a00 */
[----:B------:R-:W-:Y:S10]  /*2ead0*/  @!UPT UIADD3 URZ, URZ, URZ, URZ ;  /* 0x0000003f3f3ff290 */ /* 0x000ff4000fffe03f */
        /* <DEDUP_REMOVED lines=10> */
[----:B------:R-:W3:Y:S02]  /*2eb80*/  LDL.LU.64 R28, [R1+0x3a90] ;  /* 0x003a9000011c7983 */ /* 0x000ee40000300a00 */
[C---:B---3--:R-:W-:Y:S01]  /*2eb90*/  HMMA.16816.F32.BF16 R44, R48.reuse, R28, R44 ;  /* 0x0000001c302c723c */ /* 0x048fe2000004182c */
[----:B--2---:R-:W-:Y:S01]  /*2eba0*/  STL.64 [R1+0x3a78], R30 ;  /* 0x003a781e01007387 */ /* 0x004fe20000100a00 */
[----:B------:R0:W-:Y:S06]  /*2ebb0*/  STL.64 [R1+0x3a70], R28 ;  /* 0x003a701c01007387 */ /* 0x0001ec0000100a00 */
[C---:B0-----:R-:W-:Y:S11]  /*2ebc0*/  HMMA.16816.F32.BF16 R28, R48.reuse, R24, R56 ;  /* 0x00000018301c723c */ /* 0x041ff60000041838 */
[----:B------:R-:W-:Y:S04]  /*2ebd0*/  @!UPT UIADD3 URZ, URZ, URZ, URZ ;  /* 0x0000003f3f3ff290 */ /* 0x000fe8000fffe03f */
[----:B------:R-:W-:Y:S01]  /*2ebe0*/  STL.64 [R1+0x110], R44 ;  /* 0x0001102c01007387 */ /* 0x000fe20000100a00 */
[----:B------:R-:W-:Y:S02]  /*2ebf0*/  STL.64 [R1+0x118], R46 ;  /* 0x0001182e01007387 */ /* 0x000fe40000100a00 */
[----:B------:R-:W-:Y:S02]  /*2ec00*/  STL.64 [R1+0x3a68], R26 ;  /* 0x003a681a01007387 */ /* 0x000fe40000100a00 */
[----:B------:R0:W-:Y:S02]  /*2ec10*/  STL.64 [R1+0x3a60], R24 ;  /* 0x003a601801007387 */ /* 0x0001e40000100a00 */
[C---:B0-----:R-:W-:Y:S01]  /*2ec20*/  HMMA.16816.F32.BF16 R24, R48.reuse, R20, R52 ;  /* 0x000000143018723c */ /* 0x041fe20000041834 */
[----:B------:R-:W-:Y:S01]  /*2ec30*/  STL.64 [R1+0x100], R28 ;  /* 0x0001001c01007387 */ /* 0x000fe20000100a00 */
[----:B------:R-:W-:Y:S02]  /*2ec40*/  STL.64 [R1+0x108], R30 ;  /* 0x0001081e01007387 */ /* 0x000fe40000100a00 */
[----:B------:R-:W-:Y:S02]  /*2ec50*/  STL.64 [R1+0x3a58], R22 ;  /* 0x003a581601007387 */ /* 0x000fe40000100a00 */
[----:B------:R0:W-:Y:S11]  /*2ec60*/  STL.64 [R1+0x3a50], R20 ;  /* 0x003a501401007387 */ /* 0x0001f60000100a00 */
[----:B------:R-:W-:Y:S06]  /*2ec70*/  @!UPT UIADD3 URZ, URZ, URZ, URZ ;  /* 0x0000003f3f3ff290 */ /* 0x000fec000fffe03f */
[----:B------:R-:W-:Y:S01]  /*2ec80*/  STL.64 [R1+0xf0], R24 ;  /* 0x0000f01801007387 */ /* 0x000fe20000100a00 */
[----:B------:R1:W-:Y:S01]  /*2ec90*/  STL.64 [R1+0xf8], R26 ;  /* 0x0000f81a01007387 */ /* 0x0003e20000100a00 */
[C---:B0-----:R-:W-:Y:S01]  /*2eca0*/  HMMA.16816.F32.BF16 R20, R48.reuse, R8, R36 ;  /* 0x000000083014723c */ /* 0x041fe20000041824 */
[----:B------:R-:W2:Y:S07]  /*2ecb0*/  LDL.LU.64 R36, [R1+0xa40] ;  /* 0x000a400001247983 */ /* 0x000eae0000300a00 */
[C---:B-1----:R-:W-:Y:S11]  /*2ecc0*/  HMMA.16816.F32.BF16 R24, R48.reuse, R4, R40 ;  /* 0x000000043018723c */ /* 0x042ff60000041828 */
[----:B------:R-:W-:Y:S11]  /*2ecd0*/  @!UPT UIADD3 URZ, URZ, URZ, URZ ;  /* 0x0000003f3f3ff290 */ /* 0x000ff6000fffe03f */
[----:B------:R-:W-:Y:S01]  /*2ece0*/  @!UPT UIADD3 URZ, URZ, URZ, URZ ;  /* 0x0000003f3f3ff290 */ /* 0x000fe2000fffe03f */
[----:B------:R0:W-:Y:S01]  /*2ecf0*/  STL.64 [R1+0x3b0], R24 ;  /* 0x0003b01801007387 */ /* 0x0001e20000100a00 */
[----:B------:R1:W-:Y:S02]  /*2ed00*/  STL.64 [R1+0x3b8], R26 ;  /* 0x0003b81a01007387 */ /* 0x0003e40000100a00 */
[----:B------:R-:W2:Y:S02]  /*2ed10*/  LDL.LU.64 R38, [R1+0xa48] ;  /* 0x000a480001267983 */ /* 0x000ea40000300a00 */
[----:B------:R3:W-:Y:S01]  /*2ed20*/  STL.64 [R1+0x710], R20 ;  /* 0x0007101401007387 */ /* 0x0007e20000100a00 */
[----:B------:R4:W-:Y:S01]  /*2ed30*/  STL.64 [R1+0x718], R22 ;  /* 0x0007181601007387 */ /* 0x0009e20000100a00 */
[----:B------:R-:W2:Y:S02]  /*2ed40*/  LDL.LU.64 R52, [R1+0xa30] ;  /* 0x000a300001347983 */ /* 0x000ea40000300a00 */
[----:B------:R-:W2:Y:S02]  /*2ed50*/  LDL.LU.64 R54, [R1+0xa38] ;  /* 0x000a380001367983 */ /* 0x000ea40000300a00 */
[----:B------:R-:W2:Y:S01]  /*2ed60*/  LDL.LU.64 R28, [R1+0xdc0] ;  /* 0x000dc000011c7983 */ /* 0x000ea20000300a00 */
[----:B------:R-:W2:Y:S04]  /*2ed70*/  LDL.LU.64 R30, [R1+0xdc8] ;  /* 0x000dc800011e7983 */ /* 0x000ea80000300a00 */
[----:B0-----:R-:W2:Y:S01]  /*2ed80*/  LDL.LU.64 R24, [R1+0xdb0] ;  /* 0x000db00001187983 */ /* 0x001ea20000300a00 */
[----:B-1----:R-:W2:Y:S02]  /*2ed90*/  LDL.LU.64 R26, [R1+0xdb8] ;  /* 0x000db800011a7983 */ /* 0x002ea40000300a00 */
[----:B---3--:R-:W3:Y:S01]  /*2eda0*/  LDL.LU.64 R20, [R1+0xda0] ;  /* 0x000da00001147983 */ /* 0x008ee20000300a00 */
[----:B----4-:R-:W3:Y:S01]  /*2edb0*/  LDL.LU.64 R22, [R1+0xda8] ;  /* 0x000da80001167983 */ /* 0x010ee20000300a00 */
[----:B------:R-:W4:Y:S02]  /*2edc0*/  LDL.LU.64 R56, [R1+0xd90] ;  /* 0x000d900001387983 */ /* 0x000f240000300a00 */
[----:B------:R-:W4:Y:S02]  /*2edd0*/  LDL.LU.64 R58, [R1+0xd98] ;  /* 0x000d9800013a7983 */ /* 0x000f240000300a00 */
[----:B------:R-:W3:Y:S01]  /*2ede0*/  LDL.LU.64 R40, [R1+0xd80] ;  /* 0x000d800001287983 */ /* 0x000ee20000300a00 */
[----:B------:R-:W3:Y:S01]  /*2edf0*/  LDL.LU.64 R42, [R1+0xd88] ;  /* 0x000d8800012a7983 */ /* 0x000ee20000300a00 */
[----:B------:R-:W3:Y:S02]  /*2ee00*/  LDL.LU.64 R44, [R1+0xd60] ;  /* 0x000d6000012c7983 */ /* 0x000ee40000300a00 */
[----:B------:R-:W3:Y:S01]  /*2ee10*/  LDL.LU.64 R46, [R1+0xd68] ;  /* 0x000d6800012e7983 */ /* 0x000ee20000300a00 */
[C---:B--2---:R-:W-:Y:S08]  /*2ee20*/  HMMA.16816.F32.BF16 R36, R48.reuse, R12, R36 ;  /* 0x0000000c3024723c */ /* 0x044ff00000041824 */
[----:B------:R-:W-:Y:S01]  /*2ee30*/  HMMA.16816.F32.BF16 R48, R48, R16, R52 ;  /* 0x000000103030723c */ /* 0x000fe20000041834 */
[----:B---3--:R-:W-:Y:S01]  /*2ee40*/  STL.64 [R1+0x3a48], R46 ;  /* 0x003a482e01007387 */ /* 0x008fe20000100a00 */
[----:B------:R0:W-:Y:S03]  /*2ee50*/  STL.64 [R1+0x3a40], R44 ;  /* 0x003a402c01007387 */ /* 0x0001e60000100a00 */
[----:B0-----:R-:W2:Y:S01]  /*2ee60*/  LDL.LU.64 R44, [R1+0xd70] ;  /* 0x000d7000012c7983 */ /* 0x001ea20000300a00 */
[----:B------:R-:W2:Y:S09]  /*2ee70*/  LDL.LU.64 R46, [R1+0xd78] ;  /* 0x000d7800012e7983 */ /* 0x000eb20000300a00 */
[----:B------:R0:W-:Y:S02]  /*2ee80*/  STL.64 [R1+0xa40], R36 ;  /* 0x000a402401007387 */ /* 0x0001e40000100a00 */
[----:B------:R1:W-:Y:S01]  /*2ee90*/  STL.64 [R1+0xa48], R38 ;  /* 0x000a482601007387 */ /* 0x0003e20000100a00 */
[----:B0-----:R-:W3:Y:S01]  /*2eea0*/  LDL.LU.64 R36, [R1+0x40] ;  /* 0x0000400001247983 */ /* 0x001ee20000300a00 */
[----:B-1----:R-:W3:Y:S02]  /*2eeb0*/  LDL.LU.64 R38, [R1+0x48] ;  /* 0x0000480001267983 */ /* 0x002ee40000300a00 */
[----:B------:R-:W2:Y:S02]  /*2eec0*/  LDL.LU.64 R54, [R1+0x3a88] ;  /* 0x003a880001367983 */ /* 0x000ea40000300a00 */
[----:B------:R-:W2:Y:S01]  /*2eed0*/  LDL.LU.64 R52, [R1+0x3a80] ;  /* 0x003a800001347983 */ /* 0x000ea20000300a00 */
        /* <DEDUP_REMOVED lines=24> */
[----:B------:R-:W4:Y:S01]  /*2f060*/  LDL.LU.64 R20, [R1+0x3a50] ;  /* 0x003a500001147983 */ /* 0x000f220000300a00 */
[C---:B------:R-:W-:Y:S08]  /*2f070*/  HMMA.16816.F32.BF16 R40, R52.reuse, R4, R40 ;  /* 0x000000043428723c */ /* 0x040ff00000041828 */
[C---:B------:R-:W-:Y:S08]  /*2f080*/  HMMA.16816.F32.BF16 R44, R52.reuse, R8, R44 ;  /* 0x00000008342c723c */ /* 0x040ff0000004182c */
[C---:B----4-:R-:W-:Y:S11]  /*2f090*/  HMMA.16816.F32.BF16 R56, R52.reuse, R20, R56 ;  /* 0x000000143438723c */ /* 0x050ff60000041838 */
[----:B------:R-:W-:Y:S11]  /*2f0a0*/  @!UPT UIADD3 URZ, URZ, URZ, URZ ;  /* 0x0000003f3f3ff290 */ /* 0x000ff6000fffe03f */
[----:B------:R-:W-:Y:S01]  /*2f0b0*/  @!UPT UIADD3 URZ, URZ, URZ, URZ ;  /* 0x0000003f3f3ff290 */ /* 0x000fe2000fffe03f */
[----:B------:R0:W-:Y:S01]  /*2f0c0*/  STL.64 [R1+0xd90], R56 ;  /* 0x000d903801007387 */ /* 0x0001e20000100a00 */
[----:B------:R1:W-:Y:S03]  /*2f0d0*/  STL.64 [R1+0xd98], R58 ;  /* 0x000d983a01007387 */ /* 0x0003e60000100a00 */
[----:B0-----:R-:W4:Y:S01]  /*2f0e0*/  LDL.LU.64 R56, [R1+0xd30] ;  /* 0x000d300001387983 */ /* 0x001f220000300a00 */
[----:B-1----:R-:W4:Y:S02]  /*2f0f0*/  LDL.LU.64 R58, [R1+0xd38] ;  /* 0x000d3800013a7983 */ /* 0x002f240000300a00 */
[----:B------:R0:W-:Y:S02]  /*2f100*/  STL.64 [R1+0xd80], R40 ;  /* 0x000d802801007387 */ /* 0x0001e40000100a00 */
[----:B------:R1:W-:Y:S01]  /*2f110*/  STL.64 [R1+0xd88], R42 ;  /* 0x000d882a01007387 */ /* 0x0003e20000100a00 */
[----:B0-----:R-:W2:Y:S01]  /*2f120*/  LDL.LU.64 R40, [R1+0xd20] ;  /* 0x000d200001287983 */ /* 0x001ea20000300a00 */
[----:B-1----:R-:W2:Y:S02]  /*2f130*/  LDL.LU.64 R42, [R1+0xd28] ;  /* 0x000d2800012a7983 */ /* 0x002ea40000300a00 */
[----:B------:R-:W-:Y:S02]  /*2f140*/  STL.64 [R1+0xd70], R44 ;  /* 0x000d702c01007387 */ /* 0x000fe40000100a00 */
[----:B------:R0:W-:Y:S02]  /*2f150*/  STL.64 [R1+0xd78], R46 ;  /* 0x000d782e01007387 */ /* 0x0001e40000100a00 */
[----:B0-----:R-:W2:Y:S01]  /*2f160*/  LDL.LU.64 R46, [R1+0x3a48] ;  /* 0x003a4800012e7983 */ /* 0x001ea20000300a00 */
[----:B------:R-:W2:Y:S02]  /*2f170*/  LDL.LU.64 R44, [R1+0x3a40] ;  /* 0x003a4000012c7983 */ /* 0x000ea40000300a00 */
[C---:B--2---:R-:W-:Y:S08]  /*2f180*/  HMMA.16816.F32.BF16 R44, R52.reuse, R12, R44 ;  /* 0x0000000c342c723c */ /* 0x044ff0000004182c */
[----:B---3--:R-:W-:Y:S11]  /*2f190*/  HMMA.16816.F32.BF16 R52, R52, R16, R36 ;  /* 0x000000103434723c */ /* 0x008ff60000041824 */
[----:B------:R-:W-:Y:S04]  /*2f1a0*/  @!UPT UIADD3 URZ, URZ, URZ, URZ ;  /* 0x0000003f3f3ff290 */ /* 0x000fe8000fffe03f */
[----:B------:R0:W-:Y:S01]  /*2f1b0*/  STL.64 [R1+0xd60], R44 ;  /* 0x000d602c01007387 */ /* 0x0001e20000100a00 */
[----:B------:R1:W-:Y:S03]  /*2f1c0*/  STL.64 [R1+0xd68], R46 ;  /* 0x000d682e01007387 */ /* 0x0003e60000100a00 */
[----:B0-----:R-:W2:Y:S01]  /*2f1d0*/  LDL.LU.64 R44, [R1+0xd10] ;  /* 0x000d1000012c7983 */ /* 0x001ea20000300a00 */
[----:B-1----:R-:W2:Y:S02]  /*2f1e0*/  LDL.LU.64 R46, [R1+0xd18] ;  /* 0x000d1800012e7983 */ /* 0x002ea40000300a00 */
[----:B------:R-:W3:Y:S02]  /*2f1f0*/  LDL.LU.64 R38, [R1+0x3a38] ;  /* 0x003a380001267983 */ /* 0x000ee40000300a00 */
[----:B------:R-:W3:Y:S01]  /*2f200*/  LDL.LU.64 R36, [R1+0x3a30] ;  /* 0x003a300001247983 */ /* 0x000ee20000300a00 */
[----:B------:R0:W-:Y:S01]  /*2f210*/  STL.64 [R1+0x40], R52 ;  /* 0x0000403401007387 */ /* 0x0001e20000100a00 */
[----:B------:R1:W-:Y:S03]  /*2f220*/  STL.64 [R1+0x48], R54 ;  /* 0x0000483601007387 */ /* 0x0003e60000100a00 */
[----:B0-----:R-:W2:Y:S01]  /*2f230*/  LDL.LU.64 R52, [R1+0xd40] ;  /* 0x000d400001347983 */ /* 0x001ea20000300a00 */
[----:B-1----:R-:W2:Y:S01]  /*2f240*/  LDL.LU.64 R54, [R1+0xd48] ;  /* 0x000d480001367983 */ /* 0x002ea20000300a00 */
        /* <DEDUP_REMOVED lines=15> */
[----:B------:R4:W-:Y:S01]  /*2f340*/  STL.64 [R1+0x3a20], R28 ;  /* 0x003a201c01007387 */ /* 0x0009e20000100a00 */
[----:B------:R-:W-:Y:S01]  /*2f350*/  STL.64 [R1+0x3a18], R26 ;  /* 0x003a181a01007387 */ /* 0x000fe20000100a00 */
[----:B------:R0:W-:Y:S01]  /*2f360*/  STL.64 [R1+0x3a10], R24 ;  /* 0x003a101801007387 */ /* 0x0001e20000100a00 */
[C---:B----4-:R-:W-:Y:S08]  /*2f370*/  HMMA.16816.F32.BF16 R28, R36.reuse, R24, R56 ;  /* 0x00000018241c723c */ /* 0x050ff00000041838 */
[C---:B0-----:R-:W-:Y:S01]  /*2f380*/  HMMA.16816.F32.BF16 R24, R36.reuse, R20, R40 ;  /* 0x000000142418723c */ /* 0x041fe20000041828 */
[----:B------:R-:W-:Y:S11]  /*2f390*/  LDSM.16.MT88.4 R40, [R3+0x80] ;  /* 0x000080000328783b */ /* 0x000ff60000004200 */
[----:B------:R-:W-:Y:S03]  /*2f3a0*/  @!UPT UIADD3 URZ, URZ, URZ, URZ ;  /* 0x0000003f3f3ff290 */ /* 0x000fe6000fffe03f */
[----:B------:R-:W-:Y:S01]  /*2f3b0*/  STL.64 [R1+0xd30], R28 ;  /* 0x000d301c01007387 */ /* 0x000fe20000100a00 */
[----:B------:R-:W-:Y:S02]  /*2f3c0*/  STL.64 [R1+0xd38], R30 ;  /* 0x000d381e01007387 */ /* 0x000fe40000100a00 */
[----:B------:R-:W-:Y:S02]  /*2f3d0*/  STL.64 [R1+0x3a08], R22 ;  /* 0x003a081601007387 */ /* 0x000fe40000100a00 */
[----:B------:R0:W-:Y:S03]  /*2f3e0*/  STL.64 [R1+0x3a00], R20 ;  /* 0x003a001401007387 */ /* 0x0001e60000100a00 */
[----:B------:R-:W-:Y:S01]  /*2f3f0*/  STL.64 [R1+0xd20], R24 ;  /* 0x000d201801007387 */ /* 0x000fe20000100a00 */
[----:B------:R-:W-:Y:S02]  /*2f400*/  STL.64 [R1+0xd28], R26 ;  /* 0x000d281a01007387 */ /* 0x000fe40000100a00 */
[----:B------:R-:W-:Y:S02]  /*2f410*/  STL.64 [R1+0x39f8], R6 ;  /* 0x0039f80601007387 */ /* 0x000fe40000100a00 */
[----:B------:R3:W-:Y:S01]  /*2f420*/  STL.64 [R1+0x39f0], R4 ;  /* 0x0039f00401007387 */ /* 0x0007e20000100a00 */
[C---:B0-----:R-:W-:Y:S01]  /*2f430*/  HMMA.16816.F32.BF16 R20, R36.reuse, R4, R44 ;  /* 0x000000042414723c */ /* 0x041fe2000004182c */
[----:B------:R-:W-:Y:S11]  /*2f440*/  LDSM.16.MT88.4 R44, [R3+0x100] ;  /* 0x00010000032c783b */ /* 0x000ff60000004200 */
[----:B------:R-:W-:Y:S11]  /*2f450*/  @!UPT UIADD3 URZ, URZ, URZ, URZ ;  /* 0x0000003f3f3ff290 */ /* 0x000ff6000fffe03f */
[----:B------:R-:W-:Y:S01]  /*2f460*/  STL.64 [R1+0xd10], R20 ;  /* 0x000d101401007387 */ /* 0x000fe20000100a00 */
[----:B------:R-:W-:Y:S01]  /*2f470*/  STL.64 [R1+0xd18], R22 ;  /* 0x000d181601007387 */ /* 0x000fe20000100a00 */
[C---:B---3--:R-:W-:Y:S02]  /*2f480*/  HMMA.16816.F32.BF16 R4, R36.reuse, R8, R48 ;  /* 0x000000082404723c */ /* 0x048fe40000041830 */
[----:B------:R-:W0:Y:S04]  /*2f490*/  LDSM.16.MT88.4 R48, [R3+0x180] ;  /* 0x000180000330783b */ /* 0x000e280000004200 */
[----:B0-----:R-:W-:Y:S11]  /*2f4a0*/  STL.64 [R1+0x39b8], R50 ;  /* 0x0039b83201007387 */ /* 0x001ff60000100a00 */
[----:B------:R-:W-:Y:S06]  /*2f4b0*/  @!UPT UIADD3 URZ, URZ, URZ, URZ ;  /* 0x0000003f3f3ff290 */ /* 0x000fec000fffe03f */
[----:B------:R-:W-:Y:S02]  /*2f4c0*/  STL.64 [R1+0xd00], R4 ;  /* 0x000d000401007387 */ /* 0x000fe40000100a00 */
[----:B------:R2:W-:Y:S02]  /*2f4d0*/  STL.64 [R1+0xd08], R6 ;  /* 0x000d080601007387 */ /* 0x0005e40000100a00 */
[----:B--2---:R-:W-:Y:S01]  /*2f4e0*/  HMMA.16816.F32.BF16 R4, R36, R12, R52 ;  /* 0x0000000c2404723c */ /* 0x004fe20000041834 */
[----:B------:R-:W0:Y:S04]  /*2f4f0*/  LDSM.16.MT88.4 R52, [R3+0x200] ;  /* 0x000200000334783b */ /* 0x000e280000004200 */
[----:B------:R-:W-:Y:S01]  /*2f500*/  STL.64 [R1+0x39b0], R48 ;  /* 0x0039b03001007387 */ /* 0x000fe20000100a00 */
[----:B------:R-:W2:Y:S02]  /*2f510*/  LDL.LU.64 R28, [R1+0x940] ;  /* 0x00094000011c7983 */ /* 0x000ea40000300a00 */
[----:B------:R-:W2:Y:S11]  /*2f520*/  LDL.LU.64 R30, [R1+0x948] ;  /* 0x00094800011e7983 */ /* 0x000eb60000300a00 */
[----:B------:R-:W-:Y:S04]  /*2f530*/  @!UPT UIADD3 URZ, URZ, URZ, URZ ;  /* 0x0000003f3f3ff290 */ /* 0x000fe8000fffe03f */
[----:B------:R1:W-:Y:S01]  /*2f540*/  STL.64 [R1+0xcf0], R4 ;  /* 0x000cf00401007387 */ /* 0x0003e20000100a00 */
[----:B------:R3:W-:Y:S02]  /*2f550*/  STL.64 [R1+0xcf8], R6 ;  /* 0x000cf80601007387 */ /* 0x0007e40000100a00 */
[----:B------:R-:W4:Y:S02]  /*2f560*/  LDL.LU.64 R24, [R1+0x930] ;  /* 0x0009300001187983 */ /* 0x000f240000300a00 */
[----:B------:R-:W4:Y:S01]  /*2f570*/  LDL.LU.64 R26, [R1+0x938] ;  /* 0x00093800011a7983 */ /* 0x000f220000300a00 */
[----:B------:R-:W4:Y:S01]  /*2f580*/  LDL.LU.64 R20, [R1+0x920] ;  /* 0x0009200001147983 */ /* 0x000f220000300a00 */
[----:B------:R-:W4:Y:S03]  /*2f590*/  LDL.LU.64 R22, [R1+0x928] ;  /* 0x0009280001167983 */ /* 0x000f260000300a00 */
[----:B-1----:R-:W4:Y:S01]  /*2f5a0*/  LDL.LU.64 R4, [R1+0x910] ;  /* 0x0009100001047983 */ /* 0x002f220000300a00 */
[----:B---3--:R-:W3:Y:S02]  /*2f5b0*/  LDL.LU.64 R6, [R1+0x918] ;  /* 0x0009180001067983 */ /* 0x008ee40000300a00 */
[----:B------:R-:W3:Y:S02]  /*2f5c0*/  LDL.LU.64 R56, [R1+0x8f0] ;  /* 0x0008f00001387983 */ /* 0x000ee40000300a00 */
[----:B------:R-:W3:Y:S01]  /*2f5d0*/  LDL.LU.64 R58, [R1+0x8f8] ;  /* 0x0008f800013a7983 */ /* 0x000ee20000300a00 */
[----:B------:R-:W3:Y:S01]  /*2f5e0*/  LDL.LU.64 R48, [R1+0x8e0] ;  /* 0x0008e00001307983 */ /* 0x000ee20000300a00 */
[----:B------:R-:W3:Y:S02]  /*2f5f0*/  LDL.LU.64 R50, [R1+0x8e8] ;  /* 0x0008e80001327983 */ /* 0x000ee40000300a00 */
[----:B0-----:R-:W-:Y:S02]  /*2f600*/  STL.64 [R1+0x3998], R54 ;  /* 0x0039983601007387 */ /* 0x001fe40000100a00 */
[----:B------:R0:W-:Y:S02]  /*2f610*/  STL.64 [R1+0x3990], R52 ;  /* 0x0039903401007387 */ /* 0x0001e40000100a00 */
[----:B0-----:R-:W3:Y:S01]  /*2f620*/  LDL.LU.64 R52, [R1+0x9e0] ;  /* 0x0009e00001347983 */ /* 0x001ee20000300a00 */
[----:B------:R-:W3:Y:S01]  /*2f630*/  LDL.LU.64 R54, [R1+0x9e8] ;  /* 0x0009e80001367983 */ /* 0x000ee20000300a00 */
[----:B--2---:R-:W-:Y:S08]  /*2f640*/  HMMA.16816.F32.BF16 R28, R40, R32, R28 ;  /* 0x00000020281c723c */ /* 0x004ff0000004181c */
[----:B---3--:R-:W-:Y:S01]  /*2f650*/  HMMA.16816.F32.BF16 R36, R36, R16, R52 ;  /* 0x000000102424723c */ /* 0x008fe20000041834 */
[----:B------:R-:W2:Y:S01]  /*2f660*/  LDL.LU.64 R52, [R1+0x5e0] ;  /* 0x0005e00001347983 */ /* 0x000ea20000300a00 */
[----:B------:R-:W2:Y:S11]  /*2f670*/  LDL.LU.64 R54, [R1+0x5e8] ;  /* 0x0005e80001367983 */ /* 0x000eb60000300a00 */
[----:B------:R-:W-:Y:S10]  /*2f680*/  @!UPT UIADD3 URZ, URZ, URZ, URZ ;  /* 0x0000003f3f3ff290 */ /* 0x000ff4000fffe03f */
[----:B------:R-:W-:Y:S01]  /*2f690*/  STL.64 [R1+0x9e0], R36 ;  /* 0x0009e02401007387 */ /* 0x000fe20000100a00 */
[----:B------:R-:W-:Y:S02]  /*2f6a0*/  STL.64 [R1+0x9e8], R38 ;  /* 0x0009e82601007387 */ /* 0x000fe40000100a00 */
[----:B------:R-:W0:Y:S02]  /*2f6b0*/  LDSM.16.MT88.4 R36, [R3+0x280] ;  /* 0x000280000324783b */ /* 0x000e240000004200 */
[----:B0-----:R-:W-:Y:S02]  /*2f6c0*/  STL.64 [R1+0x3928], R38 ;  /* 0x0039282601007387 */ /* 0x001fe40000100a00 */
[----:B------:R0:W-:Y:S02]  /*2f6d0*/  STL.64 [R1+0x3920], R36 ;  /* 0x0039202401007387 */ /* 0x0001e40000100a00 */
[----:B0-----:R-:W3:Y:S01]  /*2f6e0*/  LDL.LU.64 R36, [R1+0x900] ;  /* 0x0009000001247983 */ /* 0x001ee20000300a00 */
[----:B------:R-:W3:Y:S02]  /*2f6f0*/  LDL.LU.64 R38, [R1+0x908] ;  /* 0x0009080001267983 */ /* 0x000ee40000300a00 */
[----:B------:R-:W-:Y:S02]  /*2f700*/  STL.64 [R1+0x940], R28 ;  /* 0x0009401c01007387 */ /* 0x000fe40000100a00 */
[----:B------:R0:W-:Y:S02]  /*2f710*/  STL.64 [R1+0x948], R30 ;  /* 0x0009481e01007387 */ /* 0x0001e40000100a00 */
        /* <DEDUP_REMOVED lines=27> */
[----:B------:R0:W-:Y:S02]  /*2f8d0*/  STL.64 [R1+0x908], R38 ;  /* 0x0009082601007387 */ /* 0x0001e40000100a00 */
[----:B------:R-:W-:Y:S02]  /*2f8e0*/  STL.64 [R1+0x39e8], R10 ;  /* 0x0039e80a01007387 */ /* 0x000fe40000100a00 */
[----:B------:R1:W-:Y:S01]  /*2f8f0*/  STL.64 [R1+0x39e0], R8 ;  /* 0x0039e00801007387 */ /* 0x0003e20000100a00 */
[C---:B0-----:R-:W-:Y:S08]  /*2f900*/  HMMA.16816.F32.BF16 R36, R40.reuse, R8, R56 ;  /* 0x000000082824723c */ /* 0x041ff00000041838 */
[C---:B-1----:R-:W-:Y:S11]  /*2f910*/  HMMA.16816.F32.BF16 R8, R40.reuse, R12, R48 ;  /* 0x0000000c2808723c */ /* 0x042ff60000041830 */
[----:B------:R-:W-:Y:S04]  /*2f920*/  @!UPT UIADD3 URZ, URZ, URZ, URZ ;  /* 0x0000003f3f3ff290 */ /* 0x000fe8000fffe03f */
[----:B------:R-:W-:Y:S01]  /*2f930*/  STL.64 [R1+0x8f0], R36 ;  /* 0x0008f02401007387 */ /* 0x000fe20000100a00 */
[----:B------:R-:W-:Y:S02]  /*2f940*/  STL.64 [R1+0x8f8], R38 ;  /* 0x0008f82601007387 */ /* 0x000fe40000100a00 */
[----:B------:R-:W3:Y:S02]  /*2f950*/  LDL.LU.64 R48, [R1+0x560] ;  /* 0x0005600001307983 */ /* 0x000ee40000300a00 */
[----:B------:R-:W3:Y:S03]  /*2f960*/  LDL.LU.64 R50, [R1+0x568] ;  /* 0x0005680001327983 */ /* 0x000ee60000300a00 */
[----:B------:R-:W-:Y:S01]  /*2f970*/  STL.64 [R1+0x8e0], R8 ;  /* 0x0008e00801007387 */ /* 0x000fe20000100a00 */
[----:B------:R0:W-:Y:S02]  /*2f980*/  STL.64 [R1+0x8e8], R10 ;  /* 0x0008e80a01007387 */ /* 0x0001e40000100a00 */
[----:B0-----:R-:W-:Y:S01]  /*2f990*/  HMMA.16816.F32.BF16 R8, R40, R16, R52 ;  /* 0x000000102808723c */ /* 0x001fe20000041834 */
[----:B------:R-:W-:Y:S01]  /*2f9a0*/  STL.64 [R1+0x39d8], R14 ;  /* 0x0039d80e01007387 */ /* 0x000fe20000100a00 */
[----:B------:R-:W-:Y:S02]  /*2f9b0*/  STL.64 [R1+0x39d0], R12 ;  /* 0x0039d00c01007387 */ /* 0x000fe40000100a00 */
[----:B------:R-:W2:Y:S02]  /*2f9c0*/  LDL.LU.64 R52, [R1+0x550] ;  /* 0x0005500001347983 */ /* 0x000ea40000300a00 */
[----:B------:R-:W2:Y:S11]  /*2f9d0*/  LDL.LU.64 R54, [R1+0x558] ;  /* 0x0005580001367983 */ /* 0x000eb60000300a00 */
[----:B------:R-:W-:Y:S06]  /*2f9e0*/  @!UPT UIADD3 URZ, URZ, URZ, URZ ;  /* 0x0000003f3f3ff290 */ /* 0x000fec000fffe03f */
[----:B------:R0:W-:Y:S01]  /*2f9f0*/  STL.64 [R1+0x5e0], R8 ;  /* 0x0005e00801007387 */ /* 0x0001e20000100a00 */
[----:B------:R1:W-:Y:S02]  /*2fa00*/  STL.64 [R1+0x5e8], R10 ;  /* 0x0005e80a01007387 */ /* 0x0003e40000100a00 */
[----:B------:R-:W4:Y:S02]  /*2fa10*/  LDL.LU.64 R40, [R1+0x540] ;  /* 0x0005400001287983 */ /* 0x000f240000300a00 */
[----:B------:R-:W4:Y:S01]  /*2fa20*/  LDL.LU.64 R42, [R1+0x548] ;  /* 0x00054800012a7983 */ /* 0x000f220000300a00 */
[----:B------:R-:W4:Y:S01]  /*2fa30*/  LDL.LU.64 R36, [R1+0x530] ;  /* 0x0005300001247983 */ /* 0x000f220000300a00 */
[----:B------:R-:W4:Y:S03]  /*2fa40*/  LDL.LU.64 R38, [R1+0x538] ;  /* 0x0005380001267983 */ /* 0x000f260000300a00 */
[----:B0-----:R-:W4:Y:S01]  /*2fa50*/  LDL.LU.64 R8, [R1+0x520] ;  /* 0x0005200001087983 */ /* 0x001f220000300a00 */
[----:B-1----:R-:W4:Y:S02]  /*2fa60*/  LDL.LU.64 R10, [R1+0x528] ;  /* 0x00052800010a7983 */ /* 0x002f240000300a00 */
[----:B------:R-:W4:Y:S02]  /*2fa70*/  LDL.LU.64 R12, [R1+0x510] ;  /* 0x00051000010c7983 */ /* 0x000f240000300a00 */
[----:B------:R-:W4:Y:S01]  /*2fa80*/  LDL.LU.64 R14, [R1+0x518] ;  /* 0x00051800010e7983 */ /* 0x000f220000300a00 */
[----:B------:R-:W-:Y:S01]  /*2fa90*/  STL.64 [R1+0x39c8], R18 ;  /* 0x0039c81201007387 */ /* 0x000fe20000100a00 */
[----:B------:R0:W-:Y:S03]  /*2faa0*/  STL.64 [R1+0x39c0], R16 ;  /* 0x0039c01001007387 */ /* 0x0001e60000100a00 */
[----:B0-----:R-:W4:Y:S01]  /*2fab0*/  LDL.LU.64 R16, [R1+0x500] ;  /* 0x0005000001107983 */ /* 0x001f220000300a00 */
[----:B------:R-:W4:Y:S01]  /*2fac0*/  LDL.LU.64 R18, [R1+0x508] ;  /* 0x0005080001127983 */ /* 0x000f220000300a00 */
[C---:B---3--:R-:W-:Y:S02]  /*2fad0*/  HMMA.16816.F32.BF16 R56, R44.reuse, R32, R48 ;  /* 0x000000202c38723c */ /* 0x048fe40000041830 */
[----:B------:R-:W3:Y:S01]  /*2fae0*/  LDL.LU.64 R48, [R1+0x210] ;  /* 0x0002100001307983 */ /* 0x000ee20000300a00 */
[----:B------:R-:W3:Y:S05]  /*2faf0*/  LDL.LU.64 R50, [R1+0x218] ;  /* 0x0002180001327983 */ /* 0x000eea0000300a00 */
[C---:B--2---:R-:W-:Y:S11]  /*2fb00*/  HMMA.16816.F32.BF16 R52, R44.reuse, R28, R52 ;  /* 0x0000001c2c34723c */ /* 0x044ff60000041834 */
[----:B------:R-:W-:Y:S04]  /*2fb10*/  @!UPT UIADD3 URZ, URZ, URZ, URZ ;  /* 0x0000003f3f3ff290 */ /* 0x000fe8000fffe03f */
[----:B------:R0:W-:Y:S01]  /*2fb20*/  STL.64 [R1+0x560], R56 ;  /* 0x0005603801007387 */ /* 0x0001e20000100a00 */
[----:B------:R1:W-:Y:S03]  /*2fb30*/  STL.64 [R1+0x568], R58 ;  /* 0x0005683a01007387 */ /* 0x0003e60000100a00 */
[----:B0-----:R-:W2:Y:S01]  /*2fb40*/  LDL.LU.64 R56, [R1+0x1b0] ;  /* 0x0001b00001387983 */ /* 0x001ea20000300a00 */
[----:B-1----:R-:W2:Y:S01]  /*2fb50*/  LDL.LU.64 R58, [R1+0x1b8] ;  /* 0x0001b800013a7983 */ /* 0x002ea20000300a00 */
[C---:B----4-:R-:W-:Y:S08]  /*2fb60*/  HMMA.16816.F32.BF16 R40, R44.reuse, R24, R40 ;  /* 0x000000182c28723c */ /* 0x050ff00000041828 */
[C---:B------:R-:W-:Y:S08]  /*2fb70*/  HMMA.16816.F32.BF16 R36, R44.reuse, R20, R36 ;  /* 0x000000142c24723c */ /* 0x040ff00000041824 */
[C---:B------:R-:W-:Y:S01]  /*2fb80*/  HMMA.16816.F32.BF16 R8, R44.reuse, R4, R8 ;  /* 0x000000042c08723c */ /* 0x040fe20000041808 */
[----:B------:R0:W-:Y:S01]  /*2fb90*/  STL.64 [R1+0x550], R52 ;  /* 0x0005503401007387 */ /* 0x0001e20000100a00 */
[----:B------:R1:W-:Y:S03]  /*2fba0*/  STL.64 [R1+0x558], R54 ;  /* 0x0005583601007387 */ /* 0x0003e60000100a00 */
[----:B0-----:R-:W4:Y:S01]  /*2fbb0*/  LDL.LU.64 R52, [R1+0x1a0] ;  /* 0x0001a00001347983 */ /* 0x001f220000300a00 */
[----:B-1----:R-:W4:Y:S03]  /*2fbc0*/  LDL.LU.64 R54, [R1+0x1a8] ;  /* 0x0001a80001367983 */ /* 0x002f260000300a00 */
[----:B------:R0:W-:Y:S01]  /*2fbd0*/  STL.64 [R1+0x540], R40 ;  /* 0x0005402801007387 */ /* 0x0001e20000100a00 */
[----:B------:R1:W-:Y:S03]  /*2fbe0*/  STL.64 [R1+0x548], R42 ;  /* 0x0005482a01007387 */ /* 0x0003e60000100a00 */
[----:B0-----:R-:W2:Y:S01]  /*2fbf0*/  LDL.LU.64 R40, [R1+0x190] ;  /* 0x0001900001287983 */ /* 0x001ea20000300a00 */
[----:B-1----:R-:W2:Y:S02]  /*2fc00*/  LDL.LU.64 R42, [R1+0x198] ;  /* 0x00019800012a7983 */ /* 0x002ea40000300a00 */
[----:B------:R0:W-:Y:S02]  /*2fc10*/  STL.64 [R1+0x530], R36 ;  /* 0x0005302401007387 */ /* 0x0001e40000100a00 */
[----:B------:R1:W-:Y:S01]  /*2fc20*/  STL.64 [R1+0x538], R38 ;  /* 0x0005382601007387 */ /* 0x0003e20000100a00 */
[----:B0-----:R-:W2:Y:S01]  /*2fc30*/  LDL.LU.64 R36, [R1+0x4e0] ;  /* 0x0004e00001247983 */ /* 0x001ea20000300a00 */
[----:B-1----:R-:W2:Y:S03]  /*2fc40*/  LDL.LU.64 R38, [R1+0x4e8] ;  /* 0x0004e80001267983 */ /* 0x002ea60000300a00 */
        /* <DEDUP_REMOVED lines=18> */
[----:B------:R-:W-:Y:S02]  /*2fd70*/  STL.64 [R1+0x39a8], R14 ;  /* 0x0039a80e01007387 */ /* 0x000fe40000100a00 */
[----:B------:R0:W-:Y:S02]  /*2fd80*/  STL.64 [R1+0x39a0], R12 ;  /* 0x0039a00c01007387 */ /* 0x0001e40000100a00 */
[----:B0-----:R-:W2:Y:S01]  /*2fd90*/  LDL.LU.64 R12, [R1+0x1c0] ;  /* 0x0001c000010c7983 */ /* 0x001ea20000300a00 */
[----:B------:R-:W2:Y:S01]  /*2fda0*/  LDL.LU.64 R14, [R1+0x1c8] ;  /* 0x0001c800010e7983 */ /* 0x000ea20000300a00 */
[----:B---3--:R-:W-:Y:S02]  /*2fdb0*/  HMMA.16816.F32.BF16 R44, R44, R16, R48 ;  /* 0x000000102c2c723c */ /* 0x008fe40000041830 */
[----:B------:R-:W2:Y:S01]  /*2fdc0*/  LDL.LU.64 R50, [R1+0x39b8] ;  /* 0x0039b80001327983 */ /* 0x000ea20000300a00 */
[----:B------:R-:W2:Y:S11]  /*2fdd0*/  LDL.LU.64 R48, [R1+0x39b0] ;  /* 0x0039b00001307983 */ /* 0x000eb60000300a00 */
[----:B------:R-:W-:Y:S09]  /*2fde0*/  @!UPT UIADD3 URZ, URZ, URZ, URZ ;  /* 0x0000003f3f3ff290 */ /* 0x000ff2000fffe03f */
[----:B------:R-:W-:Y:S01]  /*2fdf0*/  STL.64 [R1+0x210], R44 ;  /* 0x0002102c01007387 */ /* 0x000fe20000100a00 */
[----:B------:R2:W-:Y:S02]  /*2fe00*/  STL.64 [R1+0x218], R46 ;  /* 0x0002182e01007387 */ /* 0x0005e40000100a00 */
[----:B------:R-:W-:Y:S01]  /*2fe10*/  STL.64 [R1+0x3988], R30 ;  /* 0x0039881e01007387 */ /* 0x000fe20000100a00 */
[C---:B--2---:R-:W-:Y:S08]  /*2fe20*/  HMMA.16816.F32.BF16 R44, R48.reuse, R32, R12 ;  /* 0x00000020302c723c */ /* 0x044ff0000004180c */
[C---:B------:R-:W-:Y:S11]  /*2fe30*/  HMMA.16816.F32.BF16 R12, R48.reuse, R28, R56 ;  /* 0x0000001c300c723c */ /* 0x040ff60000041838 */
[----:B------:R-:W-:Y:S04]  /*2fe40*/  @!UPT UIADD3 URZ, URZ, URZ, URZ ;  /* 0x0000003f3f3ff290 */ /* 0x000fe8000fffe03f */
[----:B------:R-:W-:Y:S01]  /*2fe50*/  STL.64 [R1+0x1c0], R44 ;  /* 0x0001c02c01007387 */ /* 0x000fe20000100a00 */
[----:B------:R-:W-:Y:S02]  /*2fe60*/  STL.64 [R1+0x1c8], R46 ;  /* 0x0001c82e01007387 */ /* 0x000fe40000100a00 */
[----:B------:R-:W-:Y:S05]  /*2fe70*/  STL.64 [R1+0x3980], R28 ;  /* 0x0039801c01007387 */ /* 0x000fea0000100a00 */
[----:B------:R-:W-:Y:S01]  /*2fe80*/  STL.64 [R1+0x1b0], R12 ;  /* 0x0001b00c01007387 */ /* 0x000fe20000100a00 */
[----:B------:R4:W-:Y:S02]  /*2fe90*/  STL.64 [R1+0x1b8], R14 ;  /* 0x0001b80e01007387 */ /* 0x0009e40000100a00 */
[C---:B----4-:R-:W-:Y:S02]  /*2fea0*/  HMMA.16816.F32.BF16 R12, R48.reuse, R24, R52 ;  /* 0x00000018300c723c */ /* 0x050fe40000041834 */
[----:B------:R-:W-:Y:S01]  /*2feb0*/  STL.64 [R1+0x3978], R26 ;  /* 0x0039781a01007387 */ /* 0x000fe20000100a00 */
[----:B------:R-:W-:Y:S11]  /*2fec0*/  STL.64 [R1+0x3970], R24 ;  /* 0x0039701801007387 */ /* 0x000ff60000100a00 */
[----:B------:R-:W-:Y:S09]  /*2fed0*/  @!UPT UIADD3 URZ, URZ, URZ, URZ ;  /* 0x0000003f3f3ff290 */ /* 0x000ff2000fffe03f */
[----:B------:R-:W-:Y:S01]  /*2fee0*/  STL.64 [R1+0x1a0], R12 ;  /* 0x0001a00c01007387 */ /* 0x000fe20000100a00 */
[----:B------:R0:W-:Y:S02]  /*2fef0*/  STL.64 [R1+0x1a8], R14 ;  /* 0x0001a80e01007387 */ /* 0x0001e40000100a00 */
[----:B------:R-:W-:Y:S02]  /*2ff00*/  STL.64 [R1+0x3968], R22 ;  /* 0x0039681601007387 */ /* 0x000fe40000100a00 */
[----:B------:R1:W-:Y:S01]  /*2ff10*/  STL.64 [R1+0x3960], R20 ;  /* 0x0039601401007387 */ /* 0x0003e20000100a00 */
[C---:B0-----:R-:W-:Y:S08]  /*2ff20*/  HMMA.16816.F32.BF16 R12, R48.reuse, R20, R40 ;  /* 0x00000014300c723c */ /* 0x041ff00000041828 */
[C---:B-1----:R-:W-:Y:S11]  /*2ff30*/  HMMA.16816.F32.BF16 R20, R48.reuse, R4, R36 ;  /* 0x000000043014723c */ /* 0x042ff60000041824 */
[----:B------:R-:W-:Y:S04]  /*2ff40*/  @!UPT UIADD3 URZ, URZ, URZ, URZ ;  /* 0x0000003f3f3ff290 */ /* 0x000fe8000fffe03f */
[----:B------:R0:W-:Y:S01]  /*2ff50*/  STL.64 [R1+0x190], R12 ;  /* 0x0001900c01007387 */ /* 0x0001e20000100a00 */
[----:B------:R1:W-:Y:S03]  /*2ff60*/  STL.64 [R1+0x198], R14 ;  /* 0x0001980e01007387 */ /* 0x0003e60000100a00 */
[----:B0-----:R-:W2:Y:S01]  /*2ff70*/  LDL.LU.64 R12, [R1+0x8a0] ;  /* 0x0008a000010c7983 */ /* 0x001ea20000300a00 */
[----:B-1----:R-:W2:Y:S03]  /*2ff80*/  LDL.LU.64 R14, [R1+0x8a8] ;  /* 0x0008a800010e7983 */ /* 0x002ea60000300a00 */
[----:B------:R0:W-:Y:S02]  /*2ff90*/  STL.64 [R1+0x4e0], R20 ;  /* 0x0004e01401007387 */ /* 0x0001e40000100a00 */
[----:B------:R1:W-:Y:S01]  /*2ffa0*/  STL.64 [R1+0x4e8], R22 ;  /* 0x0004e81601007387 */ /* 0x0003e20000100a00 */
[----:B------:R-:W3:Y:S01]  /*2ffb0*/  LDL.LU.64 R52, [R1+0xb80] ;  /* 0x000b800001347983 */ /* 0x000ee20000300a00 */
[----:B------:R-:W3:Y:S02]  /*2ffc0*/  LDL.LU.64 R54, [R1+0xb88] ;  /* 0x000b880001367983 */ /* 0x000ee40000300a00 */
[----:B------:R-:W4:Y:S02]  /*2ffd0*/  LDL.LU.64 R56, [R1+0xb70] ;  /* 0x000b700001387983 */ /* 0x000f240000300a00 */
[----:B------:R-:W4:Y:S01]  /*2ffe0*/  LDL.LU.64 R58, [R1+0xb78] ;  /* 0x000b7800013a7983 */ /* 0x000f220000300a00 */
[----:B------:R-:W2:Y:S01]  /*2fff0*/  LDL.LU.64 R28, [R1+0xea0] ;  /* 0x000ea000011c7983 */ /* 0x000ea20000300a00 */
[----:B------:R-:W2:Y:S02]  /*30000*/  LDL.LU.64 R30, [R1+0xea8] ;  /* 0x000ea800011e7983 */ /* 0x000ea40000300a00 */
[----:B------:R-:W2:Y:S02]  /*30010*/  LDL.LU.64 R24, [R1+0xe90] ;  /* 0x000e900001187983 */ /* 0x000ea40000300a00 */
[----:B------:R-:W2:Y:S01]  /*30020*/  LDL.LU.64 R26, [R1+0xe98] ;  /* 0x000e9800011a7983 */ /* 0x000ea20000300a00 */
[----:B0-----:R-:W2:Y:S01]  /*30030*/  LDL.LU.64 R20, [R1+0xe80] ;  /* 0x000e800001147983 */ /* 0x001ea20000300a00 */
[----:B-1----:R-:W2:Y:S02]  /*30040*/  LDL.LU.64 R22, [R1+0xe88] ;  /* 0x000e880001167983 */ /* 0x002ea40000300a00 */
[----:B------:R-:W2:Y:S02]  /*30050*/  LDL.LU.64 R40, [R1+0xe70] ;  /* 0x000e700001287983 */ /* 0x000ea40000300a00 */
[----:B------:R-:W2:Y:S01]  /*30060*/  LDL.LU.64 R42, [R1+0xe78] ;  /* 0x000e7800012a7983 */ /* 0x000ea20000300a00 */
[----:B------:R-:W2:Y:S01]  /*30070*/  LDL.LU.64 R36, [R1+0xb50] ;  /* 0x000b500001247983 */ /* 0x000ea20000300a00 */
[----:B------:R-:W2:Y:S03]  /*30080*/  LDL.LU.64 R38, [R1+0xb58] ;  /* 0x000b580001267983 */ /* 0x000ea60000300a00 */
[----:B--2---:R-:W-:Y:S01]  /*30090*/  STL.64 [R1+0x3938], R38 ;  /* 0x0039382601007387 */ /* 0x004fe20000100a00 */
[----:B------:R0:W-:Y:S03]  /*300a0*/  STL.64 [R1+0x3930], R36 ;  /* 0x0039302401007387 */ /* 0x0001e60000100a00 */
[----:B0-----:R-:W2:Y:S01]  /*300b0*/  LDL.LU.64 R36, [R1+0xe40] ;  /* 0x000e400001247983 */ /* 0x001ea20000300a00 */
[----:B------:R-:W2:Y:S01]  /*300c0*/  LDL.LU.64 R38, [R1+0xe48] ;  /* 0x000e480001267983 */ /* 0x000ea20000300a00 */
[C---:B------:R-:W-:Y:S02]  /*300d0*/  HMMA.16816.F32.BF16 R12, R48.reuse, R8, R12 ;  /* 0x00000008300c723c */ /* 0x040fe4000004180c */
[----:B--2---:R-:W-:Y:S01]  /*300e0*/  STL.64 [R1+0x3948], R38 ;  /* 0x0039482601007387 */ /* 0x004fe20000100a00 */
[----:B------:R0:W-:Y:S03]  /*300f0*/  STL.64 [R1+0x3940], R36 ;  /* 0x0039402401007387 */ /* 0x0001e60000100a00 */
[----:B0-----:R-:W2:Y:S01]  /*30100*/  LDL.LU.64 R36, [R1+0xe50] ;  /* 0x000e500001247983 */ /* 0x001ea20000300a00 */
[----:B------:R-:W2:Y:S03]  /*30110*/  LDL.LU.64 R38, [R1+0xe58] ;  /* 0x000e580001267983 */ /* 0x000ea60000300a00 */
[----:B--2---:R-:W-:Y:S01]  /*30120*/  STL.64 [R1+0x3958], R38 ;  /* 0x0039582601007387 */ /* 0x004fe20000100a00 */
[----:B------:R0:W-:Y:S03]  /*30130*/  STL.64 [R1+0x3950], R36 ;  /* 0x0039502401007387 */ /* 0x0001e60000100a00 */
[----:B0-----:R-:W2:Y:S01]  /*30140*/  LDL.LU.64 R36, [R1+0xe60] ;  /* 0x000e600001247983 */ /* 0x001ea20000300a00 */
[----:B------:R-:W2:Y:S02]  /*30150*/  LDL.LU.64 R38, [R1+0xe68] ;  /* 0x000e680001267983 */ /* 0x000ea40000300a00 */
[----:B------:R-:W2:Y:S02]  /*30160*/  LDL.LU.64 R44, [R1+0xac0] ;  /* 0x000ac000012c7983 */ /* 0x000ea40000300a00 */
[----:B------:R-:W2:Y:S04]  /*30170*/  LDL.LU.64 R46, [R1+0xac8] ;  /* 0x000ac800012e7983 */ /* 0x000ea80000300a00 */
        /* <DEDUP_REMOVED lines=10> */
[----:B------:R-:W3:Y:S01]  /*30220*/  LDL.LU.64 R52, [R1+0x3990] ;  /* 0x0039900001347983 */ /* 0x000ee20000300a00 */
[----:B----4-:R-:W-:Y:S01]  /*30230*/  HMMA.16816.F32.BF16 R56, R48, R16, R56 ;  /* 0x000000103038723c */ /* 0x010fe20000041838 */
[----:B------:R-:W4:Y:S01]  /*30240*/  LDL.LU.64 R48, [R1+0xad0] ;  /* 0x000ad00001307983 */ /* 0x000f220000300a00 */
[----:B------:R-:W4:Y:S11]  /*30250*/  LDL.LU.64 R50, [R1+0xad8] ;  /* 0x000ad80001327983 */ /* 0x000f360000300a00 */
[----:B------:R-:W-:Y:S10]  /*30260*/  @!UPT UIADD3 URZ, URZ, URZ, URZ ;  /* 0x0000003f3f3ff290 */ /* 0x000ff4000fffe03f */
[----:B------:R0:W-:Y:S01]  /*30270*/  STL.64 [R1+0xb70], R56 ;  /* 0x000b703801007387 */ /* 0x0001e20000100a00 */
[----:B------:R1:W-:Y:S03]  /*30280*/  STL.64 [R1+0xb78], R58 ;  /* 0x000b783a01007387 */ /* 0x0003e60000100a00 */
[----:B0-----:R-:W2:Y:S01]  /*30290*/  LDL.LU.64 R56, [R1+0xab0] ;  /* 0x000ab00001387983 */ /* 0x001ea20000300a00 */
[----:B-1----:R-:W2:Y:S01]  /*302a0*/  LDL.LU.64 R58, [R1+0xab8] ;  /* 0x000ab800013a7983 */ /* 0x002ea20000300a00 */
        /* <DEDUP_REMOVED lines=51> */
[----:B------:R-:W-:Y:S01]  /*305e0*/  STL.64 [R1+0xb50], R52 ;  /* 0x000b503401007387 */ /* 0x000fe20000100a00 */
[----:B------:R4:W-:Y:S02]  /*305f0*/  STL.64 [R1+0xb58], R54 ;  /* 0x000b583601007387 */ /* 0x0009e40000100a00 */
[C---:B----4-:R-:W-:Y:S08]  /*30600*/  HMMA.16816.F32.BF16 R52, R36.reuse, R32, R48 ;  /* 0x000000202434723c */ /* 0x050ff00000041830 */
[C---:B------:R-:W-:Y:S01]  /*30610*/  HMMA.16816.F32.BF16 R48, R36.reuse, R28, R44 ;  /* 0x0000001c2430723c */ /* 0x040fe2000004182c */
[----:B------:R-:W2:Y:S11]  /*30620*/  LDL.LU.64 R44, [R1+0xa90] ;  /* 0x000a9000012c7983 */ /* 0x000eb60000300a00 */
[----:B------:R-:W-:Y:S03]  /*30630*/  @!UPT UIADD3 URZ, URZ, URZ, URZ ;  /* 0x0000003f3f3ff290 */ /* 0x000fe6000fffe03f */
[----:B------:R-:W-:Y:S01]  /*30640*/  STL.64 [R1+0xad0], R52 ;  /* 0x000ad03401007387 */ /* 0x000fe20000100a00 */
[----:B------:R-:W-:Y:S02]  /*30650*/  STL.64 [R1+0xad8], R54 ;  /* 0x000ad83601007387 */ /* 0x000fe40000100a00 */
[----:B------:R-:W2:Y:S05]  /*30660*/  LDL.LU.64 R46, [R1+0xa98] ;  /* 0x000a9800012e7983 */ /* 0x000eaa0000300a00 */
[----:B------:R-:W-:Y:S01]  /*30670*/  STL.64 [R1+0xac0], R48 ;  /* 0x000ac03001007387 */ /* 0x000fe20000100a00 */
[----:B------:R-:W-:Y:S01]  /*30680*/  STL.64 [R1+0xac8], R50 ;  /* 0x000ac83201007387 */ /* 0x000fe20000100a00 */
[----:B---3--:R-:W-:Y:S02]  /*30690*/  STL.64 [R1+0x3918], R30 ;  /* 0x0039181e01007387 */ /* 0x008fe40000100a00 */
[----:B------:R0:W-:Y:S02]  /*306a0*/  STL.64 [R1+0x3910], R28 ;  /* 0x0039101c01007387 */ /* 0x0001e40000100a00 */
[----:B0-----:R-:W3:Y:S01]  /*306b0*/  LDL.LU.64 R28, [R1+0xa80] ;  /* 0x000a8000011c7983 */ /* 0x001ee20000300a00 */
[----:B------:R-:W3:Y:S01]  /*306c0*/  LDL.LU.64 R30, [R1+0xa88] ;  /* 0x000a8800011e7983 */ /* 0x000ee20000300a00 */
[C---:B------:R-:W-:Y:S08]  /*306d0*/  HMMA.16816.F32.BF16 R48, R36.reuse, R24, R56 ;  /* 0x000000182430723c */ /* 0x040ff00000041838 */
[----:B------:R-:W-:Y:S01]  /*306e0*/  HMMA.16816.F32.BF16 R40, R36, R20, R40 ;  /* 0x000000142428723c */ /* 0x000fe20000041828 */
[----:B------:R-:W0:Y:S04]  /*306f0*/  S2R R0, SR_TID.X ;  /* 0x0000000000007919 */ /* 0x000e280000002100 */
[----:B------:R-:W1:Y:S10]  /*30700*/  S2R R58, SR_TID.X ;  /* 0x00000000003a7919 */ /* 0x000e740000002100 */
[----:B------:R-:W-:Y:S01]  /*30710*/  STL.64 [R1+0xab0], R48 ;  /* 0x000ab03001007387 */ /* 0x000fe20000100a00 */
[----:B------:R-:W-:Y:S02]  /*30720*/  STL.64 [R1+0xab8], R50 ;  /* 0x000ab83201007387 */ /* 0x000fe40000100a00 */
[----:B------:R-:W-:Y:S02]  /*30730*/  STL.64 [R1+0x3908], R26 ;  /* 0x0039081a01007387 */ /* 0x000fe40000100a00 */
[----:B------:R4:W-:Y:S02]  /*30740*/  STL.64 [R1+0x3900], R24 ;  /* 0x0039001801007387 */ /* 0x0009e40000100a00 */
[----:B----4-:R-:W4:Y:S01]  /*30750*/  LDL.LU.64 R24, [R1+0xa70] ;  /* 0x000a700001187983 */ /* 0x010f220000300a00 */
[----:B------:R-:W-:Y:S02]  /*30760*/  STL.64 [R1+0xaa0], R40 ;  /* 0x000aa02801007387 */ /* 0x000fe40000100a00 */
[----:B------:R-:W-:Y:S02]  /*30770*/  STL.64 [R1+0xaa8], R42 ;  /* 0x000aa82a01007387 */ /* 0x000fe40000100a00 */
[----:B------:R-:W4:Y:S01]  /*30780*/  LDL.LU.64 R26, [R1+0xa78] ;  /* 0x000a7800011a7983 */ /* 0x000f220000300a00 */
[----:B------:R-:W-:Y:S01]  /*30790*/  STL.64 [R1+0x38f8], R22 ;  /* 0x0038f81601007387 */ /* 0x000fe20000100a00 */
[----:B------:R2:W-:Y:S01]  /*307a0*/  STL.64 [R1+0x38f0], R20 ;  /* 0x0038f01401007387 */ /* 0x0005e20000100a00 */
[----:B0-----:R-:W-:Y:S01]  /*307b0*/  LOP3.LUT R0, R0, 0x7, RZ, 0xc0, !PT ;  /* 0x0000000700007812 */ /* 0x001fe200078ec0ff */
[----:B-1----:R-:W-:Y:S01]  /*307c0*/  IMAD.SHL.U32 R59, R58, 0x2, RZ ;  /* 0x000000023a3b7824 */ /* 0x002fe200078e00ff */
[----:B------:R-:W-:Y:S03]  /*307d0*/  LDSM.16.MT88.4 R40, [R3+0x300] ;  /* 0x000300000328783b */ /* 0x000fe60000004200 */
[----:B------:R-:W-:-:S02]  /*307e0*/  IMAD R0, R0, 0x410, RZ ;  /* 0x0000041000007824 */ /* 0x000fc400078e02ff */
[----:B------:R-:W-:Y:S01]  /*307f0*/  IMAD.SHL.U32 R58, R58, 0x200, RZ ;  /* 0x000002003a3a7824 */ /* 0x000fe200078e00ff */
[----:B------:R-:W-:Y:S02]  /*30800*/  STL.64 [R1+0x38e8], R6 ;  /* 0x0038e80601007387 */ /* 0x000fe40000100a00 */
[----:B------:R-:W-:Y:S02]  /*30810*/  LOP3.LUT R0, R0, 0x10, R59, 0x78, !PT ;  /* 0x0000001000007812 */ /* 0x000fe400078e783b */
[----:B------:R-:W-:Y:S02]  /*30820*/  STL.64 [R1+0x38e0], R4 ;  /* 0x0038e00401007387 */ /* 0x000fe40000100a00 */
[----:B------:R-:W-:-:S04]  /*30830*/  LOP3.LUT R0, R0, 0x2000, R58, 0xf8, !PT ;  /* 0x0000200000007812 */ /* 0x000fc800078ef83a */
[----:B------:R-:W-:-:S05]  /*30840*/  LOP3.LUT R0, R0, 0x40, RZ, 0x3c, !PT ;  /* 0x0000004000007812 */ /* 0x000fca00078e3cff */
[----:B------:R-:W-:Y:S04]  /*30850*/  LDSM.16.MT88.4 R48, [R0] ;  /* 0x000000000030783b */ /* 0x000fe80000004200 */
[----:B------:R-:W-:Y:S01]  /*30860*/  LDSM.16.MT88.4 R52, [R0+0x80] ;  /* 0x000080000034783b */ /* 0x000fe20000004200 */
[C---:B--2---:R-:W-:Y:S03]  /*30870*/  HMMA.16816.F32.BF16 R20, R36.reuse, R4, R44 ;  /* 0x000000042414723c */ /* 0x044fe6000004182c */
[----:B------:R-:W0:Y:S11]  /*30880*/  LDSM.16.MT88.4 R44, [R3+0x380] ;  /* 0x00038000032c783b */ /* 0x000e360000004200 */
[----:B------:R-:W-:Y:S09]  /*30890*/  @!UPT UIADD3 URZ, URZ, URZ, URZ ;  /* 0x0000003f3f3ff290 */ /* 0x000ff2000fffe03f */
[----:B------:R-:W-:Y:S01]  /*308a0*/  STL.64 [R1+0xa90], R20 ;  /* 0x000a901401007387 */ /* 0x000fe20000100a00 */
[----:B------:R-:W-:Y:S03]  /*308b0*/  STL.64 [R1+0xa98], R22 ;  /* 0x000a981601007387 */ /* 0x000fe60000100a00 */
[----:B0-----:R-:W-:Y:S01]  /*308c0*/  STL.64 [R1+0x38d8], R46 ;  /* 0x0038d82e01007387 */ /* 0x001fe20000100a00 */
[----:B------:R-:W-:Y:S02]  /*308d0*/  STL.64 [R1+0x38d0], R44 ;  /* 0x0038d02c01007387 */ /* 0x000fe40000100a00 */
[----:B------:R-:W2:Y:S02]  /*308e0*/  LDL.LU.64 R56, [R1+0x7a0] ;  /* 0x0007a00001387983 */ /* 0x000ea40000300a00 */
[----:B------:R-:W2:Y:S01]  /*308f0*/  LDL.LU.64 R58, [R1+0x7a8] ;  /* 0x0007a800013a7983 */ /* 0x000ea20000300a00 */
[C---:B---3--:R-:W-:Y:S11]  /*30900*/  HMMA.16816.F32.BF16 R4, R36.reuse, R8, R28 ;  /* 0x000000082404723c */ /* 0x048ff6000004181c */
[----:B------:R-:W-:Y:S11]  /*30910*/  @!UPT UIADD3 URZ, URZ, URZ, URZ ;  /* 0x0000003f3f3ff290 */ /* 0x000ff6000fffe03f */
[----:B------:R-:W-:Y:S01]  /*30920*/  @!UPT UIADD3 URZ, URZ, URZ, URZ ;  /* 0x0000003f3f3ff290 */ /* 0x000fe2000fffe03f */
[----:B------:R-:W-:Y:S01]  /*30930*/  STL.64 [R1+0xa80], R4 ;  /* 0x000a800401007387 */ /* 0x000fe20000100a00 */
[----:B------:R4:W-:Y:S02]  /*30940*/  STL.64 [R1+0xa88], R6 ;  /* 0x000a880601007387 */ /* 0x0009e40000100a00 */
[----:B------:R-:W-:Y:S02]  /*30950*/  STL.64 [R1+0x3888], R50 ;  /* 0x0038883201007387 */ /* 0x000fe40000100a00 */
[----:B------:R-:W-:Y:S01]  /*30960*/  STL.64 [R1+0x3880], R48 ;  /* 0x0038803001007387 */ /* 0x000fe20000100a00 */
[----:B------:R-:W3:Y:S01]  /*30970*/  LDL.LU.64 R28, [R1+0x700] ;  /* 0x00070000011c7983 */ /* 0x000ee20000300a00 */
[----:B------:R-:W3:Y:S01]  /*30980*/  LDL.LU.64 R30, [R1+0x708] ;  /* 0x00070800011e7983 */ /* 0x000ee20000300a00 */
[C---:B----4-:R-:W-:Y:S11]  /*30990*/  HMMA.16816.F32.BF16 R4, R36.reuse, R12, R24 ;  /* 0x0000000c2404723c */ /* 0x050ff60000041818 */
[----:B------:R-:W-:Y:S11]  /*309a0*/  @!UPT UIADD3 URZ, URZ, URZ, URZ ;  /* 0x0000003f3f3ff290 */ /* 0x000ff6000fffe03f */
[----:B------:R-:W-:Y:S01]  /*309b0*/  @!UPT UIADD3 URZ, URZ, URZ, URZ ;  /* 0x0000003f3f3ff290 */ /* 0x000fe2000fffe03f */
        /* <DEDUP_REMOVED lines=11> */
[----:B------:R0:W-:Y:S01]  /*30a70*/  STL.64 [R1+0x3860], R52 ;  /* 0x0038603401007387 */ /* 0x0001e20000100a00 */
[----:B--2---:R-:W-:Y:S02]  /*30a80*/  HMMA.16816.F32.BF16 R36, R36, R16, R56 ;  /* 0x000000102424723c */ /* 0x004fe40000041838 */
[----:B------:R-:W2:Y:S01]  /*30a90*/  LDL.LU.64 R56, [R1+0x6a0] ;  /* 0x0006a00001387983 */ /* 0x000ea20000300a00 */
[----:B------:R-:W2:Y:S11]  /*30aa0*/  LDL.LU.64 R58, [R1+0x6a8] ;  /* 0x0006a800013a7983 */ /* 0x000eb60000300a00 */
[----:B------:R-:W-:Y:S09]  /*30ab0*/  @!UPT UIADD3 URZ, URZ, URZ, URZ ;  /* 0x0000003f3f3ff290 */ /* 0x000ff2000fffe03f */
[----:B------:R-:W-:Y:S01]  /*30ac0*/  STL.64 [R1+0x7a0], R36 ;  /* 0x0007a02401007387 */ /* 0x000fe20000100a00 */
[----:B------:R-:W-:Y:S02]  /*30ad0*/  STL.64 [R1+0x7a8], R38 ;  /* 0x0007a82601007387 */ /* 0x000fe40000100a00 */
[----:B------:R-:W1:Y:S04]  /*30ae0*/  LDSM.16.MT88.4 R36, [R0+0x100] ;  /* 0x000100000024783b */ /* 0x000e680000004200 */
[----:B0-----:R-:W2:Y:S01]  /*30af0*/  LDL.LU.64 R52, [R1+0x3a0] ;  /* 0x0003a00001347983 */ /* 0x001ea20000300a00 */
[----:B------:R-:W2:Y:S01]  /*30b00*/  LDL.LU.64 R54, [R1+0x3a8] ;  /* 0x0003a80001367983 */ /* 0x000ea20000300a00 */
[----:B------:R-:W2:Y:S01]  /*30b10*/  LDL.LU.64 R48, [R1+0x320] ;  /* 0x0003200001307983 */ /* 0x000ea20000300a00 */
[C---:B---3--:R-:W-:Y:S01]  /*30b20*/  HMMA.16816.F32.BF16 R28, R40.reuse, R32, R28 ;  /* 0x00000020281c723c */ /* 0x048fe2000004181c */
[----:B------:R-:W3:Y:S01]  /*30b30*/  LDL.LU.64 R50, [R1+0x328] ;  /* 0x0003280001327983 */ /* 0x000ee20000300a00 */
[----:B-1----:R-:W-:Y:S01]  /*30b40*/  STL.64 [R1+0x3818], R38 ;  /* 0x0038182601007387 */ /* 0x002fe20000100a00 */
[----:B------:R0:W-:Y:S03]  /*30b50*/  STL.64 [R1+0x3810], R36 ;  /* 0x0038102401007387 */ /* 0x0001e60000100a00 */
[----:B0-----:R-:W2:Y:S01]  /*30b60*/  LDL.LU.64 R36, [R1+0x6b0] ;  /* 0x0006b00001247983 */ /* 0x001ea20000300a00 */
[----:B------:R-:W2:Y:S11]  /*30b70*/  LDL.LU.64 R38, [R1+0x6b8] ;  /* 0x0006b80001267983 */ /* 0x000eb60000300a00 */
[----:B------:R-:W-:Y:S05]  /*30b80*/  @!UPT UIADD3 URZ, URZ, URZ, URZ ;  /* 0x0000003f3f3ff290 */ /* 0x000fea000fffe03f */
        /* <DEDUP_REMOVED lines=30> */
[----:B0-----:R-:W3:Y:S01]  /*30d70*/  LDL.LU.64 R46, [R1+0x38d8] ;  /* 0x0038d800012e7983 */ /* 0x001ee20000300a00 */
[----:B------:R-:W3:Y:S02]  /*30d80*/  LDL.LU.64 R44, [R1+0x38d0] ;  /* 0x0038d000012c7983 */ /* 0x000ee40000300a00 */
[----:B------:R-:W-:Y:S02]  /*30d90*/  STL.64 [R1+0x38c8], R6 ;  /* 0x0038c80601007387 */ /* 0x000fe40000100a00 */
[----:B------:R0:W-:Y:S02]  /*30da0*/  STL.64 [R1+0x38c0], R4 ;  /* 0x0038c00401007387 */ /* 0x0001e40000100a00 */
[C---:B0-----:R-:W-:Y:S01]  /*30db0*/  HMMA.16816.F32.BF16 R4, R40.reuse, R8, R36 ;  /* 0x000000082804723c */ /* 0x041fe20000041824 */
[----:B------:R-:W-:Y:S01]  /*30dc0*/  STL.64 [R1+0x38b8], R10 ;  /* 0x0038b80a01007387 */ /* 0x000fe20000100a00 */
[----:B------:R-:W-:Y:S11]  /*30dd0*/  STL.64 [R1+0x38b0], R8 ;  /* 0x0038b00801007387 */ /* 0x000ff60000100a00 */
[----:B------:R-:W-:Y:S10]  /*30de0*/  @!UPT UIADD3 URZ, URZ, URZ, URZ ;  /* 0x0000003f3f3ff290 */ /* 0x000ff4000fffe03f */
        /* <DEDUP_REMOVED lines=8> */
[----:B0-----:R-:W-:Y:S01]  /*30e70*/  HMMA.16816.F32.BF16 R4, R40, R16, R52 ;  /* 0x000000102804723c */ /* 0x001fe20000041834 */
[----:B------:R-:W-:Y:S01]  /*30e80*/  STL.64 [R1+0x3898], R18 ;  /* 0x0038981201007387 */ /* 0x000fe20000100a00 */
[----:B------:R-:W-:Y:S11]  /*30e90*/  STL.64 [R1+0x3890], R16 ;  /* 0x0038901001007387 */ /* 0x000ff60000100a00 */
[----:B------:R-:W-:Y:S10]  /*30ea0*/  @!UPT UIADD3 URZ, URZ, URZ, URZ ;  /* 0x0000003f3f3ff290 */ /* 0x000ff4000fffe03f */
[----:B------:R-:W-:Y:S01]  /*30eb0*/  STL.64 [R1+0x3a0], R4 ;  /* 0x0003a00401007387 */ /* 0x000fe20000100a00 */
[----:B------:R3:W-:Y:S02]  /*30ec0*/  STL.64 [R1+0x3a8], R6 ;  /* 0x0003a80601007387 */ /* 0x0007e40000100a00 */
[----:B------:R-:W2:Y:S02]  /*30ed0*/  LDL.LU.64 R40, [R1+0x310] ;  /* 0x0003100001287983 */ /* 0x000ea40000300a00 */
[----:B------:R-:W2:Y:S01]  /*30ee0*/  LDL.LU.64 R42, [R1+0x318] ;  /* 0x00031800012a7983 */ /* 0x000ea20000300a00 */
[C---:B---3--:R-:W-:Y:S11]  /*30ef0*/  HMMA.16816.F32.BF16 R4, R44.reuse, R32, R48 ;  /* 0x000000202c04723c */ /* 0x048ff60000041830 */
[----:B------:R-:W-:Y:S11]  /*30f00*/  @!UPT UIADD3 URZ, URZ, URZ, URZ ;  /* 0x0000003f3f3ff290 */ /* 0x000ff6000fffe03f */
[----:B------:R-:W-:Y:S01]  /*30f10*/  @!UPT UIADD3 URZ, URZ, URZ, URZ ;  /* 0x0000003f3f3ff290 */ /* 0x000fe2000fffe03f */
[----:B------:R0:W-:Y:S01]  /*30f20*/  STL.64 [R1+0x320], R4 ;  /* 0x0003200401007387 */ /* 0x0001e20000100a00 */
[----:B------:R1:W-:Y:S02]  /*30f30*/  STL.64 [R1+0x328], R6 ;  /* 0x0003280601007387 */ /* 0x0003e40000100a00 */
[----:B------:R-:W3:Y:S02]  /*30f40*/  LDL.LU.64 R36, [R1+0x300] ;  /* 0x0003000001247983 */ /* 0x000ee40000300a00 */
[----:B------:R-:W3:Y:S01]  /*30f50*/  LDL.LU.64 R38, [R1+0x308] ;  /* 0x0003080001267983 */ /* 0x000ee20000300a00 */
[----:B0-----:R-:W4:Y:S01]  /*30f60*/  LDL.LU.64 R4, [R1+0x2f0] ;  /* 0x0002f00001047983 */ /* 0x001f220000300a00 */
[----:B-1----:R-:W4:Y:S02]  /*30f70*/  LDL.LU.64 R6, [R1+0x2f8] ;  /* 0x0002f80001067983 */ /* 0x002f240000300a00 */
        /* <DEDUP_REMOVED lines=8> */
[----:B------:R-:W4:Y:S02]  /*31000*/  LDL.LU.64 R56, [R1+0x280] ;  /* 0x0002800001387983 */ /* 0x000f240000300a00 */
[----:B------:R-:W4:Y:S01]  /*31010*/  LDL.LU.64 R58, [R1+0x288] ;  /* 0x00028800013a7983 */ /* 0x000f220000300a00 */
[C---:B--2---:R-:W-:Y:S08]  /*31020*/  HMMA.16816.F32.BF16 R40, R44.reuse, R28, R40 ;  /* 0x0000001c2c28723c */ /* 0x044ff00000041828 */
[C---:B---3--:R-:W-:Y:S08]  /*31030*/  HMMA.16816.F32.BF16 R36, R44.reuse, R24, R36 ;  /* 0x000000182c24723c */ /* 0x048ff00000041824 */
[C---:B----4-:R-:W-:Y:S01]  /*31040*/  HMMA.16816.F32.BF16 R4, R44.reuse, R20, R4 ;  /* 0x000000142c04723c */ /* 0x050fe20000041804 */
[----:B------:R-:W-:Y:S01]  /*31050*/  STL.64 [R1+0x3878], R58 ;  /* 0x0038783a01007387 */ /* 0x000fe20000100a00 */
[----:B------:R0:W-:Y:S03]  /*31060*/  STL.64 [R1+0x3870], R56 ;  /* 0x0038703801007387 */ /* 0x0001e60000100a00 */
[----:B0-----:R-:W2:Y:S01]  /*31070*/  LDL.LU.64 R56, [R1+0x2a0] ;  /* 0x0002a00001387983 */ /* 0x001ea20000300a00 */
[----:B------:R-:W2:Y:S02]  /*31080*/  LDL.LU.64 R58, [R1+0x2a8] ;  /* 0x0002a800013a7983 */ /* 0x000ea40000300a00 */
[----:B------:R-:W3:Y:S02]  /*31090*/  LDL.LU.64 R52, [R1+0x270] ;  /* 0x0002700001347983 */ /* 0x000ee40000300a00 */
[----:B------:R-:W3:Y:S01]  /*310a0*/  LDL.LU.64 R54, [R1+0x278] ;  /* 0x0002780001367983 */ /* 0x000ee20000300a00 */
        /* <DEDUP_REMOVED lines=47> */
[----:B------:R-:W2:Y:S01]  /*313a0*/  LDL.LU.64 R56, [R1+0x3870] ;  /* 0x0038700001387983 */ /* 0x000ea20000300a00 */
[C---:B---3--:R-:W-:Y:S01]  /*313b0*/  HMMA.16816.F32.BF16 R44, R48.reuse, R28, R44 ;  /* 0x0000001c302c723c */ /* 0x048fe2000004182c */
[----:B------:R-:W-:Y:S01]  /*313c0*/  STL.64 [R1+0x3858], R30 ;  /* 0x0038581e01007387 */ /* 0x000fe20000100a00 */
[----:B------:R0:W-:Y:S06]  /*313d0*/  STL.64 [R1+0x3850], R28 ;  /* 0x0038501c01007387 */ /* 0x0001ec0000100a00 */
[C---:B0-----:R-:W-:Y:S11]  /*313e0*/  HMMA.16816.F32.BF16 R28, R48.reuse, R20, R52 ;  /* 0x00000014301c723c */ /* 0x041ff60000041834 */
[----:B------:R-:W-:Y:S04]  /*313f0*/  @!UPT UIADD3 URZ, URZ, URZ, URZ ;  /* 0x0000003f3f3ff290 */ /* 0x000fe8000fffe03f */
[----:B------:R-:W-:Y:S01]  /*31400*/  STL.64 [R1+0x290], R44 ;  /* 0x0002902c01007387 */ /* 0x000fe20000100a00 */
[----:B------:R2:W-:Y:S02]  /*31410*/  STL.64 [R1+0x298], R46 ;  /* 0x0002982e01007387 */ /* 0x0005e40000100a00 */
[----:B------:R-:W-:Y:S01]  /*31420*/  STL.64 [R1+0x3848], R22 ;  /* 0x0038481601007387 */ /* 0x000fe20000100a00 */
[C---:B--2---:R-:W-:Y:S11]  /*31430*/  HMMA.16816.F32.BF16 R44, R48.reuse, R24, R56 ;  /* 0x00000018302c723c */ /* 0x044ff60000041838 */
[----:B------:R-:W-:Y:S11]  /*31440*/  @!UPT UIADD3 URZ, URZ, URZ, URZ ;  /* 0x0000003f3f3ff290 */ /* 0x000ff6000fffe03f */
[----:B------:R-:W-:Y:S01]  /*31450*/  @!UPT UIADD3 URZ, URZ, URZ, URZ ;  /* 0x0000003f3f3ff290 */ /* 0x000fe2000fffe03f */
[----:B------:R-:W-:Y:S01]  /*31460*/  STL.64 [R1+0x280], R44 ;  /* 0x0002802c01007387 */ /* 0x000fe20000100a00 */
[----:B------:R-:W-:Y:S02]  /*31470*/  STL.64 [R1+0x288], R46 ;  /* 0x0002882e01007387 */ /* 0x000fe40000100a00 */
[----:B------:R4:W-:Y:S02]  /*31480*/  STL.64 [R1+0x3840], R20 ;  /* 0x0038401401007387 */ /* 0x0009e40000100a00 */
[----:B------:R-:W-:Y:S01]  /*31490*/  STL.64 [R1+0x270], R28 ;  /* 0x0002701c01007387 */ /* 0x000fe20000100a00 */
[----:B------:R-:W-:Y:S01]  /*314a0*/  STL.64 [R1+0x278], R30 ;  /* 0x0002781e01007387 */ /* 0x000fe20000100a00 */
[----:B------:R-:W-:Y:S02]  /*314b0*/  STL.64 [R1+0x3838], R6 ;  /* 0x0038380601007387 */ /* 0x000fe40000100a00 */
[----:B------:R0:W-:Y:S01]  /*314c0*/  STL.64 [R1+0x3830], R4 ;  /* 0x0038300401007387 */ /* 0x0001e20000100a00 */
[C---:B----4-:R-:W-:Y:S08]  /*314d0*/  HMMA.16816.F32.BF16 R20, R48.reuse, R4, R40 ;  /* 0x000000043014723c */ /* 0x050ff00000041828 */
[C---:B0-----:R-:W-:Y:S11]  /*314e0*/  HMMA.16816.F32.BF16 R4, R48.reuse, R8, R36 ;  /* 0x000000083004723c */ /* 0x041ff60000041824 */
[----:B------:R-:W-:Y:S04]  /*314f0*/  @!UPT UIADD3 URZ, URZ, URZ, URZ ;  /* 0x0000003f3f3ff290 */ /* 0x000fe8000fffe03f */
[----:B------:R0:W-:Y:S01]  /*31500*/  STL.64 [R1+0x610], R20 ;  /* 0x0006101401007387 */ /* 0x0001e20000100a00 */
[----:B------:R1:W-:Y:S02]  /*31510*/  STL.64 [R1+0x618], R22 ;  /* 0x0006181601007387 */ /* 0x0003e40000100a00 */
[----:B------:R-:W2:Y:S02]  /*31520*/  LDL.LU.64 R36, [R1+0xce0] ;  /* 0x000ce00001247983 */ /* 0x000ea40000300a00 */
[----:B------:R-:W2:Y:S03]  /*31530*/  LDL.LU.64 R38, [R1+0xce8] ;  /* 0x000ce80001267983 */ /* 0x000ea60000300a00 */
[----:B------:R3:W-:Y:S01]  /*31540*/  STL.64 [R1+0x9d0], R4 ;  /* 0x0009d00401007387 */ /* 0x0007e20000100a00 */
[----:B------:R4:W-:Y:S02]  /*31550*/  STL.64 [R1+0x9d8], R6 ;  /* 0x0009d80601007387 */ /* 0x0009e40000100a00 */
[----:B------:R-:W2:Y:S02]  /*31560*/  LDL.LU.64 R52, [R1+0xcd0] ;  /* 0x000cd00001347983 */ /* 0x000ea40000300a00 */
[----:B------:R-:W2:Y:S01]  /*31570*/  LDL.LU.64 R54, [R1+0xcd8] ;  /* 0x000cd80001367983 */ /* 0x000ea20000300a00 */
[----:B------:R-:W2:Y:S01]  /*31580*/  LDL.LU.64 R28, [R1+0xff0] ;  /* 0x000ff000011c7983 */ /* 0x000ea20000300a00 */
[----:B------:R-:W2:Y:S02]  /*31590*/  LDL.LU.64 R30, [R1+0xff8] ;  /* 0x000ff800011e7983 */ /* 0x000ea40000300a00 */
[----:B------:R-:W2:Y:S02]  /*315a0*/  LDL.LU.64 R56, [R1+0xfe0] ;  /* 0x000fe00001387983 */ /* 0x000ea40000300a00 */
[----:B------:R-:W2:Y:S01]  /*315b0*/  LDL.LU.64 R58, [R1+0xfe8] ;  /* 0x000fe800013a7983 */ /* 0x000ea20000300a00 */
[----:B0-----:R-:W2:Y:S01]  /*315c0*/  LDL.LU.64 R20, [R1+0xfd0] ;  /* 0x000fd00001147983 */ /* 0x001ea20000300a00 */
[----:B-1----:R-:W2:Y:S03]  /*315d0*/  LDL.LU.64 R22, [R1+0xfd8] ;  /* 0x000fd80001167983 */ /* 0x002ea60000300a00 */
[----:B---3--:R-:W3:Y:S01]  /*315e0*/  LDL.LU.64 R4, [R1+0xfc0] ;  /* 0x000fc00001047983 */ /* 0x008ee20000300a00 */
[----:B----4-:R-:W3:Y:S02]  /*315f0*/  LDL.LU.64 R6, [R1+0xfc8] ;  /* 0x000fc80001067983 */ /* 0x010ee40000300a00 */
[----:B------:R-:W4:Y:S02]  /*31600*/  LDL.LU.64 R40, [R1+0xfb0] ;  /* 0x000fb00001287983 */ /* 0x000f240000300a00 */
[----:B------:R-:W4:Y:S01]  /*31610*/  LDL.LU.64 R42, [R1+0xfb8] ;  /* 0x000fb800012a7983 */ /* 0x000f220000300a00 */
[----:B------:R-:W3:Y:S01]  /*31620*/  LDL.LU.64 R44, [R1+0xf90] ;  /* 0x000f9000012c7983 */ /* 0x000ee20000300a00 */
        /* <DEDUP_REMOVED lines=66> */
[----:B0-----:R-:W3:Y:S01]  /*31a50*/  LDL.LU.64 R52, [R1+0xc80] ;  /* 0x000c800001347983 */ /* 0x001ee20000300a00 */
[----:B-1----:R-:W3:Y:S02]  /*31a60*/  LDL.LU.64 R54, [R1+0xc88] ;  /* 0x000c880001367983 */ /* 0x002ee40000300a00 */
[C---:B---3--:R-:W-:Y:S11]  /*31a70*/  HMMA.16816.F32.BF16 R52, R36.reuse, R32, R52 ;  /* 0x000000202434723c */ /* 0x048ff60000041834 */
[----:B------:R-:W-:Y:S11]  /*31a80*/  @!UPT UIADD3 URZ, URZ, URZ, URZ ;  /* 0x0000003f3f3ff290 */ /* 0x000ff6000fffe03f */
[----:B------:R-:W-:Y:S01]  /*31a90*/  @!UPT UIADD3 URZ, URZ, URZ, URZ ;  /* 0x0000003f3f3ff290 */ /* 0x000fe2000fffe03f */
[----:B------:R-:W-:Y:S01]  /*31aa0*/  STL.64 [R1+0xc80], R52 ;  /* 0x000c803401007387 */ /* 0x000fe20000100a00 */
[----:B------:R0:W-:Y:S02]  /*31ab0*/  STL.64 [R1+0xc88], R54 ;  /* 0x000c883601007387 */ /* 0x0001e40000100a00 */
[C---:B0-----:R-:W-:Y:S01]  /*31ac0*/  HMMA.16816.F32.BF16 R52, R36.reuse, R28, R48 ;  /* 0x0000001c2434723c */ /* 0x041fe20000041830 */
[----:B------:R-:W3:Y:S01]  /*31ad0*/  LDL.LU.64 R48, [R1+0xc30] ;  /* 0x000c300001307983 */ /* 0x000ee20000300a00 */
[----:B------:R-:W3:Y:S11]  /*31ae0*/  LDL.LU.64 R50, [R1+0xc38] ;  /* 0x000c380001327983 */ /* 0x000ef60000300a00 */
[----:B------:R-:W-:Y:S10]  /*31af0*/  @!UPT UIADD3 URZ, URZ, URZ, URZ ;  /* 0x0000003f3f3ff290 */ /* 0x000ff4000fffe03f */
[----:B------:R-:W-:Y:S01]  /*31b00*/  STL.64 [R1+0xc70], R52 ;  /* 0x000c703401007387 */ /* 0x000fe20000100a00 */
[----:B------:R-:W-:Y:S02]  /*31b10*/  STL.64 [R1+0xc78], R54 ;  /* 0x000c783601007387 */ /* 0x000fe40000100a00 */
[----:B------:R-:W-:Y:S02]  /*31b20*/  STL.64 [R1+0x3808], R30 ;  /* 0x0038081e01007387 */ /* 0x000fe40000100a00 */
[----:B------:R0:W-:Y:S02]  /*31b30*/  STL.64 [R1+0x3800], R28 ;  /* 0x0038001c01007387 */ /* 0x0001e40000100a00 */
[----:B0-----:R-:W3:Y:S01]  /*31b40*/  LDL.LU.64 R28, [R1+0xc20] ;  /* 0x000c2000011c7983 */ /* 0x001ee20000300a00 */
[----:B------:R-:W3:Y:S01]  /*31b50*/  LDL.LU.64 R30, [R1+0xc28] ;  /* 0x000c2800011e7983 */ /* 0x000ee20000300a00 */
[C---:B------:R-:W-:Y:S11]  /*31b60*/  HMMA.16816.F32.BF16 R52, R36.reuse, R24, R56 ;  /* 0x000000182434723c */ /* 0x040ff60000041838 */
[----:B------:R-:W-:Y:S11]  /*31b70*/  @!UPT UIADD3 URZ, URZ, URZ, URZ ;  /* 0x0000003f3f3ff290 */ /* 0x000ff6000fffe03f */
[----:B------:R-:W-:Y:S01]  /*31b80*/  @!UPT UIADD3 URZ, URZ, URZ, URZ ;  /* 0x0000003f3f3ff290 */ /* 0x000fe2000fffe03f */
[----:B------:R-:W-:Y:S01]  /*31b90*/  STL.64 [R1+0xc60], R52 ;  /* 0x000c603401007387 */ /* 0x000fe20000100a00 */
[----:B------:R-:W-:Y:S02]  /*31ba0*/  STL.64 [R1+0xc68], R54 ;  /* 0x000c683601007387 */ /* 0x000fe40000100a00 */
[----:B------:R-:W-:Y:S02]  /*31bb0*/  STL.64 [R1+0x37f8], R26 ;  /* 0x0037f81a01007387 */ /* 0x000fe40000100a00 */
[----:B------:R4:W-:Y:S01]  /*31bc0*/  STL.64 [R1+0x37f0], R24 ;  /* 0x0037f01801007387 */ /* 0x0009e20000100a00 */
[----:B------:R-:W-:Y:S01]  /*31bd0*/  STL.64 [R1+0x37e8], R22 ;  /* 0x0037e81601007387 */ /* 0x000fe20000100a00 */
[----:B------:R2:W-:Y:S03]  /*31be0*/  STL.64 [R1+0x37e0], R20 ;  /* 0x0037e01401007387 */ /* 0x0005e60000100a00 */
[----:B------:R-:W-:Y:S01]  /*31bf0*/  LDSM.16.MT88.4 R52, [R0+0x300] ;  /* 0x000300000034783b */ /* 0x000fe20000004200 */
[C---:B----4-:R-:W-:Y:S08]  /*31c00*/  HMMA.16816.F32.BF16 R24, R36.reuse, R20, R40 ;  /* 0x000000142418723c */ /* 0x050ff00000041828 */
[C---:B--2---:R-:W-:Y:S01]  /*31c10*/  HMMA.16816.F32.BF16 R20, R36.reuse, R4, R44 ;  /* 0x000000042414723c */ /* 0x044fe2000004182c */
[----:B------:R-:W-:Y:S04]  /*31c20*/  LDSM.16.MT88.4 R40, [R0+0x180] ;  /* 0x000180000028783b */ /* 0x000fe80000004200 */
[----:B------:R-:W-:Y:S10]  /*31c30*/  LDSM.16.MT88.4 R44, [R0+0x200] ;  /* 0x00020000002c783b */ /* 0x000ff40000004200 */
[----:B------:R-:W-:Y:S01]  /*31c40*/  STL.64 [R1+0xc50], R24 ;  /* 0x000c501801007387 */ /* 0x000fe20000100a00 */
[----:B------:R-:W-:Y:S02]  /*31c50*/  STL.64 [R1+0xc58], R26 ;  /* 0x000c581a01007387 */ /* 0x000fe40000100a00 */
[----:B------:R-:W2:Y:S02]  /*31c60*/  LDL.LU.64 R56, [R1+0x8d0] ;  /* 0x0008d00001387983 */ /* 0x000ea40000300a00 */
[----:B------:R-:W2:Y:S03]  /*31c70*/  LDL.LU.64 R58, [R1+0x8d8] ;  /* 0x0008d800013a7983 */ /* 0x000ea60000300a00 */
[----:B------:R-:W-:Y:S01]  /*31c80*/  STL.64 [R1+0xc40], R20 ;  /* 0x000c401401007387 */ /* 0x000fe20000100a00 */
[----:B------:R-:W-:Y:S02]  /*31c90*/  STL.64 [R1+0xc48], R22 ;  /* 0x000c481601007387 */ /* 0x000fe40000100a00 */
[----:B------:R-:W-:Y:S02]  /*31ca0*/  STL.64 [R1+0x37d8], R6 ;  /* 0x0037d80601007387 */ /* 0x000fe40000100a00 */
[----:B------:R3:W-:Y:S02]  /*31cb0*/  STL.64 [R1+0x37d0], R4 ;  /* 0x0037d00401007387 */ /* 0x0007e40000100a00 */
[C---:B---3--:R-:W-:Y:S01]  /*31cc0*/  HMMA.16816.F32.BF16 R4, R36.reuse, R8, R48 ;  /* 0x000000082404723c */ /* 0x048fe20000041830 */
[----:B------:R-:W0:Y:S04]  /*31cd0*/  LDSM.16.MT88.4 R48, [R0+0x280] ;  /* 0x000280000030783b */ /* 0x000e280000004200 */
[----:B0-----:R-:W-:Y:S11]  /*31ce0*/  STL.64 [R1+0x3798], R50 ;  /* 0x0037983201007387 */ /* 0x001ff60000100a00 */
[----:B------:R-:W-:Y:S07]  /*31cf0*/  @!UPT UIADD3 URZ, URZ, URZ, URZ ;  /* 0x0000003f3f3ff290 */ /* 0x000fee000fffe03f */
[----:B------:R-:W-:Y:S02]  /*31d00*/  STL.64 [R1+0xc30], R4 ;  /* 0x000c300401007387 */ /* 0x000fe40000100a00 */
[----:B------:R0:W-:Y:S02]  /*31d10*/  STL.64 [R1+0xc38], R6 ;  /* 0x000c380601007387 */ /* 0x0001e40000100a00 */
[----:B------:R2:W-:Y:S01]  /*31d20*/  STL.64 [R1+0x3790], R48 ;  /* 0x0037903001007387 */ /* 0x0005e20000100a00 */
[C---:B0-----:R-:W-:Y:S01]  /*31d30*/  HMMA.16816.F32.BF16 R4, R36.reuse, R12, R28 ;  /* 0x0000000c2404723c */ /* 0x041fe2000004181c */
[----:B------:R-:W3:Y:S01]  /*31d40*/  LDL.LU.64 R28, [R1+0x890] ;  /* 0x00089000011c7983 */ /* 0x000ee20000300a00 */
[----:B------:R-:W3:Y:S11]  /*31d50*/  LDL.LU.64 R30, [R1+0x898] ;  /* 0x00089800011e7983 */ /* 0x000ef60000300a00 */
[----:B------:R-:W-:Y:S10]  /*31d60*/  @!UPT UIADD3 URZ, URZ, URZ, URZ ;  /* 0x0000003f3f3ff290 */ /* 0x000ff4000fffe03f */
[----:B------:R0:W-:Y:S01]  /*31d70*/  STL.64 [R1+0xc20], R4 ;  /* 0x000c200401007387 */ /* 0x0001e20000100a00 */
[----:B--2---:R-:W-:Y:S03]  /*31d80*/  HMMA.16816.F32.BF16 R48, R36, R16, R56 ;  /* 0x000000102430723c */ /* 0x004fe60000041838 */
[----:B------:R-:W1:Y:S04]  /*31d90*/  LDSM.16.MT88.4 R36, [R0+0x380] ;  /* 0x000380000024783b */ /* 0x000e680000004200 */
[----:B------:R2:W-:Y:S01]  /*31da0*/  STL.64 [R1+0xc28], R6 ;  /* 0x000c280601007387 */ /* 0x0005e20000100a00 */
[----:B------:R-:W4:Y:S02]  /*31db0*/  LDL.LU.64 R24, [R1+0x880] ;  /* 0x0008800001187983 */ /* 0x000f240000300a00 */
[----:B------:R-:W4:Y:S02]  /*31dc0*/  LDL.LU.64 R26, [R1+0x888] ;  /* 0x00088800011a7983 */ /* 0x000f240000300a00 */
[----:B------:R-:W4:Y:S01]  /*31dd0*/  LDL.LU.64 R20, [R1+0x870] ;  /* 0x0008700001147983 */ /* 0x000f220000300a00 */
[----:B------:R-:W4:Y:S01]  /*31de0*/  LDL.LU.64 R22, [R1+0x878] ;  /* 0x0008780001167983 */ /* 0x000f220000300a00 */
[----:B------:R-:W-:Y:S02]  /*31df0*/  STL.64 [R1+0x3770], R54 ;  /* 0x0037703601007387 */ /* 0x000fe40000100a00 */
[----:B------:R2:W-:Y:S01]  /*31e00*/  STL.64 [R1+0x3768], R52 ;  /* 0x0037683401007387 */ /* 0x0005e20000100a00 */
[----:B0-----:R-:W4:Y:S06]  /*31e10*/  LDL.LU.64 R4, [R1+0x860] ;  /* 0x0008600001047983 */ /* 0x001f2c0000300a00 */
[----:B------:R0:W-:Y:S01]  /*31e20*/  STL.64 [R1+0x8d0], R48 ;  /* 0x0008d03001007387 */ /* 0x0001e20000100a00 */
[----:B------:R0:W-:Y:S02]  /*31e30*/  STL.64 [R1+0x8d8], R50 ;  /* 0x0008d83201007387 */ /* 0x0001e40000100a00 */
[----:B--2---:R-:W2:Y:S02]  /*31e40*/  LDL.LU.64 R6, [R1+0x868] ;  /* 0x0008680001067983 */ /* 0x004ea40000300a00 */
[----:B------:R-:W2:Y:S01]  /*31e50*/  LDL.LU.64 R56, [R1+0x830] ;  /* 0x0008300001387983 */ /* 0x000ea20000300a00 */
[----:B------:R-:W2:Y:S01]  /*31e60*/  LDL.LU.64 R58, [R1+0x838] ;  /* 0x00083800013a7983 */ /* 0x000ea20000300a00 */
[----:B------:R-:W2:Y:S02]  /*31e70*/  LDL.LU.64 R52, [R1+0x4d0] ;  /* 0x0004d00001347983 */ /* 0x000ea40000300a00 */
[----:B------:R-:W2:Y:S01]  /*31e80*/  LDL.LU.64 R54, [R1+0x4d8] ;  /* 0x0004d80001367983 */ /* 0x000ea20000300a00 */
[----:B0-----:R-:W2:Y:S01]  /*31e90*/  LDL.LU.64 R48, [R1+0x4b0] ;  /* 0x0004b00001307983 */ /* 0x001ea20000300a00 */
[----:B------:R-:W2:Y:S03]  /*31ea0*/  LDL.LU.64 R50, [R1+0x4b8] ;  /* 0x0004b80001327983 */ /* 0x000ea60000300a00 */
[----:B-1----:R-:W-:Y:S01]  /*31eb0*/  STL.64 [R1+0x3710], R38 ;  /* 0x0037102601007387 */ /* 0x002fe20000100a00 */
[----:B------:R0:W-:Y:S03]  /*31ec0*/  STL.64 [R1+0x3708], R36 ;  /* 0x0037082401007387 */ /* 0x0001e60000100a00 */
[----:B0-----:R-:W2:Y:S01]  /*31ed0*/  LDL.LU.64 R36, [R1+0x840] ;  /* 0x0008400001247983 */ /* 0x001ea20000300a00 */
[----:B------:R-:W2:Y:S01]  /*31ee0*/  LDL.LU.64 R38, [R1+0x848] ;  /* 0x0008480001267983 */ /* 0x000ea20000300a00 */
        /* <DEDUP_REMOVED lines=21> */
[----:B----4-:R-:W-:Y:S02]  /*32040*/  STL.64 [R1+0x37c8], R26 ;  /* 0x0037c81a01007387 */ /* 0x010fe40000100a00 */
[----:B------:R0:W-:Y:S02]  /*32050*/  STL.64 [R1+0x37c0], R24 ;  /* 0x0037c01801007387 */ /* 0x0001e40000100a00 */
[----:B0-----:R-:W4:Y:S01]  /*32060*/  LDL.LU.64 R24, [R1+0x850] ;  /* 0x0008500001187983 */ /* 0x001f220000300a00 */
[----:B------:R-:W4:Y:S01]  /*32070*/  LDL.LU.64 R26, [R1+0x858] ;  /* 0x00085800011a7983 */ /* 0x000f220000300a00 */
[C---:B--2---:R-:W-:Y:S11]  /*32080*/  HMMA.16816.F32.BF16 R4, R40.reuse, R20, R4 ;  /* 0x000000142804723c */ /* 0x044ff60000041804 */
[----:B------:R-:W-:Y:S11]  /*32090*/  @!UPT UIADD3 URZ, URZ, URZ, URZ ;  /* 0x0000003f3f3ff290 */ /* 0x000ff6000fffe03f */
[----:B------:R-:W-:Y:S01]  /*320a0*/  @!UPT UIADD3 URZ, URZ, URZ, URZ ;  /* 0x0000003f3f3ff290 */ /* 0x000fe2000fffe03f */
[----:B------:R-:W-:Y:S01]  /*320b0*/  STL.64 [R1+0x860], R4 ;  /* 0x0008600401007387 */ /* 0x000fe20000100a00 */
[----:B------:R0:W-:Y:S03]  /*320c0*/  STL.64 [R1+0x868], R6 ;  /* 0x0008680601007387 */ /* 0x0001e60000100a00 */
[----:B0-----:R-:W2:Y:S01]  /*320d0*/  LDL.LU.64 R6, [R1+0x37d8] ;  /* 0x0037d80001067983 */ /* 0x001ea20000300a00 */
[----:B------:R-:W4:Y:S02]  /*320e0*/  LDL.LU.64 R4, [R1+0x37d0] ;  /* 0x0037d00001047983 */ /* 0x000f240000300a00 */
[----:B------:R-:W-:Y:S02]  /*320f0*/  STL.64 [R1+0x37b8], R22 ;  /* 0x0037b81601007387 */ /* 0x000fe40000100a00 */
[----:B------:R4:W-:Y:S02]  /*32100*/  STL.64 [R1+0x37b0], R20 ;  /* 0x0037b01401007387 */ /* 0x0009e40000100a00 */
[C---:B----4-:R-:W-:Y:S08]  /*32110*/  HMMA.16816.F32.BF16 R20, R40.reuse, R4, R24 ;  /* 0x000000042814723c */ /* 0x050ff00000041818 */
[C---:B------:R-:W-:Y:S11]  /*32120*/  HMMA.16816.F32.BF16 R24, R40.reuse, R8, R36 ;  /* 0x000000082818723c */ /* 0x040ff60000041824 */
[----:B------:R-:W-:Y:S04]  /*32130*/  @!UPT UIADD3 URZ, URZ, URZ, URZ ;  /* 0x0000003f3f3ff290 */ /* 0x000fe8000fffe03f */
[----:B------:R-:W-:Y:S01]  /*32140*/  STL.64 [R1+0x850], R20 ;  /* 0x0008501401007387 */ /* 0x000fe20000100a00 */
[----:B------:R0:W-:Y:S02]  /*32150*/  STL.64 [R1+0x858], R22 ;  /* 0x0008581601007387 */ /* 0x0001e40000100a00 */
[----:B0-----:R-:W-:Y:S01]  /*32160*/  HMMA.16816.F32.BF16 R20, R40, R12, R56 ;  /* 0x0000000c2814723c */ /* 0x001fe20000041838 */
[----:B------:R-:W-:Y:S04]  /*32170*/  STL.64 [R1+0x37a8], R14 ;  /* 0x0037a80e01007387 */ /* 0x000fe80000100a00 */
[----:B------:R-:W-:Y:S02]  /*32180*/  STL.64 [R1+0x840], R24 ;  /* 0x0008401801007387 */ /* 0x000fe40000100a00 */
[----:B------:R-:W-:Y:S02]  /*32190*/  STL.64 [R1+0x848], R26 ;  /* 0x0008481a01007387 */ /* 0x000fe40000100a00 */
[----:B------:R0:W-:Y:S11]  /*321a0*/  STL.64 [R1+0x37a0], R12 ;  /* 0x0037a00c01007387 */ /* 0x0001f60000100a00 */
[----:B------:R-:W-:Y:S03]  /*321b0*/  @!UPT UIADD3 URZ, URZ, URZ, URZ ;  /* 0x0000003f3f3ff290 */ /* 0x000fe6000fffe03f */
[----:B------:R-:W-:Y:S01]  /*321c0*/  STL.64 [R1+0x830], R20 ;  /* 0x0008301401007387 */ /* 0x000fe20000100a00 */
[----:B------:R1:W-:Y:S01]  /*321d0*/  STL.64 [R1+0x838], R22 ;  /* 0x0008381601007387 */ /* 0x0003e20000100a00 */
[----:B0-----:R-:W-:Y:S01]  /*321e0*/  HMMA.16816.F32.BF16 R12, R44, R32, R48 ;  /* 0x000000202c0c723c */ /* 0x001fe20000041830 */
[----:B------:R-:W4:Y:S07]  /*321f0*/  LDL.LU.64 R24, [R1+0x4a0] ;  /* 0x0004a00001187983 */ /* 0x000f2e0000300a00 */
[----:B-1----:R-:W-:Y:S11]  /*32200*/  HMMA.16816.F32.BF16 R20, R40, R16, R52 ;  /* 0x000000102814723c */ /* 0x002ff60000041834 */
[----:B------:R-:W-:Y:S11]  /*32210*/  @!UPT UIADD3 URZ, URZ, URZ, URZ ;  /* 0x0000003f3f3ff290 */ /* 0x000ff6000fffe03f */
[----:B------:R-:W-:Y:S01]  /*32220*/  @!UPT UIADD3 URZ, URZ, URZ, URZ ;  /* 0x0000003f3f3ff290 */ /* 0x000fe2000fffe03f */
[----:B------:R0:W-:Y:S01]  /*32230*/  STL.64 [R1+0x4d0], R20 ;  /* 0x0004d01401007387 */ /* 0x0001e20000100a00 */
[----:B------:R1:W-:Y:S02]  /*32240*/  STL.64 [R1+0x4d8], R22 ;  /* 0x0004d81601007387 */ /* 0x0003e40000100a00 */
[----:B------:R-:W4:Y:S02]  /*32250*/  LDL.LU.64 R26, [R1+0x4a8] ;  /* 0x0004a800011a7983 */ /* 0x000f240000300a00 */
[----:B------:R2:W-:Y:S01]  /*32260*/  STL.64 [R1+0x4b0], R12 ;  /* 0x0004b00c01007387 */ /* 0x0005e20000100a00 */
[----:B------:R2:W-:Y:S04]  /*32270*/  STL.64 [R1+0x4b8], R14 ;  /* 0x0004b80e01007387 */ /* 0x0005e80000100a00 */
[----:B0-----:R-:W3:Y:S01]  /*32280*/  LDL.LU.64 R20, [R1+0x490] ;  /* 0x0004900001147983 */ /* 0x001ee20000300a00 */
[----:B-1----:R-:W3:Y:S02]  /*32290*/  LDL.LU.64 R22, [R1+0x498] ;  /* 0x0004980001167983 */ /* 0x002ee40000300a00 */
[----:B------:R-:W3:Y:S02]  /*322a0*/  LDL.LU.64 R52, [R1+0x480] ;  /* 0x0004800001347983 */ /* 0x000ee40000300a00 */
[----:B------:R-:W3:Y:S01]  /*322b0*/  LDL.LU.64 R54, [R1+0x488] ;  /* 0x0004880001367983 */ /* 0x000ee20000300a00 */
[----:B------:R-:W3:Y:S01]  /*322c0*/  LDL.LU.64 R40, [R1+0x470] ;  /* 0x0004700001287983 */ /* 0x000ee20000300a00 */
[----:B------:R-:W3:Y:S02]  /*322d0*/  LDL.LU.64 R42, [R1+0x478] ;  /* 0x00047800012a7983 */ /* 0x000ee40000300a00 */
[----:B--2---:R-:W2:Y:S02]  /*322e0*/  LDL.LU.64 R12, [R1+0x460] ;  /* 0x00046000010c7983 */ /* 0x004ea40000300a00 */
[----:B------:R-:W2:Y:S01]  /*322f0*/  LDL.LU.64 R14, [R1+0x468] ;  /* 0x00046800010e7983 */ /* 0x000ea20000300a00 */
[----:B------:R-:W2:Y:S01]  /*32300*/  LDL.LU.64 R36, [R1+0x450] ;  /* 0x0004500001247983 */ /* 0x000ea20000300a00 */
[----:B------:R-:W2:Y:S02]  /*32310*/  LDL.LU.64 R38, [R1+0x458] ;  /* 0x0004580001267983 */ /* 0x000ea40000300a00 */
[----:B------:R-:W2:Y:S02]  /*32320*/  LDL.LU.64 R48, [R1+0x180] ;  /* 0x0001800001307983 */ /* 0x000ea40000300a00 */
[----:B------:R-:W2:Y:S01]  /*32330*/  LDL.LU.64 R50, [R1+0x188] ;  /* 0x0001880001327983 */ /* 0x000ea20000300a00 */
[----:B------:R-:W2:Y:S01]  /*32340*/  LDL.LU.64 R56, [R1+0x150] ;  /* 0x0001500001387983 */ /* 0x000ea20000300a00 */
[----:B------:R-:W2:Y:S01]  /*32350*/  LDL.LU.64 R58, [R1+0x158] ;  /* 0x00015800013a7983 */ /* 0x000ea20000300a00 */
[C---:B----4-:R-:W-:Y:S02]  /*32360*/  HMMA.16816.F32.BF16 R24, R44.reuse, R28, R24 ;  /* 0x0000001c2c18723c */ /* 0x050fe40000041818 */
[----:B--2---:R-:W-:Y:S01]  /*32370*/  STL.64 [R1+0x3788], R58 ;  /* 0x0037883a01007387 */ /* 0x004fe20000100a00 */
[----:B------:R0:W-:Y:S03]  /*32380*/  STL.64 [R1+0x3780], R56 ;  /* 0x0037803801007387 */ /* 0x0001e60000100a00 */
[----:B0-----:R-:W2:Y:S01]  /*32390*/  LDL.LU.64 R56, [R1+0x160] ;  /* 0x0001600001387983 */ /* 0x001ea20000300a00 */
[----:B------:R-:W2:Y:S11]  /*323a0*/  LDL.LU.64 R58, [R1+0x168] ;  /* 0x00016800013a7983 */ /* 0x000eb60000300a00 */
[----:B------:R-:W-:Y:S05]  /*323b0*/  @!UPT UIADD3 URZ, URZ, URZ, URZ ;  /* 0x0000003f3f3ff290 */ /* 0x000fea000fffe03f */
[----:B------:R-:W-:Y:S02]  /*323c0*/  STL.64 [R1+0x4a0], R24 ;  /* 0x0004a01801007387 */ /* 0x000fe40000100a00 */
[----:B------:R0:W-:Y:S02]  /*323d0*/  STL.64 [R1+0x4a8], R26 ;  /* 0x0004a81a01007387 */ /* 0x0001e40000100a00 */
[----:B0-----:R-:W4:Y:S01]  /*323e0*/  LDL.LU.64 R26, [R1+0x37c8] ;  /* 0x0037c800011a7983 */ /* 0x001f220000300a00 */
[----:B------:R-:W3:Y:S02]  /*323f0*/  LDL.LU.64 R24, [R1+0x37c0] ;  /* 0x0037c00001187983 */ /* 0x000ee40000300a00 */
[C---:B---3--:R-:W-:Y:S11]  /*32400*/  HMMA.16816.F32.BF16 R20, R44.reuse, R24, R20 ;  /* 0x000000182c14723c */ /* 0x048ff60000041814 */
[----:B------:R-:W-:Y:S11]  /*32410*/  @!UPT UIADD3 URZ, URZ, URZ, URZ ;  /* 0x0000003f3f3ff290 */ /* 0x000ff6000fffe03f */
[----:B------:R-:W-:Y:S01]  /*32420*/  @!UPT UIADD3 URZ, URZ, URZ, URZ ;  /* 0x0000003f3f3ff290 */ /* 0x000fe2000fffe03f */
[----:B------:R-:W-:Y:S01]  /*32430*/  STL.64 [R1+0x490], R20 ;  /* 0x0004901401007387 */ /* 0x000fe20000100a00 */
[----:B------:R0:W-:Y:S03]  /*32440*/  STL.64 [R1+0x498], R22 ;  /* 0x0004981601007387 */ /* 0x0001e60000100a00 */
[----:B0-----:R-:W3:Y:S01]  /*32450*/  LDL.LU.64 R22, [R1+0x37b8] ;  /* 0x0037b80001167983 */ /* 0x001ee20000300a00 */
[----:B------:R-:W2:Y:S01]  /*32460*/  LDL.LU.64 R20, [R1+0x37b0] ;  /* 0x0037b00001147983 */ /* 0x000ea20000300a00 */
[C---:B------:R-:W-:Y:S08]  /*32470*/  HMMA.16816.F32.BF16 R40, R44.reuse, R4, R40 ;  /* 0x000000042c28723c */ /* 0x040ff00000041828 */
        /* <DEDUP_REMOVED lines=17> */
[----:B------:R-:W-:Y:S11]  /*32590*/  HMMA.16816.F32.BF16 R44, R44, R16, R48 ;  /* 0x000000102c2c723c */ /* 0x000ff60000041830 */
[----:B------:R-:W-:Y:S04]  /*325a0*/  @!UPT UIADD3 URZ, URZ, URZ, URZ ;  /* 0x0000003f3f3ff290 */ /* 0x000fe8000fffe03f */
[----:B------:R0:W-:Y:S01]  /*325b0*/  STL.64 [R1+0x450], R36 ;  /* 0x0004502401007387 */ /* 0x0001e20000100a00 */
[----:B------:R1:W-:Y:S03]  /*325c0*/  STL.64 [R1+0x458], R38 ;  /* 0x0004582601007387 */ /* 0x0003e60000100a00 */
[----:B0-----:R-:W2:Y:S01]  /*325d0*/  LDL.LU.64 R36, [R1+0xa60] ;  /* 0x000a600001247983 */ /* 0x001ea20000300a00 */
[----:B-1----:R-:W2:Y:S02]  /*325e0*/  LDL.LU.64 R38, [R1+0xa68] ;  /* 0x000a680001267983 */ /* 0x002ea40000300a00 */
        /* <DEDUP_REMOVED lines=16> */
[----:B------:R0:W-:Y:S01]  /*326f0*/  STL.64 [R1+0x150], R56 ;  /* 0x0001503801007387 */ /* 0x0001e20000100a00 */
[----:B------:R-:W-:Y:S03]  /*32700*/  STL.64 [R1+0x158], R58 ;  /* 0x0001583a01007387 */ /* 0x000fe60000100a00 */
[----:B0-----:R-:W2:Y:S01]  /*32710*/  LDL.LU R56, [R1+0x3778] ;  /* 0x0037780001387983 */ /* 0x001ea20000300800 */
[----:B------:R-:W-:Y:S02]  /*32720*/  STL.64 [R1+0x3760], R30 ;  /* 0x0037601e01007387 */ /* 0x000fe40000100a00 */
[----:B------:R0:W-:Y:S02]  /*32730*/  STL.64 [R1+0x3758], R28 ;  /* 0x0037581c01007387 */ /* 0x0001e40000100a00 */
[----:B0-----:R-:W2:Y:S01]  /*32740*/  LDL.LU.64 R28, [R1+0x140] ;  /* 0x00014000011c7983 */ /* 0x001ea20000300a00 */
[----:B------:R-:W2:Y:S02]  /*32750*/  LDL.LU.64 R30, [R1+0x148] ;  /* 0x00014800011e7983 */ /* 0x000ea40000300a00 */
[----:B----4-:R-:W-:Y:S02]  /*32760*/  STL.64 [R1+0x3750], R26 ;  /* 0x0037501a01007387 */ /* 0x010fe40000100a00 */
[----:B------:R0:W-:Y:S01]  /*32770*/  STL.64 [R1+0x3748], R24 ;  /* 0x0037481801007387 */ /* 0x0001e20000100a00 */
[C---:B--2---:R-:W-:Y:S08]  /*32780*/  HMMA.16816.F32.BF16 R28, R48.reuse, R24, R28 ;  /* 0x00000018301c723c */ /* 0x044ff0000004181c */
[C---:B0-----:R-:W-:Y:S11]  /*32790*/  HMMA.16816.F32.BF16 R24, R48.reuse, R4, R52 ;  /* 0x000000043018723c */ /* 0x041ff60000041834 */
[----:B------:R-:W-:Y:S04]  /*327a0*/  @!UPT UIADD3 URZ, URZ, URZ, URZ ;  /* 0x0000003f3f3ff290 */ /* 0x000fe8000fffe03f */
[----:B------:R-:W-:Y:S01]  /*327b0*/  STL.64 [R1+0x140], R28 ;  /* 0x0001401c01007387 */ /* 0x000fe20000100a00 */
[----:B------:R3:W-:Y:S02]  /*327c0*/  STL.64 [R1+0x148], R30 ;  /* 0x0001481e01007387 */ /* 0x0007e40000100a00 */
[C---:B---3--:R-:W-:Y:S01]  /*327d0*/  HMMA.16816.F32.BF16 R28, R48.reuse, R20, R44 ;  /* 0x00000014301c723c */ /* 0x048fe2000004182c */
[----:B------:R-:W-:Y:S11]  /*327e0*/  STL.64 [R1+0x3740], R6 ;  /* 0x0037400601007387 */ /* 0x000ff60000100a00 */
[----:B------:R-:W-:Y:S11]  /*327f0*/  @!UPT UIADD3 URZ, URZ, URZ, URZ ;  /* 0x0000003f3f3ff290 */ /* 0x000ff6000fffe03f */
[----:B------:R-:W-:Y:S01]  /*32800*/  STL.64 [R1+0x130], R28 ;  /* 0x0001301c01007387 */ /* 0x000fe20000100a00 */
[----:B------:R-:W-:Y:S02]  /*32810*/  STL.64 [R1+0x138], R30 ;  /* 0x0001381e01007387 */ /* 0x000fe40000100a00 */
[----:B------:R-:W-:Y:S02]  /*32820*/  STL.64 [R1+0x3738], R4 ;  /* 0x0037380401007387 */ /* 0x000fe40000100a00 */
[----:B------:R-:W-:Y:S01]  /*32830*/  STL.64 [R1+0x3d0], R24 ;  /* 0x0003d01801007387 */ /* 0x000fe20000100a00 */
[----:B------:R0:W-:Y:S02]  /*32840*/  STL.64 [R1+0x3d8], R26 ;  /* 0x0003d81a01007387 */ /* 0x0001e40000100a00 */
[C---:B0-----:R-:W-:Y:S08]  /*32850*/  HMMA.16816.F32.BF16 R24, R48.reuse, R8, R40 ;  /* 0x000000083018723c */ /* 0x041ff00000041828 */
[----:B------:R-:W-:Y:S11]  /*32860*/  HMMA.16816.F32.BF16 R4, R48, R12, R36 ;  /* 0x0000000c3004723c */ /* 0x000ff60000041824 */
[----:B------:R-:W-:Y:S04]  /*32870*/  @!UPT UIADD3 URZ, URZ, URZ, URZ ;  /* 0x0000003f3f3ff290 */ /* 0x000fe8000fffe03f */
[----:B------:R0:W-:Y:S01]  /*32880*/  STL.64 [R1+0x790], R24 ;  /* 0x0007901801007387 */ /* 0x0001e20000100a00 */
[----:B------:R1:W-:Y:S02]  /*32890*/  STL [R1+0x798], R26 ;  /* 0x0007981a01007387 */ /* 0x0003e40000100800 */
[----:B------:R-:W-:Y:S02]  /*328a0*/  STL.64 [R1+0x3730], R10 ;  /* 0x0037300a01007387 */ /* 0x000fe40000100a00 */
[----:B------:R-:W-:Y:S03]  /*328b0*/  STL.64 [R1+0x3728], R8 ;  /* 0x0037280801007387 */ /* 0x000fe60000100a00 */
[----:B------:R2:W-:Y:S01]  /*328c0*/  STL.64 [R1+0xa60], R4 ;  /* 0x000a600401007387 */ /* 0x0005e20000100a00 */
[----:B------:R-:W3:Y:S02]  /*328d0*/  LDL.LU.64 R52, [R1+0xa50] ;  /* 0x000a500001347983 */ /* 0x000ee40000300a00 */
[----:B------:R-:W3:Y:S02]  /*328e0*/  LDL.LU.64 R54, [R1+0xa58] ;  /* 0x000a580001367983 */ /* 0x000ee40000300a00 */
[----:B------:R-:W4:Y:S01]  /*328f0*/  LDL.LU.64 R28, [R1+0xe30] ;  /* 0x000e3000011c7983 */ /* 0x000f220000300a00 */
[----:B------:R-:W4:Y:S01]  /*32900*/  LDL.LU.64 R30, [R1+0xe38] ;  /* 0x000e3800011e7983 */ /* 0x000f220000300a00 */
[----:B------:R-:W-:-:S02]  /*32910*/  IMAD.MOV.U32 R57, RZ, RZ, R27 ;  /* 0x000000ffff397224 */ /* 0x000fc400078e001b */
[----:B------:R-:W-:Y:S01]  /*32920*/  IMAD.MOV.U32 R58, RZ, RZ, R6 ;  /* 0x000000ffff3a7224 */ /* 0x000fe200078e0006 */
[----:B0-----:R-:W4:Y:S01]  /*32930*/  LDL.LU.64 R24, [R1+0xe20] ;  /* 0x000e200001187983 */ /* 0x001f220000300a00 */
[----:B-1----:R-:W4:Y:S02]  /*32940*/  LDL.LU.64 R26, [R1+0xe28] ;  /* 0x000e2800011a7983 */ /* 0x002f240000300a00 */
[----:B------:R-:W-:Y:S01]  /*32950*/  IMAD.MOV.U32 R59, RZ, RZ, R7 ;  /* 0x000000ffff3b7224 */ /* 0x000fe200078e0007 */
[----:B--2---:R-:W2:Y:S01]  /*32960*/  LDL.LU.64 R4, [R1+0xe00] ;  /* 0x000e000001047983 */ /* 0x004ea20000300a00 */
[----:B------:R-:W2:Y:S02]  /*32970*/  LDL.LU.64 R6, [R1+0xe08] ;  /* 0x000e080001067983 */ /* 0x000ea40000300a00 */
[----:B------:R-:W2:Y:S02]  /*32980*/  LDL.LU.64 R8, [R1+0xdf0] ;  /* 0x000df00001087983 */ /* 0x000ea40000300a00 */
[----:B------:R-:W2:Y:S01]  /*32990*/  LDL.LU.64 R10, [R1+0xdf8] ;  /* 0x000df800010a7983 */ /* 0x000ea20000300a00 */
[----:B------:R-:W2:Y:S01]  /*329a0*/  LDL.LU.64 R40, [R1+0xde0] ;  /* 0x000de00001287983 */ /* 0x000ea20000300a00 */
[----:B------:R-:W2:Y:S02]  /*329b0*/  LDL.LU.64 R42, [R1+0xde8] ;  /* 0x000de800012a7983 */ /* 0x000ea40000300a00 */
[----:B------:R-:W-:Y:S02]  /*329c0*/  STL.64 [R1+0x3720], R58 ;  /* 0x0037203a01007387 */ /* 0x000fe40000100a00 */
[----:B------:R0:W-:Y:S02]  /*329d0*/  STL.64 [R1+0x3718], R56 ;  /* 0x0037183801007387 */ /* 0x0001e40000100a00 */
[----:B0-----:R-:W2:Y:S01]  /*329e0*/  LDL.LU.64 R56, [R1+0xdd0] ;  /* 0x000dd00001387983 */ /* 0x001ea20000300a00 */
[----:B------:R-:W2:Y:S02]  /*329f0*/  LDL.LU.64 R58, [R1+0xdd8] ;  /* 0x000dd800013a7983 */ /* 0x000ea40000300a00 */
[----:B------:R-:W2:Y:S02]  /*32a00*/  LDL.LU.64 R36, [R1+0xa20] ;  /* 0x000a200001247983 */ /* 0x000ea40000300a00 */
[----:B------:R-:W2:Y:S01]  /*32a10*/  LDL.LU.64 R38, [R1+0xa28] ;  /* 0x000a280001267983 */ /* 0x000ea20000300a00 */
[----:B------:R-:W2:Y:S01]  /*32a20*/  LDL.LU.64 R44, [R1+0x30] ;  /* 0x00003000012c7983 */ /* 0x000ea20000300a00 */
[----:B------:R-:W2:Y:S01]  /*32a30*/  LDL.LU.64 R46, [R1+0x38] ;  /* 0x00003800012e7983 */ /* 0x000ea20000300a00 */
[----:B---3--:R-:W-:Y:S02]  /*32a40*/  HMMA.16816.F32.BF16 R48, R48, R16, R52 ;  /* 0x000000103030723c */ /* 0x008fe40000041834 */
[----:B------:R-:W4:Y:S01]  /*32a50*/  LDL.LU.64 R54, [R1+0x3770] ;  /* 0x0037700001367983 */ /* 0x000f220000300a00 */
[----:B------:R-:W4:Y:S11]  /*32a60*/  LDL.LU.64 R52, [R1+0x3768] ;  /* 0x0037680001347983 */ /* 0x000f360000300a00 */
[----:B------:R-:W-:Y:S09]  /*32a70*/  @!UPT UIADD3 URZ, URZ, URZ, URZ ;  /* 0x0000003f3f3ff290 */ /* 0x000ff2000fffe03f */
[----:B------:R0:W-:Y:S01]  /*32a80*/  STL.64 [R1+0xa50], R48 ;  /* 0x000a503001007387 */ /* 0x0001e20000100a00 */
[----:B------:R1:W-:Y:S03]  /*32a90*/  STL.64 [R1+0xa58], R50 ;  /* 0x000a583201007387 */ /* 0x0003e60000100a00 */
[----:B0-----:R-:W3:Y:S01]  /*32aa0*/  LDL.LU.64 R48, [R1+0xe10] ;  /* 0x000e100001307983 */ /* 0x001ee20000300a00 */
[----:B-1----:R-:W3:Y:S01]  /*32ab0*/  LDL.LU.64 R50, [R1+0xe18] ;  /* 0x000e180001327983 */ /* 0x002ee20000300a00 */
        /* <DEDUP_REMOVED lines=13> */
[----:B------:R-:W3:Y:S01]  /*32b90*/  LDL.LU.64 R24, [R1+0x3748] ;  /* 0x0037480001187983 */ /* 0x000ee20000300a00 */
[C---:B------:R-:W-:Y:S08]  /*32ba0*/  HMMA.16816.F32.BF16 R4, R52.reuse, R20, R4 ;  /* 0x000000143404723c */ /* 0x040ff00000041804 */
[C---:B---3--:R-:W-:Y:S11]  /*32bb0*/  HMMA.16816.F32.BF16 R48, R52.reuse, R24, R48 ;  /* 0x000000183430723c */ /* 0x048ff60000041830 */
[----:B------:R-:W-:Y:S11]  /*32bc0*/  @!UPT UIADD3 URZ, URZ, URZ, URZ ;  /* 0x0000003f3f3ff290 */ /* 0x000ff6000fffe03f */
[----:B------:R-:W-:Y:S01]  /*32bd0*/  @!UPT UIADD3 URZ, URZ, URZ, URZ ;  /* 0x0000003f3f3ff290 */ /* 0x000fe2000fffe03f */
[----:B------:R0:W-:Y:S01]  /*32be0*/  STL.64 [R1+0xe10], R48 ;  /* 0x000e103001007387 */ /* 0x0001e20000100a00 */
[----:B------:R1:W-:Y:S03]  /*32bf0*/  STL.64 [R1+0xe18], R50 ;  /* 0x000e183201007387 */ /* 0x0003e60000100a00 */
[----:B0-----:R-:W3:Y:S01]  /*32c00*/  LDL.LU.64 R48, [R1+0x10] ;  /* 0x0000100001307983 */ /* 0x001ee20000300a00 */
[----:B-1----:R-:W3:Y:S02]  /*32c10*/  LDL.LU.64 R50, [R1+0x18] ;  /* 0x0000180001327983 */ /* 0x002ee40000300a00 */
        /* <DEDUP_REMOVED lines=12> */
[C---:B--2---:R-:W-:Y:S08]  /*32ce0*/  HMMA.16816.F32.BF16 R40, R52.reuse, R8, R40 ;  /* 0x000000083428723c */ /* 0x044ff00000041828 */
[----:B------:R-:W-:Y:S11]  /*32cf0*/  HMMA.16816.F32.BF16 R52, R52, R16, R36 ;  /* 0x000000103434723c */ /* 0x000ff60000041824 */
[----:B------:R-:W-:Y:S04]  /*32d00*/  @!UPT UIADD3 URZ, URZ, URZ, URZ ;  /* 0x0000003f3f3ff290 */ /* 0x000fe8000fffe03f */
[----:B------:R0:W-:Y:S01]  /*32d10*/  STL.64 [R1+0xde0], R40 ;  /* 0x000de02801007387 */ /* 0x0001e20000100a00 */
[----:B------:R1:W-:Y:S03]  /*32d20*/  STL.64 [R1+0xde8], R42 ;  /* 0x000de82a01007387 */ /* 0x0003e60000100a00 */
[----:B0-----:R-:W2:Y:S01]  /*32d30*/  LDL.LU.64 R40, [R1] ;  /* 0x0000000001287983 */ /* 0x001ea20000300a00 */
[----:B-1----:R-:W2:Y:S02]  /*32d40*/  LDL.LU.64 R42, [R1+0x8] ;  /* 0x00000800012a7983 */ /* 0x002ea40000300a00 */
[----:B------:R-:W-:Y:S02]  /*32d50*/  STL.64 [R1+0xdd0], R56 ;  /* 0x000dd03801007387 */ /* 0x000fe40000100a00 */
[----:B------:R0:W-:Y:S02]  /*32d60*/  STL.64 [R1+0xdd8], R58 ;  /* 0x000dd83a01007387 */ /* 0x0001e40000100a00 */
[----:B0-----:R-:W2:Y:S01]  /*32d70*/  LDL.LU.64 R58, [R1+0x3720] ;  /* 0x00372000013a7983 */ /* 0x001ea20000300a00 */
[----:B------:R-:W2:Y:S02]  /*32d80*/  LDL.LU.64 R56, [R1+0x3718] ;  /* 0x0037180001387983 */ /* 0x000ea40000300a00 */
[----:B------:R-:W2:Y:S02]  /*32d90*/  LDL.LU.64 R38, [R1+0x3710] ;  /* 0x0037100001267983 */ /* 0x000ea40000300a00 */
[----:B------:R-:W2:Y:S01]  /*32da0*/  LDL.LU.64 R36, [R1+0x3708] ;  /* 0x0037080001247983 */ /* 0x000ea20000300a00 */
[----:B------:R0:W-:Y:S01]  /*32db0*/  STL.64 [R1+0xa20], R52 ;  /* 0x000a203401007387 */ /* 0x0001e20000100a00 */
[----:B------:R1:W-:Y:S03]  /*32dc0*/  STL.64 [R1+0xa28], R54 ;  /* 0x000a283601007387 */ /* 0x0003e60000100a00 */
[----:B0-----:R-:W3:Y:S01]  /*32dd0*/  LDL.LU.64 R52, [R1+0x20] ;  /* 0x0000200001347983 */ /* 0x001ee20000300a00 */
[----:B-1----:R-:W3:Y:S01]  /*32de0*/  LDL.LU.64 R54, [R1+0x28] ;  /* 0x0000280001367983 */ /* 0x002ee20000300a00 */
[C---:B--2---:R-:W-:Y:S08]  /*32df0*/  HMMA.16816.F32.BF16 R44, R36.reuse, R32, R44 ;  /* 0x00000020242c723c */ /* 0x044ff0000004182c */
[C---:B---3--:R-:W-:Y:S11]  /*32e00*/  HMMA.16816.F32.BF16 R52, R36.reuse, R28, R52 ;  /* 0x0000001c2434723c */ /* 0x048ff60000041834 */
[----:B------:R-:W-:Y:S04]  /*32e10*/  @!UPT UIADD3 URZ, URZ, URZ, URZ ;  /* 0x0000003f3f3ff290 */ /* 0x000fe8000fffe03f */
[----:B------:R0:W-:Y:S01]  /*32e20*/  STL.64 [R1+0x30], R44 ;  /* 0x0000302c01007387 */ /* 0x0001e20000100a00 */
[----:B------:R1:W-:Y:S03]  /*32e30*/  STL.64 [R1+0x38], R46 ;  /* 0x0000382e01007387 */ /* 0x0003e60000100a00 */
[----:B0-----:R-:W2:Y:S01]  /*32e40*/  LDL.LU.64 R44, [R1+0xa10] ;  /* 0x000a1000012c7983 */ /* 0x001ea20000300a00 */
[----:B-1----:R-:W2:Y:S02]  /*32e50*/  LDL.LU.64 R46, [R1+0xa18] ;  /* 0x000a1800012e7983 */ /* 0x002ea40000300a00 */
[----:B------:R-:W-:Y:S02]  /*32e60*/  STL.64 [R1+0x35d0], R58 ;  /* 0x0035d03a01007387 */ /* 0x000fe40000100a00 */
[----:B------:R-:W-:Y:S01]  /*32e70*/  STL.64 [R1+0x35c8], R56 ;  /* 0x0035c83801007387 */ /* 0x000fe20000100a00 */
[----:B----4-:R-:W-:Y:S01]  /*32e80*/  STL.64 [R1+0x3700], R30 ;  /* 0x0037001e01007387 */ /* 0x010fe20000100a00 */
[----:B------:R0:W-:Y:S02]  /*32e90*/  STL.64 [R1+0x36f8], R28 ;  /* 0x0036f81c01007387 */ /* 0x0001e40000100a00 */
[----:B------:R-:W-:Y:S02]  /*32ea0*/  STL.64 [R1+0x20], R52 ;  /* 0x0000203401007387 */ /* 0x000fe40000100a00 */
[----:B------:R-:W-:Y:S01]  /*32eb0*/  STL.64 [R1+0x28], R54 ;  /* 0x0000283601007387 */ /* 0x000fe20000100a00 */
[C---:B0-----:R-:W-:Y:S01]  /*32ec0*/  HMMA.16816.F32.BF16 R28, R36.reuse, R24, R48 ;  /* 0x00000018241c723c */ /* 0x041fe20000041830 */
[----:B------:R-:W3:Y:S01]  /*32ed0*/  LDL.LU.64 R48, [R1+0xa00] ;  /* 0x000a000001307983 */ /* 0x000ee20000300a00 */
[----:B------:R-:W3:Y:S11]  /*32ee0*/  LDL.LU.64 R50, [R1+0xa08] ;  /* 0x000a080001327983 */ /* 0x000ef60000300a00 */
[----:B------:R-:W-:Y:S10]  /*32ef0*/  @!UPT UIADD3 URZ, URZ, URZ, URZ ;  /* 0x0000003f3f3ff290 */ /* 0x000ff4000fffe03f */
[----:B------:R0:W-:Y:S01]  /*32f00*/  STL.64 [R1+0x10], R28 ;  /* 0x0000101c01007387 */ /* 0x0001e20000100a00 */
[----:B------:R1:W-:Y:S02]  /*32f10*/  STL.64 [R1+0x18], R30 ;  /* 0x0000181e01007387 */ /* 0x0003e40000100a00 */
[----:B------:R-:W-:Y:S02]  /*32f20*/  STL.64 [R1+0x36f0], R26 ;  /* 0x0036f01a01007387 */ /* 0x000fe40000100a00 */
[----:B------:R4:W-:Y:S01]  /*32f30*/  STL.64 [R1+0x36e8], R24 ;  /* 0x0036e81801007387 */ /* 0x0009e20000100a00 */
[----:B0-----:R-:W3:Y:S01]  /*32f40*/  LDL.LU.64 R28, [R1+0x9f0] ;  /* 0x0009f000011c7983 */ /* 0x001ee20000300a00 */
[----:B-1----:R-:W3:Y:S01]  /*32f50*/  LDL.LU.64 R30, [R1+0x9f8] ;  /* 0x0009f800011e7983 */ /* 0x002ee20000300a00 */
[----:B----4-:R-:W-:Y:S01]  /*32f60*/  HMMA.16816.F32.BF16 R24, R36, R20, R40 ;  /* 0x000000142418723c */ /* 0x010fe20000041828 */
[----:B------:R-:W-:-:S05]  /*32f70*/  LOP3.LUT R0, R56, 0x60, RZ, 0x3c, !PT ;  /* 0x0000006038007812 */ /* 0x000fca00078e3cff */
[----:B------:R-:W-:Y:S04]  /*32f80*/  LDSM.16.MT88.4 R52, [R0+0x180] ;  /* 0x000180000034783b */ /* 0x000fe80000004200 */
[----:B------:R-:W-:Y:S11]  /*32f90*/  LDSM.16.MT88.4 R40, [R0] ;  /* 0x000000000028783b */ /* 0x000ff60000004200 */
[----:B------:R-:W-:Y:S02]  /*32fa0*/  @!UPT UIADD3 URZ, URZ, URZ, URZ ;  /* 0x0000003f3f3ff290 */ /* 0x000fe4000fffe03f */
[----:B------:R0:W-:Y:S01]  /*32fb0*/  STL.64 [R1], R24 ;  /* 0x0000001801007387 */ /* 0x0001e20000100a00 */
[----:B------:R1:W-:Y:S03]  /*32fc0*/  STL.64 [R1+0x8], R26 ;  /* 0x0000081a01007387 */ /* 0x0003e60000100a00 */
[----:B0-----:R-:W4:Y:S01]  /*32fd0*/  LDL.LU.64 R24, [R1+0x690] ;  /* 0x0006900001187983 */ /* 0x001f220000300a00 */
[----:B-1----:R-:W4:Y:S02]  /*32fe0*/  LDL.LU.64 R26, [R1+0x698] ;  /* 0x00069800011a7983 */ /* 0x002f240000300a00 */
[----:B------:R-:W-:Y:S02]  /*32ff0*/  STL.64 [R1+0x36e0], R22 ;  /* 0x0036e01601007387 */ /* 0x000fe40000100a00 */
[----:B------:R2:W-:Y:S01]  /*33000*/  STL.64 [R1+0x36d8], R20 ;  /* 0x0036d81401007387 */ /* 0x0005e20000100a00 */
[----:B------:R-:W-:Y:S01]  /*33010*/  STL.64 [R1+0x36d0], R6 ;  /* 0x0036d00601007387 */ /* 0x000fe20000100a00 */
[----:B------:R3:W-:Y:S01]  /*33020*/  STL.64 [R1+0x36c8], R4 ;  /* 0x0036c80401007387 */ /* 0x0007e20000100a00 */
[C---:B--2---:R-:W-:Y:S02]  /*33030*/  HMMA.16816.F32.BF16 R20, R36.reuse, R4, R44 ;  /* 0x000000042414723c */ /* 0x044fe4000004182c */
[----:B------:R-:W0:Y:S06]  /*33040*/  LDSM.16.MT88.4 R44, [R0+0x80] ;  /* 0x00008000002c783b */ /* 0x000e2c0000004200 */
[C---:B---3--:R-:W-:Y:S01]  /*33050*/  HMMA.16816.F32.BF16 R4, R36.reuse, R8, R48 ;  /* 0x000000082404723c */ /* 0x048fe20000041830 */
[----:B------:R-:W1:Y:S11]  /*33060*/  LDSM.16.MT88.4 R48, [R0+0x100] ;  /* 0x000100000030783b */ /* 0x000e760000004200 */
[----:B------:R-:W-:Y:S03]  /*33070*/  @!UPT UIADD3 URZ, URZ, URZ, URZ ;  /* 0x0000003f3f3ff290 */ /* 0x000fe6000fffe03f */
[----:B------:R-:W-:Y:S01]  /*33080*/  STL.64 [R1+0xa10], R20 ;  /* 0x000a101401007387 */ /* 0x000fe20000100a00 */
[----:B------:R-:W-:Y:S03]  /*33090*/  STL.64 [R1+0xa18], R22 ;  /* 0x000a181601007387 */ /* 0x000fe60000100a00 */
[----:B0-----:R-:W-:Y:S01]  /*330a0*/  STL.64 [R1+0x36b0], R46 ;  /* 0x0036b02e01007387 */ /* 0x001fe20000100a00 */
[----:B------:R-:W-:Y:S02]  /*330b0*/  STL.64 [R1+0x36a8], R44 ;  /* 0x0036a82c01007387 */ /* 0x000fe40000100a00 */
[----:B------:R-:W-:Y:S02]  /*330c0*/  STL.64 [R1+0x36c0], R10 ;  /* 0x0036c00a01007387 */ /* 0x000fe40000100a00 */
[----:B------:R-:W-:Y:S01]  /*330d0*/  STL.64 [R1+0x36b8], R8 ;  /* 0x0036b80801007387 */ /* 0x000fe20000100a00 */
[----:B------:R-:W-:Y:S01]  /*330e0*/  STL.64 [R1+0xa00], R4 ;  /* 0x000a000401007387 */ /* 0x000fe20000100a00 */
[----:B------:R0:W-:Y:S02]  /*330f0*/  STL.64 [R1+0xa08], R6 ;  /* 0x000a080601007387 */ /* 0x0001e40000100a00 */
[C---:B0-----:R-:W-:Y:S01]  /*33100*/  HMMA.16816.F32.BF16 R4, R36.reuse, R12, R28 ;  /* 0x0000000c2404723c */ /* 0x041fe2000004181c */
[----:B-1----:R-:W-:Y:S01]  /*33110*/  STL.64 [R1+0x3670], R50 ;  /* 0x0036703201007387 */ /* 0x002fe20000100a00 */
[----:B------:R-:W-:Y:S02]  /*33120*/  STL.64 [R1+0x3668], R48 ;  /* 0x0036683001007387 */ /* 0x000fe40000100a00 */
[----:B------:R-:W-:Y:S11]  /*33130*/  STL.64 [R1+0x3640], R54 ;  /* 0x0036403601007387 */ /* 0x000ff60000100a00 */
[----:B------:R-:W-:Y:S08]  /*33140*/  @!UPT UIADD3 URZ, URZ, URZ, URZ ;  /* 0x0000003f3f3ff290 */ /* 0x000ff0000fffe03f */
[----:B------:R-:W-:Y:S01]  /*33150*/  STL.64 [R1+0x9f0], R4 ;  /* 0x0009f00401007387 */ /* 0x000fe20000100a00 */
[----:B------:R4:W-:Y:S02]  /*33160*/  STL.64 [R1+0x9f8], R6 ;  /* 0x0009f80601007387 */ /* 0x0009e40000100a00 */
[----:B------:R-:W-:Y:S02]  /*33170*/  STL.64 [R1+0x3638], R52 ;  /* 0x0036383401007387 */ /* 0x000fe40000100a00 */
[----:B------:R-:W2:Y:S01]  /*33180*/  LDL.LU.64 R28, [R1+0x9c0] ;  /* 0x0009c000011c7983 */ /* 0x000ea20000300a00 */
[----:B------:R-:W2:Y:S01]  /*33190*/  LDL.LU.64 R30, [R1+0x9c8] ;  /* 0x0009c800011e7983 */ /* 0x000ea20000300a00 */
[----:B----4-:R-:W-:Y:S03]  /*331a0*/  HMMA.16816.F32.BF16 R4, R36, R16, R24 ;  /* 0x000000102404723c */ /* 0x010fe60000041818 */
[----:B------:R-:W0:Y:S11]  /*331b0*/  LDSM.16.MT88.4 R36, [R0+0x200] ;  /* 0x000200000024783b */ /* 0x000e360000004200 */
[----:B------:R-:W-:Y:S09]  /*331c0*/  @!UPT UIADD3 URZ, URZ, URZ, URZ ;  /* 0x0000003f3f3ff290 */ /* 0x000ff2000fffe03f */
        /* <DEDUP_REMOVED lines=12> */
[----:B------:R-:W3:Y:S02]  /*33290*/  LDL.LU.64 R56, [R1+0x600] ;  /* 0x0006000001387983 */ /* 0x000ee40000300a00 */
[----:B------:R-:W3:Y:S01]  /*332a0*/  LDL.LU.64 R58, [R1+0x608] ;  /* 0x00060800013a7983 */ /* 0x000ee20000300a00 */
[----:B------:R-:W3:Y:S01]  /*332b0*/  LDL.LU.64 R52, [R1+0x5d0] ;  /* 0x0005d00001347983 */ /* 0x000ee20000300a00 */
[----:B------:R-:W3:Y:S02]  /*332c0*/  LDL.LU.64 R54, [R1+0x5d8] ;  /* 0x0005d80001367983 */ /* 0x000ee40000300a00 */
[----:B------:R-:W3:Y:S02]  /*332d0*/  LDL.LU.64 R48, [R1+0x5c0] ;  /* 0x0005c00001307983 */ /* 0x000ee40000300a00 */
[----:B------:R-:W3:Y:S01]  /*332e0*/  LDL.LU.64 R50, [R1+0x5c8] ;  /* 0x0005c80001327983 */ /* 0x000ee20000300a00 */
[----:B0-----:R-:W-:Y:S01]  /*332f0*/  STL.64 [R1+0x35e0], R38 ;  /* 0x0035e02601007387 */ /* 0x001fe20000100a00 */
[----:B------:R0:W-:Y:S03]  /*33300*/  STL.64 [R1+0x35d8], R36 ;  /* 0x0035d82401007387 */ /* 0x0001e60000100a00 */
[----:B0-----:R-:W3:Y:S01]  /*33310*/  LDL.LU.64 R36, [R1+0x960] ;  /* 0x0009600001247983 */ /* 0x001ee20000300a00 */
[----:B------:R-:W3:Y:S01]  /*33320*/  LDL.LU.64 R38, [R1+0x968] ;  /* 0x0009680001267983 */ /* 0x000ee20000300a00 */
[C---:B--2---:R-:W-:Y:S11]  /*33330*/  HMMA.16816.F32.BF16 R28, R40.reuse, R32, R28 ;  /* 0x00000020281c723c */ /* 0x044ff6000004181c */
[----:B------:R-:W-:Y:S11]  /*33340*/  @!UPT UIADD3 URZ, URZ, URZ, URZ ;  /* 0x0000003f3f3ff290 */ /* 0x000ff6000fffe03f */
[----:B------:R-:W-:Y:S01]  /*33350*/  @!UPT UIADD3 URZ, URZ, URZ, URZ ;  /* 0x0000003f3f3ff290 */ /* 0x000fe2000fffe03f */
        /* <DEDUP_REMOVED lines=53> */
[----:B------:R-:W3:Y:S01]  /*336b0*/  LDL.LU.64 R40, [R1+0x5b0] ;  /* 0x0005b00001287983 */ /* 0x000ee20000300a00 */
[C---:B--2---:R-:W-:Y:S08]  /*336c0*/  HMMA.16816.F32.BF16 R12, R44.reuse, R32, R52 ;  /* 0x000000202c0c723c */ /* 0x044ff00000041834 */
[C---:B0-----:R-:W-:Y:S11]  /*336d0*/  HMMA.16816.F32.BF16 R8, R44.reuse, R28, R48 ;  /* 0x0000001c2c08723c */ /* 0x041ff60000041830 */
[----:B------:R-:W-:Y:S04]  /*336e0*/  @!UPT UIADD3 URZ, URZ, URZ, URZ ;  /* 0x0000003f3f3ff290 */ /* 0x000fe8000fffe03f */
[----:B------:R-:W-:Y:S01]  /*336f0*/  STL.64 [R1+0x5d0], R12 ;  /* 0x0005d00c01007387 */ /* 0x000fe20000100a00 */
[----:B------:R-:W-:Y:S02]  /*33700*/  STL.64 [R1+0x5d8], R14 ;  /* 0x0005d80e01007387 */ /* 0x000fe40000100a00 */
[----:B------:R-:W3:Y:S05]  /*33710*/  LDL.LU.64 R42, [R1+0x5b8] ;  /* 0x0005b800012a7983 */ /* 0x000eea0000300a00 */
[----:B------:R0:W-:Y:S01]  /*33720*/  STL.64 [R1+0x5c0], R8 ;  /* 0x0005c00801007387 */ /* 0x0001e20000100a00 */
[----:B------:R1:W-:Y:S01]  /*33730*/  STL.64 [R1+0x5c8], R10 ;  /* 0x0005c80a01007387 */ /* 0x0003e20000100a00 */
[----:B------:R-:W2:Y:S02]  /*33740*/  LDL.LU.64 R36, [R1+0x5a0] ;  /* 0x0005a00001247983 */ /* 0x000ea40000300a00 */
[----:B------:R-:W2:Y:S01]  /*33750*/  LDL.LU.64 R38, [R1+0x5a8] ;  /* 0x0005a80001267983 */ /* 0x000ea20000300a00 */
        /* <DEDUP_REMOVED lines=8> */
[----:B------:R-:W-:Y:S01]  /*337e0*/  STL.64 [R1+0x3660], R30 ;  /* 0x0036601e01007387 */ /* 0x000fe20000100a00 */
[----:B------:R0:W-:Y:S03]  /*337f0*/  STL.64 [R1+0x3658], R28 ;  /* 0x0036581c01007387 */ /* 0x0001e60000100a00 */
[----:B0-----:R-:W4:Y:S01]  /*33800*/  LDL.LU.64 R28, [R1+0x200] ;  /* 0x00020000011c7983 */ /* 0x001f220000300a00 */
[----:B------:R-:W4:Y:S02]  /*33810*/  LDL.LU.64 R30, [R1+0x208] ;  /* 0x00020800011e7983 */ /* 0x000f240000300a00 */
[----:B------:R-:W4:Y:S02]  /*33820*/  LDL.LU.64 R52, [R1+0x1e0] ;  /* 0x0001e00001347983 */ /* 0x000f240000300a00 */
[----:B------:R-:W4:Y:S01]  /*33830*/  LDL.LU.64 R54, [R1+0x1e8] ;  /* 0x0001e80001367983 */ /* 0x000f220000300a00 */
[C---:B---3--:R-:W-:Y:S08]  /*33840*/  HMMA.16816.F32.BF16 R40, R44.reuse, R24, R40 ;  /* 0x000000182c28723c */ /* 0x048ff00000041828 */
[C---:B--2---:R-:W-:Y:S08]  /*33850*/  HMMA.16816.F32.BF16 R36, R44.reuse, R20, R36 ;  /* 0x000000142c24723c */ /* 0x044ff00000041824 */
[C---:B----4-:R-:W-:Y:S01]  /*33860*/  HMMA.16816.F32.BF16 R8, R44.reuse, R4, R8 ;  /* 0x000000042c08723c */ /* 0x050fe20000041808 */
[----:B------:R-:W-:Y:S01]  /*33870*/  STL.64 [R1+0x3650], R54 ;  /* 0x0036503601007387 */ /* 0x000fe20000100a00 */
[----:B------:R0:W-:Y:S03]  /*33880*/  STL.64 [R1+0x3648], R52 ;  /* 0x0036483401007387 */ /* 0x0001e60000100a00 */
[----:B0-----:R-:W2:Y:S01]  /*33890*/  LDL.LU.64 R52, [R1+0x1f0] ;  /* 0x0001f00001347983 */ /* 0x001ea20000300a00 */
[----:B------:R-:W2:Y:S02]  /*338a0*/  LDL.LU.64 R54, [R1+0x1f8] ;  /* 0x0001f80001367983 */ /* 0x000ea40000300a00 */
[----:B------:R-:W3:Y:S02]  /*338b0*/  LDL.LU.64 R56, [R1+0x4f0] ;  /* 0x0004f00001387983 */ /* 0x000ee40000300a00 */
[----:B------:R0:W-:Y:S01]  /*338c0*/  STL.64 [R1+0x5b0], R40 ;  /* 0x0005b02801007387 */ /* 0x0001e20000100a00 */
[----:B------:R1:W-:Y:S01]  /*338d0*/  STL.64 [R1+0x5b8], R42 ;  /* 0x0005b82a01007387 */ /* 0x0003e20000100a00 */
[----:B------:R-:W3:Y:S03]  /*338e0*/  LDL.LU.64 R58, [R1+0x4f8] ;  /* 0x0004f800013a7983 */ /* 0x000ee60000300a00 */
[----:B------:R4:W-:Y:S02]  /*338f0*/  STL.64 [R1+0x5a0], R36 ;  /* 0x0005a02401007387 */ /* 0x0009e40000100a00 */
[----:B------:R4:W-:Y:S01]  /*33900*/  STL.64 [R1+0x5a8], R38 ;  /* 0x0005a82601007387 */ /* 0x0009e20000100a00 */
[----:B0-----:R-:W2:Y:S01]  /*33910*/  LDL.LU.64 R40, [R1+0x8c0] ;  /* 0x0008c00001287983 */ /* 0x001ea20000300a00 */
[----:B-1----:R-:W2:Y:S02]  /*33920*/  LDL.LU.64 R42, [R1+0x8c8] ;  /* 0x0008c800012a7983 */ /* 0x002ea40000300a00 */
[----:B----4-:R-:W4:Y:S01]  /*33930*/  LDL.LU.64 R36, [R1+0xc10] ;  /* 0x000c100001247983 */ /* 0x010f220000300a00 */
[----:B------:R-:W4:Y:S01]  /*33940*/  LDL.LU.64 R38, [R1+0xc18] ;  /* 0x000c180001267983 */ /* 0x000f220000300a00 */
        /* <DEDUP_REMOVED lines=48> */
[----:B------:R3:W-:Y:S01]  /*33c50*/  STL.64 [R1+0x3628], R24 ;  /* 0x0036281801007387 */ /* 0x0007e20000100a00 */
[----:B------:R-:W-:Y:S01]  /*33c60*/  STL.64 [R1+0x3620], R22 ;  /* 0x0036201601007387 */ /* 0x000fe20000100a00 */
[----:B------:R0:W-:Y:S01]  /*33c70*/  STL.64 [R1+0x3618], R20 ;  /* 0x0036181401007387 */ /* 0x0001e20000100a00 */
[C---:B---3--:R-:W-:Y:S08]  /*33c80*/  HMMA.16816.F32.BF16 R24, R48.reuse, R20, R44 ;  /* 0x000000143018723c */ /* 0x048ff0000004182c */
[C---:B0-----:R-:W-:Y:S11]  /*33c90*/  HMMA.16816.F32.BF16 R20, R48.reuse, R4, R56 ;  /* 0x000000043014723c */ /* 0x041ff60000041838 */
[----:B------:R-:W-:Y:S04]  /*33ca0*/  @!UPT UIADD3 URZ, URZ, URZ, URZ ;  /* 0x0000003f3f3ff290 */ /* 0x000fe8000fffe03f */
[----:B------:R-:W-:Y:S01]  /*33cb0*/  STL.64 [R1+0x1d0], R24 ;  /* 0x0001d01801007387 */ /* 0x000fe20000100a00 */
[----:B------:R-:W-:Y:S02]  /*33cc0*/  STL.64 [R1+0x1d8], R26 ;  /* 0x0001d81a01007387 */ /* 0x000fe40000100a00 */
[----:B------:R-:W-:Y:S02]  /*33cd0*/  STL.64 [R1+0x3610], R6 ;  /* 0x0036100601007387 */ /* 0x000fe40000100a00 */
[----:B------:R-:W-:Y:S03]  /*33ce0*/  STL.64 [R1+0x3608], R4 ;  /* 0x0036080401007387 */ /* 0x000fe60000100a00 */
[----:B------:R-:W-:Y:S01]  /*33cf0*/  STL.64 [R1+0x4f0], R20 ;  /* 0x0004f01401007387 */ /* 0x000fe20000100a00 */
[----:B------:R0:W-:Y:S02]  /*33d00*/  STL.64 [R1+0x4f8], R22 ;  /* 0x0004f81601007387 */ /* 0x0001e40000100a00 */
[----:B------:R-:W3:Y:S01]  /*33d10*/  LDL.LU.64 R56, [R1+0xc00] ;  /* 0x000c000001387983 */ /* 0x000ee20000300a00 */
[C---:B0-----:R-:W-:Y:S08]  /*33d20*/  HMMA.16816.F32.BF16 R20, R48.reuse, R8, R40 ;  /* 0x000000083014723c */ /* 0x041ff00000041828 */
[C---:B----4-:R-:W-:Y:S11]  /*33d30*/  HMMA.16816.F32.BF16 R4, R48.reuse, R12, R36 ;  /* 0x0000000c3004723c */ /* 0x050ff60000041824 */
[----:B------:R-:W-:Y:S04]  /*33d40*/  @!UPT UIADD3 URZ, URZ, URZ, URZ ;  /* 0x0000003f3f3ff290 */ /* 0x000fe8000fffe03f */
[----:B------:R0:W-:Y:S01]  /*33d50*/  STL.64 [R1+0x8c0], R20 ;  /* 0x0008c01401007387 */ /* 0x0001e20000100a00 */
[----:B------:R1:W-:Y:S02]  /*33d60*/  STL.64 [R1+0x8c8], R22 ;  /* 0x0008c81601007387 */ /* 0x0003e40000100a00 */
[----:B------:R-:W3:Y:S05]  /*33d70*/  LDL.LU.64 R58, [R1+0xc08] ;  /* 0x000c0800013a7983 */ /* 0x000eea0000300a00 */
        /* <DEDUP_REMOVED lines=8> */
[----:B----4-:R-:W4:Y:S01]  /*33e00*/  LDL.LU.64 R4, [R1+0xee0] ;  /* 0x000ee00001047983 */ /* 0x010f220000300a00 */
[----:B------:R-:W4:Y:S01]  /*33e10*/  LDL.LU.64 R6, [R1+0xee8] ;  /* 0x000ee80001067983 */ /* 0x000f220000300a00 */
[----:B------:R-:W4:Y:S02]  /*33e20*/  LDL.LU.64 R44, [R1+0xed0] ;  /* 0x000ed000012c7983 */ /* 0x000f240000300a00 */
[----:B------:R-:W4:Y:S02]  /*33e30*/  LDL.LU.64 R46, [R1+0xed8] ;  /* 0x000ed800012e7983 */ /* 0x000f240000300a00 */
[----:B------:R-:W-:Y:S01]  /*33e40*/  STL.64 [R1+0x3600], R14 ;  /* 0x0036000e01007387 */ /* 0x000fe20000100a00 */
[----:B------:R0:W-:Y:S04]  /*33e50*/  STL.64 [R1+0x35f8], R12 ;  /* 0x0035f80c01007387 */ /* 0x0001e80000100a00 */
[----:B0-----:R-:W4:Y:S01]  /*33e60*/  LDL.LU.64 R12, [R1+0xec0] ;  /* 0x000ec000010c7983 */ /* 0x001f220000300a00 */
[----:B------:R-:W4:Y:S02]  /*33e70*/  LDL.LU.64 R14, [R1+0xec8] ;  /* 0x000ec800010e7983 */ /* 0x000f240000300a00 */
[----:B------:R-:W4:Y:S02]  /*33e80*/  LDL.LU.64 R36, [R1+0xb60] ;  /* 0x000b600001247983 */ /* 0x000f240000300a00 */
[----:B------:R-:W4:Y:S01]  /*33e90*/  LDL.LU.64 R38, [R1+0xb68] ;  /* 0x000b680001267983 */ /* 0x000f220000300a00 */
[----:B---3--:R-:W-:Y:S08]  /*33ea0*/  HMMA.16816.F32.BF16 R48, R48, R16, R56 ;  /* 0x000000103030723c */ /* 0x008ff00000041838 */
[C---:B--2---:R-:W-:Y:S08]  /*33eb0*/  HMMA.16816.F32.BF16 R40, R52.reuse, R32, R40 ;  /* 0x000000203428723c */ /* 0x044ff00000041828 */
[C---:B------:R-:W-:Y:S01]  /*33ec0*/  HMMA.16816.F32.BF16 R24, R52.reuse, R28, R24 ;  /* 0x0000001c3418723c */ /* 0x040fe20000041818 */
[----:B----4-:R-:W-:Y:S01]  /*33ed0*/  STL.64 [R1+0x35f0], R38 ;  /* 0x0035f02601007387 */ /* 0x010fe20000100a00 */
        /* <DEDUP_REMOVED lines=51> */
[----:B------:R-:W3:Y:S01]  /*34210*/  LDL.LU.64 R38, [R1+0x35e0] ;  /* 0x0035e00001267983 */ /* 0x000ee20000300a00 */
[----:B------:R-:W3:Y:S11]  /*34220*/  LDL.LU.64 R36, [R1+0x35d8] ;  /* 0x0035d80001247983 */ /* 0x000ef60000300a00 */
[----:B------:R-:W-:Y:S10]  /*34230*/  @!UPT UIADD3 URZ, URZ, URZ, URZ ;  /* 0x0000003f3f3ff290 */ /* 0x000ff4000fffe03f */
[----:B------:R0:W-:Y:S01]  /*34240*/  STL.64 [R1+0xb60], R52 ;  /* 0x000b603401007387 */ /* 0x0001e20000100a00 */
[----:B------:R1:W-:Y:S03]  /*34250*/  STL.64 [R1+0xb68], R54 ;  /* 0x000b683601007387 */ /* 0x0003e60000100a00 */
[----:B0-----:R-:W2:Y:S01]  /*34260*/  LDL.LU.64 R52, [R1+0xb30] ;  /* 0x000b300001347983 */ /* 0x001ea20000300a00 */
[----:B-1----:R-:W2:Y:S01]  /*34270*/  LDL.LU.64 R54, [R1+0xb38] ;  /* 0x000b380001367983 */ /* 0x002ea20000300a00 */
[C---:B---3--:R-:W-:Y:S08]  /*34280*/  HMMA.16816.F32.BF16 R56, R36.reuse, R32, R56 ;  /* 0x000000202438723c */ /* 0x048ff00000041838 */
[C---:B------:R-:W-:Y:S08]  /*34290*/  HMMA.16816.F32.BF16 R40, R36.reuse, R20, R40 ;  /* 0x000000142428723c */ /* 0x040ff00000041828 */
[C---:B--2---:R-:W-:Y:S07]  /*342a0*/  HMMA.16816.F32.BF16 R52, R36.reuse, R28, R52 ;  /* 0x0000001c2434723c */ /* 0x044fee0000041834 */
[----:B------:R-:W-:Y:S01]  /*342b0*/  STL.64 [R1+0xb40], R56 ;  /* 0x000b403801007387 */ /* 0x000fe20000100a00 */
[----:B------:R0:W-:Y:S03]  /*342c0*/  STL.64 [R1+0xb48], R58 ;  /* 0x000b483a01007387 */ /* 0x0001e60000100a00 */
[----:B0-----:R-:W2:Y:S01]  /*342d0*/  LDL.LU.64 R58, [R1+0x35d0] ;  /* 0x0035d000013a7983 */ /* 0x001ea20000300a00 */
[----:B------:R-:W3:Y:S11]  /*342e0*/  LDL.LU.64 R56, [R1+0x35c8] ;  /* 0x0035c80001387983 */ /* 0x000ef60000300a00 */
[----:B------:R-:W-:Y:S01]  /*342f0*/  STL.64 [R1+0xb30], R52 ;  /* 0x000b303401007387 */ /* 0x000fe20000100a00 */
[----:B------:R4:W-:Y:S02]  /*34300*/  STL.64 [R1+0xb38], R54 ;  /* 0x000b383601007387 */ /* 0x0009e40000100a00 */
[C---:B----4-:R-:W-:Y:S01]  /*34310*/  HMMA.16816.F32.BF16 R52, R36.reuse, R24, R48 ;  /* 0x000000182434723c */ /* 0x050fe20000041830 */
[----:B------:R-:W4:Y:S01]  /*34320*/  LDL.LU.64 R48, [R1+0xaf0] ;  /* 0x000af00001307983 */ /* 0x000f220000300a00 */
[----:B------:R-:W4:Y:S06]  /*34330*/  LDL.LU.64 R50, [R1+0xaf8] ;  /* 0x000af80001327983 */ /* 0x000f2c0000300a00 */
[C---:B------:R-:W-:Y:S11]  /*34340*/  HMMA.16816.F32.BF16 R44, R36.reuse, R4, R44 ;  /* 0x00000004242c723c */ /* 0x040ff6000004182c */
[----:B------:R-:W-:Y:S04]  /*34350*/  @!UPT UIADD3 URZ, URZ, URZ, URZ ;  /* 0x0000003f3f3ff290 */ /* 0x000fe8000fffe03f */
[----:B------:R-:W-:Y:S01]  /*34360*/  STL.64 [R1+0xb20], R52 ;  /* 0x000b203401007387 */ /* 0x000fe20000100a00 */
[----:B------:R-:W-:Y:S02]  /*34370*/  STL.64 [R1+0xb28], R54 ;  /* 0x000b283601007387 */ /* 0x000fe40000100a00 */
[----:B------:R-:W-:Y:S02]  /*34380*/  STL.64 [R1+0x35c0], R26 ;  /* 0x0035c01a01007387 */ /* 0x000fe40000100a00 */
[----:B------:R0:W-:Y:S02]  /*34390*/  STL.64 [R1+0x35b8], R24 ;  /* 0x0035b81801007387 */ /* 0x0001e40000100a00 */
[----:B0-----:R-:W2:Y:S01]  /*343a0*/  LDL.LU.64 R24, [R1+0xae0] ;  /* 0x000ae00001187983 */ /* 0x001ea20000300a00 */
[----:B------:R-:W2:Y:S02]  /*343b0*/  LDL.LU.64 R26, [R1+0xae8] ;  /* 0x000ae800011a7983 */ /* 0x000ea40000300a00 */
[----:B------:R-:W-:Y:S02]  /*343c0*/  STL.64 [R1+0xb10], R40 ;  /* 0x000b102801007387 */ /* 0x000fe40000100a00 */
[----:B------:R-:W-:Y:S01]  /*343d0*/  STL.64 [R1+0xb18], R42 ;  /* 0x000b182a01007387 */ /* 0x000fe20000100a00 */
[----:B------:R-:W-:Y:S01]  /*343e0*/  STL.64 [R1+0x35b0], R22 ;  /* 0x0035b01601007387 */ /* 0x000fe20000100a00 */
[----:B------:R0:W-:Y:S03]  /*343f0*/  STL.64 [R1+0x35a8], R20 ;  /* 0x0035a81401007387 */ /* 0x0001e60000100a00 */
[----:B------:R-:W-:Y:S04]  /*34400*/  LDSM.16.MT88.4 R40, [R0+0x280] ;  /* 0x000280000028783b */ /* 0x000fe80000004200 */
[----:B0-----:R-:W2:Y:S01]  /*34410*/  LDL.LU.64 R20, [R1+0x7b0] ;  /* 0x0007b00001147983 */ /* 0x001ea20000300a00 */
[----:B------:R-:W2:Y:S02]  /*34420*/  LDL.LU.64 R22, [R1+0x7b8] ;  /* 0x0007b80001167983 */ /* 0x000ea40000300a00 */
[----:B------:R-:W-:Y:S02]  /*34430*/  STL.64 [R1+0xb00], R44 ;  /* 0x000b002c01007387 */ /* 0x000fe40000100a00 */
[----:B------:R-:W-:Y:S02]  /*34440*/  STL.64 [R1+0xb08], R46 ;  /* 0x000b082e01007387 */ /* 0x000fe40000100a00 */
[----:B------:R-:W0:Y:S04]  /*34450*/  LDSM.16.MT88.4 R44, [R0+0x300] ;  /* 0x00030000002c783b */ /* 0x000e280000004200 */
[----:B------:R-:W-:Y:S01]  /*34460*/  STL.64 [R1+0x35a0], R6 ;  /* 0x0035a00601007387 */ /* 0x000fe20000100a00 */
[----:B------:R1:W-:Y:S03]  /*34470*/  STL.64 [R1+0x3598], R4 ;  /* 0x0035980401007387 */ /* 0x0003e60000100a00 */
[----:B0-----:R-:W-:Y:S01]  /*34480*/  STL.64 [R1+0x3560], R46 ;  /* 0x0035602e01007387 */ /* 0x001fe20000100a00 */
[----:B------:R4:W-:Y:S02]  /*34490*/  STL.64 [R1+0x3558], R44 ;  /* 0x0035582c01007387 */ /* 0x0009e40000100a00 */
[----:B-1----:R-:W2:Y:S02]  /*344a0*/  LDL.LU.64 R4, [R1+0x780] ;  /* 0x0007800001047983 */ /* 0x002ea40000300a00 */
[----:B------:R-:W2:Y:S01]  /*344b0*/  LDL.LU.64 R6, [R1+0x788] ;  /* 0x0007880001067983 */ /* 0x000ea20000300a00 */
[----:B---3--:R-:W-:Y:S01]  /*344c0*/  LDSM.16.MT88.4 R52, [R56+0x4000] ;  /* 0x004000003834783b */ /* 0x008fe20000004200 */
[C---:B----4-:R-:W-:Y:S03]  /*344d0*/  HMMA.16816.F32.BF16 R44, R36.reuse, R8, R48 ;  /* 0x00000008242c723c */ /* 0x050fe60000041830 */
[----:B------:R-:W0:Y:S11]  /*344e0*/  LDSM.16.MT88.4 R48, [R0+0x380] ;  /* 0x000380000030783b */ /* 0x000e360000004200 */
[----:B------:R-:W-:Y:S09]  /*344f0*/  @!UPT UIADD3 URZ, URZ, URZ, URZ ;  /* 0x0000003f3f3ff290 */ /* 0x000ff2000fffe03f */
[----:B------:R-:W-:Y:S01]  /*34500*/  STL.64 [R1+0xaf0], R44 ;  /* 0x000af02c01007387 */ /* 0x000fe20000100a00 */
[----:B------:R-:W-:Y:S02]  /*34510*/  STL.64 [R1+0xaf8], R46 ;  /* 0x000af82e01007387 */ /* 0x000fe40000100a00 */
[----:B------:R-:W-:Y:S02]  /*34520*/  STL.64 [R1+0x3590], R10 ;  /* 0x0035900a01007387 */ /* 0x000fe40000100a00 */
[----:B------:R2:W-:Y:S02]  /*34530*/  STL.64 [R1+0x3588], R8 ;  /* 0x0035880801007387 */ /* 0x0005e40000100a00 */
[C---:B--2---:R-:W-:Y:S01]  /*34540*/  HMMA.16816.F32.BF16 R8, R36.reuse, R12, R24 ;  /* 0x0000000c2408723c */ /* 0x044fe20000041818 */
[----:B0-----:R-:W-:Y:S01]  /*34550*/  STL.64 [R1+0x3500], R50 ;  /* 0x0035003201007387 */ /* 0x001fe20000100a00 */
[----:B------:R-:W-:Y:S02]  /*34560*/  STL.64 [R1+0x34f8], R48 ;  /* 0x0034f83001007387 */ /* 0x000fe40000100a00 */
[----:B------:R-:W-:Y:S02]  /*34570*/  STL.64 [R1+0x3580], R14 ;  /* 0x0035800e01007387 */ /* 0x000fe40000100a00 */
[----:B------:R-:W-:Y:S11]  /*34580*/  STL.64 [R1+0x3578], R12 ;  /* 0x0035780c01007387 */ /* 0x000ff60000100a00 */
[----:B------:R-:W-:Y:S06]  /*34590*/  @!UPT UIADD3 URZ, URZ, URZ, URZ ;  /* 0x0000003f3f3ff290 */ /* 0x000fec000fffe03f */
[----:B------:R-:W-:Y:S01]  /*345a0*/  STL.64 [R1+0xae0], R8 ;  /* 0x000ae00801007387 */ /* 0x000fe20000100a00 */
[----:B------:R0:W-:Y:S02]  /*345b0*/  STL.64 [R1+0xae8], R10 ;  /* 0x000ae80a01007387 */ /* 0x0001e40000100a00 */
[----:B0-----:R-:W-:Y:S01]  /*345c0*/  HMMA.16816.F32.BF16 R8, R36, R16, R20 ;  /* 0x000000102408723c */ /* 0x001fe20000041814 */
[----:B------:R-:W0:Y:S04]  /*345d0*/  LDSM.16.MT88.4 R36, [R56+0x4080] ;  /* 0x004080003824783b */ /* 0x000e280000004200 */
[----:B------:R-:W-:Y:S01]  /*345e0*/  STL.64 [R1+0x34f0], R54 ;  /* 0x0034f03601007387 */ /* 0x000fe20000100a00 */
[----:B------:R-:W-:Y:S02]  /*345f0*/  STL.64 [R1+0x34e8], R52 ;  /* 0x0034e83401007387 */ /* 0x000fe40000100a00 */
[----:B------:R-:W-:Y:S02]  /*34600*/  STL.64 [R1+0x3570], R18 ;  /* 0x0035701201007387 */ /* 0x000fe40000100a00 */
[----:B------:R-:W-:Y:S01]  /*34610*/  STL.64 [R1+0x3568], R16 ;  /* 0x0035681001007387 */ /* 0x000fe20000100a00 */
[C---:B------:R-:W-:Y:S11]  /*34620*/  HMMA.16816.F32.BF16 R4, R40.reuse, R32, R4 ;  /* 0x000000202804723c */ /* 0x040ff60000041804 */
[----:B------:R-:W-:Y:S01]  /*34630*/  @!UPT UIADD3 URZ, URZ, URZ, URZ ;  /* 0x0000003f3f3ff290 */ /* 0x000fe2000fffe03f */
[----:B------:R-:W-:Y:S01]  /*34640*/  STL.64 [R1+0x7b0], R8 ;  /* 0x0007b00801007387 */ /* 0x000fe20000100a00 */
[----:B------:R-:W-:Y:S03]  /*34650*/  STL.64 [R1+0x7b8], R10 ;  /* 0x0007b80a01007387 */ /* 0x000fe60000100a00 */
[----:B0-----:R-:W-:Y:S01]  /*34660*/  STL.64 [R1+0x3488], R38 ;  /* 0x0034882601007387 */ /* 0x001fe20000100a00 */
[----:B------:R-:W-:Y:S02]  /*34670*/  STL.64 [R1+0x3480], R36 ;  /* 0x0034802401007387 */ /* 0x000fe40000100a00 */
[----:B------:R-:W-:Y:S02]  /*34680*/  STL.64 [R1+0x3458], R58 ;  /* 0x0034583a01007387 */ /* 0x000fe40000100a00 */
[----:B------:R-:W-:Y:S01]  /*34690*/  STL.64 [R1+0x3450], R56 ;  /* 0x0034503801007387 */ /* 0x000fe20000100a00 */
[----:B------:R-:W2:Y:S01]  /*346a0*/  LDL.LU.64 R24, [R1+0x770] ;  /* 0x0007700001187983 */ /* 0x000ea20000300a00 */
[----:B------:R-:W2:Y:S03]  /*346b0*/  LDL.LU.64 R26, [R1+0x778] ;  /* 0x00077800011a7983 */ /* 0x000ea60000300a00 */
[----:B------:R0:W-:Y:S01]  /*346c0*/  STL.64 [R1+0x780], R4 ;  /* 0x0007800401007387 */ /* 0x0001e20000100a00 */
[----:B------:R1:W-:Y:S02]  /*346d0*/  STL.64 [R1+0x788], R6 ;  /* 0x0007880601007387 */ /* 0x0003e40000100a00 */
[----:B------:R-:W3:Y:S02]  /*346e0*/  LDL.LU.64 R20, [R1+0x760] ;  /* 0x0007600001147983 */ /* 0x000ee40000300a00 */
[----:B------:R-:W3:Y:S01]  /*346f0*/  LDL.LU.64 R22, [R1+0x768] ;  /* 0x0007680001167983 */ /* 0x000ee20000300a00 */
[----:B0-----:R-:W4:Y:S01]  /*34700*/  LDL.LU.64 R4, [R1+0x750] ;  /* 0x0007500001047983 */ /* 0x001f220000300a00 */
[----:B-1----:R-:W4:Y:S02]  /*34710*/  LDL.LU.64 R6, [R1+0x758] ;  /* 0x0007580001067983 */ /* 0x002f240000300a00 */
[----:B------:R-:W2:Y:S02]  /*34720*/  LDL.LU.64 R8, [R1+0x740] ;  /* 0x0007400001087983 */ /* 0x000ea40000300a00 */
[----:B------:R-:W2:Y:S01]  /*34730*/  LDL.LU.64 R10, [R1+0x748] ;  /* 0x00074800010a7983 */ /* 0x000ea20000300a00 */
[----:B------:R-:W2:Y:S01]  /*34740*/  LDL.LU.64 R12, [R1+0x730] ;  /* 0x00073000010c7983 */ /* 0x000ea20000300a00 */
[----:B------:R-:W2:Y:S02]  /*34750*/  LDL.LU.64 R14, [R1+0x738] ;  /* 0x00073800010e7983 */ /* 0x000ea40000300a00 */
[----:B------:R-:W2:Y:S02]  /*34760*/  LDL.LU.64 R16, [R1+0x720] ;  /* 0x0007200001107983 */ /* 0x000ea40000300a00 */
[----:B------:R-:W2:Y:S01]  /*34770*/  LDL.LU.64 R18, [R1+0x728] ;  /* 0x0007280001127983 */ /* 0x000ea20000300a00 */
[----:B------:R-:W2:Y:S01]  /*34780*/  LDL.LU.64 R44, [R1+0x3c0] ;  /* 0x0003c000012c7983 */ /* 0x000ea20000300a00 */
[----:B------:R-:W2:Y:S02]  /*34790*/  LDL.LU.64 R46, [R1+0x3c8] ;  /* 0x0003c800012e7983 */ /* 0x000ea40000300a00 */
[----:B------:R-:W2:Y:S02]  /*347a0*/  LDL.LU.64 R48, [R1+0x340] ;  /* 0x0003400001307983 */ /* 0x000ea40000300a00 */
[----:B------:R-:W2:Y:S02]  /*347b0*/  LDL.LU.64 R50, [R1+0x348] ;  /* 0x0003480001327983 */ /* 0x000ea40000300a00 */
[----:B--2---:R-:W-:Y:S01]  /*347c0*/  STL.64 [R1+0x3510], R50 ;  /* 0x0035103201007387 */ /* 0x004fe20000100a00 */
[----:B------:R0:W-:Y:S03]  /*347d0*/  STL.64 [R1+0x3508], R48 ;  /* 0x0035083001007387 */ /* 0x0001e60000100a00 */
[----:B0-----:R-:W2:Y:S01]  /*347e0*/  LDL.LU.64 R48, [R1+0x350] ;  /* 0x0003500001307983 */ /* 0x001ea20000300a00 */
[----:B------:R-:W2:Y:S03]  /*347f0*/  LDL.LU.64 R50, [R1+0x358] ;  /* 0x0003580001327983 */ /* 0x000ea60000300a00 */
[----:B--2---:R-:W-:Y:S01]  /*34800*/  STL.64 [R1+0x3520], R50 ;  /* 0x0035203201007387 */ /* 0x004fe20000100a00 */
[----:B------:R0:W-:Y:S03]  /*34810*/  STL.64 [R1+0x3518], R48 ;  /* 0x0035183001007387 */ /* 0x0001e60000100a00 */
[----:B0-----:R-:W2:Y:S01]  /*34820*/  LDL.LU.64 R48, [R1+0x360] ;  /* 0x0003600001307983 */ /* 0x001ea20000300a00 */
        /* <DEDUP_REMOVED lines=15> */
[----:B------:R-:W2:Y:S01]  /*34920*/  LDL.LU.64 R58, [R1+0xe8] ;  /* 0x0000e800013a7983 */ /* 0x000ea20000300a00 */
[----:B------:R-:W2:Y:S01]  /*34930*/  LDL.LU.64 R52, [R1+0xc0] ;  /* 0x0000c00001347983 */ /* 0x000ea20000300a00 */
[----:B------:R-:W2:Y:S02]  /*34940*/  LDL.LU.64 R54, [R1+0xc8] ;  /* 0x0000c80001367983 */ /* 0x000ea40000300a00 */
[----:B------:R-:W2:Y:S02]  /*34950*/  LDL.LU.64 R36, [R1+0xb0] ;  /* 0x0000b00001247983 */ /* 0x000ea40000300a00 */
[----:B------:R-:W2:Y:S01]  /*34960*/  LDL.LU.64 R38, [R1+0xb8] ;  /* 0x0000b80001267983 */ /* 0x000ea20000300a00 */
        /* <DEDUP_REMOVED lines=89> */
[C---:B---3--:R-:W-:Y:S08]  /*34f00*/  HMMA.16816.F32.BF16 R40, R44.reuse, R12, R40 ;  /* 0x0000000c2c28723c */ /* 0x048ff00000041828 */
[----:B------:R-:W-:Y:S11]  /*34f10*/  HMMA.16816.F32.BF16 R44, R44, R16, R56 ;  /* 0x000000102c2c723c */ /* 0x000ff60000041838 */
[----:B------:R-:W-:Y:S04]  /*34f20*/  @!UPT UIADD3 URZ, URZ, URZ, URZ ;  /* 0x0000003f3f3ff290 */ /* 0x000fe8000fffe03f */
[----:B------:R-:W-:Y:S01]  /*34f30*/  STL.64 [R1+0x330], R40 ;  /* 0x0003302801007387 */ /* 0x000fe20000100a00 */
[----:B------:R2:W-:Y:S07]  /*34f40*/  STL.64 [R1+0x338], R42 ;  /* 0x0003382a01007387 */ /* 0x0005ee0000100a00 */
[----:B------:R0:W-:Y:S02]  /*34f50*/  STL.64 [R1+0xe0], R44 ;  /* 0x0000e02c01007387 */ /* 0x0001e40000100a00 */
[----:B------:R1:W-:Y:S01]  /*34f60*/  STL.64 [R1+0xe8], R46 ;  /* 0x0000e82e01007387 */ /* 0x0003e20000100a00 */
[C---:B--2---:R-:W-:Y:S11]  /*34f70*/  HMMA.16816.F32.BF16 R40, R48.reuse, R32, R52 ;  /* 0x000000203028723c */ /* 0x044ff60000041834 */
[----:B------:R-:W-:Y:S11]  /*34f80*/  @!UPT UIADD3 URZ, URZ, URZ, URZ ;  /* 0x0000003f3f3ff290 */ /* 0x000ff6000fffe03f */
[----:B------:R-:W-:Y:S01]  /*34f90*/  @!UPT UIADD3 URZ, URZ, URZ, URZ ;  /* 0x0000003f3f3ff290 */ /* 0x000fe2000fffe03f */
[----:B------:R2:W-:Y:S01]  /*34fa0*/  STL.64 [R1+0xc0], R40 ;  /* 0x0000c02801007387 */ /* 0x0005e20000100a00 */
[----:B------:R3:W-:Y:S02]  /*34fb0*/  STL.64 [R1+0xc8], R42 ;  /* 0x0000c82a01007387 */ /* 0x0007e40000100a00 */
[----:B------:R-:W4:Y:S02]  /*34fc0*/  LDL.LU.64 R52, [R1+0xa0] ;  /* 0x0000a00001347983 */ /* 0x000f240000300a00 */
[----:B------:R-:W4:Y:S01]  /*34fd0*/  LDL.LU.64 R54, [R1+0xa8] ;  /* 0x0000a80001367983 */ /* 0x000f220000300a00 */
[----:B0-----:R-:W4:Y:S01]  /*34fe0*/  LDL.LU.64 R44, [R1+0x90] ;  /* 0x00009000012c7983 */ /* 0x001f220000300a00 */
[----:B-1----:R-:W4:Y:S03]  /*34ff0*/  LDL.LU.64 R46, [R1+0x98] ;  /* 0x00009800012e7983 */ /* 0x002f260000300a00 */
[----:B--2---:R-:W2:Y:S01]  /*35000*/  LDL.LU.64 R40, [R1+0x80] ;  /* 0x0000800001287983 */ /* 0x004ea20000300a00 */
[----:B---3--:R-:W2:Y:S01]  /*35010*/  LDL.LU.64 R42, [R1+0x88] ;  /* 0x00008800012a7983 */ /* 0x008ea20000300a00 */
[C---:B------:R-:W-:Y:S11]  /*35020*/  HMMA.16816.F32.BF16 R36, R48.reuse, R28, R36 ;  /* 0x0000001c3024723c */ /* 0x040ff60000041824 */
[----:B------:R-:W-:Y:S11]  /*35030*/  @!UPT UIADD3 URZ, URZ, URZ, URZ ;  /* 0x0000003f3f3ff290 */ /* 0x000ff6000fffe03f */
[----:B------:R-:W-:Y:S02]  /*35040*/  @!UPT UIADD3 URZ, URZ, URZ, URZ ;  /* 0x0000003f3f3ff290 */ /* 0x000fe4000fffe03f */
[----:B------:R-:W-:Y:S02]  /*35050*/  IMAD.MOV.U32 R32, RZ, RZ, R39 ;  /* 0x000000ffff207224 */ /* 0x000fe400078e0027 */
[----:B------:R-:W-:Y:S02]  /*35060*/  IMAD.MOV.U32 R0, RZ, RZ, R36 ;  /* 0x000000ffff007224 */ /* 0x000fe400078e0024 */
[----:B------:R-:W-:Y:S01]  /*35070*/  IMAD.MOV.U32 R3, RZ, RZ, R37 ;  /* 0x000000ffff037224 */ /* 0x000fe200078e0025 */
[----:B------:R-:W3:Y:S01]  /*35080*/  LDL.LU R36, [R1+0x680] ;  /* 0x0006800001247983 */ /* 0x000ee20000300800 */
[----:B------:R-:W-:Y:S02]  /*35090*/  IMAD.MOV.U32 R33, RZ, RZ, R38 ;  /* 0x000000ffff217224 */ /* 0x000fe400078e0026 */
[----:B------:R-:W3:Y:S02]  /*350a0*/  LDL.LU.64 R56, [R1+0x70] ;  /* 0x0000700001387983 */ /* 0x000ee40000300a00 */
[----:B------:R-:W3:Y:S01]  /*350b0*/  LDL.LU.64 R58, [R1+0x78] ;  /* 0x00007800013a7983 */ /* 0x000ee20000300a00 */
[----:B------:R0:W-:Y:S01]  /*350c0*/  STL [R1+0x2bd4], R32 ;  /* 0x002bd42001007387 */ /* 0x0001e20000100800 */
[----:B------:R1:W-:Y:S02]  /*350d0*/  STL [R1+0x2bd0], R0 ;  /* 0x002bd00001007387 */ /* 0x0003e40000100800 */
[----:B------:R-:W-:Y:S02]  /*350e0*/  STL [R1+0x2adc], R3 ;  /* 0x002adc0301007387 */ /* 0x000fe40000100800 */
[----:B------:R-:W-:Y:S01]  /*350f0*/  STL [R1+0x2ad8], R33 ;  /* 0x002ad82101007387 */ /* 0x000fe20000100800 */
[C---:B----4-:R-:W-:Y:S08]  /*35100*/  HMMA.16816.F32.BF16 R52, R48.reuse, R24, R52 ;  /* 0x000000183034723c */ /* 0x050ff00000041834 */
[C---:B------:R-:W-:Y:S08]  /*35110*/  HMMA.16816.F32.BF16 R44, R48.reuse, R20, R44 ;  /* 0x00000014302c723c */ /* 0x040ff0000004182c */
[----:B--2---:R-:W-:Y:S07]  /*35120*/  HMMA.16816.F32.BF16 R40, R48, R4, R40 ;  /* 0x000000043028723c */ /* 0x004fee0000041828 */
[----:B------:R-:W-:Y:S01]  /*35130*/  STL.64 [R1+0xa0], R52 ;  /* 0x0000a03401007387 */ /* 0x000fe20000100a00 */
[----:B------:R2:W-:Y:S08]  /*35140*/  STL.64 [R1+0xa8], R54 ;  /* 0x0000a83601007387 */ /* 0x0005f00000100a00 */
[----:B0-----:R-:W-:-:S02]  /*35150*/  IMAD.MOV.U32 R32, RZ, RZ, R46 ;  /* 0x000000ffff207224 */ /* 0x001fc400078e002e */
[----:B-1----:R-:W-:Y:S01]  /*35160*/  IMAD.MOV.U32 R0, RZ, RZ, R47 ;  /* 0x000000ffff007224 */ /* 0x002fe200078e002f */
[----:B--2---:R-:W2:Y:S01]  /*35170*/  LDL.LU.64 R54, [R1+0x34f0] ;  /* 0x0034f00001367983 */ /* 0x004ea20000300a00 */
[----:B------:R-:W2:Y:S02]  /*35180*/  LDL.LU.64 R52, [R1+0x34e8] ;  /* 0x0034e80001347983 */ /* 0x000ea40000300a00 */
[----:B------:R0:W-:Y:S02]  /*35190*/  STL.64 [R1+0x90], R44 ;  /* 0x0000902c01007387 */ /* 0x0001e40000100a00 */
[----:B0-----:R-:W4:Y:S01]  /*351a0*/  LDL.LU.64 R44, [R1+0x60] ;  /* 0x00006000012c7983 */ /* 0x001f220000300a00 */
[----:B------:R-:W4:Y:S02]  /*351b0*/  LDL.LU.64 R46, [R1+0x68] ;  /* 0x00006800012e7983 */ /* 0x000f240000300a00 */
[----:B------:R-:W-:Y:S02]  /*351c0*/  IMAD.MOV.U32 R3, RZ, RZ, R40 ;  /* 0x000000ffff037224 */ /* 0x000fe400078e0028 */
[----:B------:R-:W-:-:S02]  /*351d0*/  IMAD.MOV.U32 R33, RZ, RZ, R41 ;  /* 0x000000ffff217224 */ /* 0x000fc400078e0029 */
[----:B------:R-:W-:Y:S02]  /*351e0*/  IMAD.MOV.U32 R25, RZ, RZ, R42 ;  /* 0x000000ffff197224 */ /* 0x000fe400078e002a */
[----:B------:R-:W-:Y:S01]  /*351f0*/  IMAD.MOV.U32 R24, RZ, RZ, R43 ;  /* 0x000000ffff187224 */ /* 0x000fe200078e002b */
[----:B------:R-:W2:Y:S01]  /*35200*/  LDL.LU.64 R40, [R1+0x50] ;  /* 0x0000500001287983 */ /* 0x000ea20000300a00 */
[----:B------:R-:W2:Y:S02]  /*35210*/  LDL.LU.64 R42, [R1+0x58] ;  /* 0x00005800012a7983 */ /* 0x000ea40000300a00 */
[----:B------:R-:W-:Y:S01]  /*35220*/  STL.64 [R1+0x34c0], R26 ;  /* 0x0034c01a01007387 */ /* 0x000fe20000100a00 */
[----:B------:R4:W-:Y:S01]  /*35230*/  STL.64 [R1+0x34b8], R24 ;  /* 0x0034b81801007387 */ /* 0x0009e20000100a00 */
[----:B------:R-:W-:Y:S02]  /*35240*/  IMAD.MOV.U32 R37, RZ, RZ, R61 ;  /* 0x000000ffff257224 */ /* 0x000fe400078e003d */
[----:B------:R-:W-:-:S02]  /*35250*/  IMAD.MOV.U32 R38, RZ, RZ, R60 ;  /* 0x000000ffff267224 */ /* 0x000fc400078e003c */
[----:B------:R-:W-:Y:S01]  /*35260*/  IMAD.MOV.U32 R39, RZ, RZ, R2 ;  /* 0x000000ffff277224 */ /* 0x000fe200078e0002 */
[C---:B---3--:R-:W-:Y:S01]  /*35270*/  HMMA.16816.F32.BF16 R56, R48.reuse, R8, R56 ;  /* 0x000000083038723c */ /* 0x048fe20000041838 */
[----:B------:R-:W-:Y:S11]  /*35280*/  STL.64 [R1+0x34a8], R10 ;  /* 0x0034a80a01007387 */ /* 0x000ff60000100a00 */
[----:B------:R-:W-:Y:S11]  /*35290*/  @!UPT UIADD3 URZ, URZ, URZ, URZ ;  /* 0x0000003f3f3ff290 */ /* 0x000ff6000fffe03f */
[----:B------:R-:W-:Y:S01]  /*352a0*/  @!UPT UIADD3 URZ, URZ, URZ, URZ ;  /* 0x0000003f3f3ff290 */ /* 0x000fe2000fffe03f */
[----:B------:R-:W-:Y:S02]  /*352b0*/  IMAD.MOV.U32 R60, RZ, RZ, R56 ;  /* 0x000000ffff3c7224 */ /* 0x000fe400078e0038 */
[----:B------:R-:W-:Y:S01]  /*352c0*/  IMAD.MOV.U32 R61, RZ, RZ, R57 ;  /* 0x000000ffff3d7224 */ /* 0x000fe200078e0039 */
[C---:B----4-:R-:W-:Y:S11]  /*352d0*/  HMMA.16816.F32.BF16 R24, R48.reuse, R12, R44 ;  /* 0x0000000c3018723c */ /* 0x050ff6000004182c */
[----:B------:R-:W-:Y:S11]  /*352e0*/  @!UPT UIADD3 URZ, URZ, URZ, URZ ;  /* 0x0000003f3f3ff290 */ /* 0x000ff6000fffe03f */
[----:B------:R-:W-:Y:S02]  /*352f0*/  @!UPT UIADD3 URZ, URZ, URZ, URZ ;  /* 0x0000003f3f3ff290 */ /* 0x000fe4000fffe03f */
[----:B------:R-:W-:Y:S02]  /*35300*/  IMAD.MOV.U32 R9, RZ, RZ, R24 ;  /* 0x000000ffff097224 */ /* 0x000fe400078e0018 */
[----:B------:R-:W-:Y:S02]  /*35310*/  IMAD.MOV.U32 R8, RZ, RZ, R25 ;  /* 0x000000ffff087224 */ /* 0x000fe400078e0019 */
[----:B------:R-:W-:Y:S02]  /*35320*/  IMAD.MOV.U32 R5, RZ, RZ, R26 ;  /* 0x000000ffff057224 */ /* 0x000fe400078e001a */
[----:B------:R-:W-:Y:S02]  /*35330*/  IMAD.MOV.U32 R4, RZ, RZ, R27 ;  /* 0x000000ffff047224 */ /* 0x000fe400078e001b */
[----:B--2---:R-:W-:Y:S01]  /*35340*/  HMMA.16816.F32.BF16 R24, R48, R16, R40 ;  /* 0x000000103018723c */ /* 0x004fe20000041828 */
[----:B------:R0:W-:Y:S07]  /*35350*/  STL.64 [R1+0x34a0], R8 ;  /* 0x0034a00801007387 */ /* 0x0001ee0000100a00 */
[----:B0-----:R-:W-:Y:S01]  /*35360*/  HMMA.16816.F32.BF16 R8, R52, R34, R36 ;  /* 0x000000223408723c */ /* 0x001fe20000041824 */
[----:B------:R-:W-:Y:S11]  /*35370*/  STL.64 [R1+0x3498], R14 ;  /* 0x0034980e01007387 */ /* 0x000ff60000100a00 */
[----:B------:R-:W-:Y:S03]  /*35380*/  @!UPT UIADD3 URZ, URZ, URZ, URZ ;  /* 0x0000003f3f3ff290 */ /* 0x000fe6000fffe03f */
[----:B------:R-:W-:Y:S01]  /*35390*/  STL [R1+0x50], R24 ;  /* 0x0000501801007387 */ /* 0x000fe20000100800 */
[----:B------:R0:W-:Y:S02]  /*353a0*/  STL.64 [R1+0x3490], R18 ;  /* 0x0034901201007387 */ /* 0x0001e40000100a00 */
[----:B------:R-:W2:Y:S05]  /*353b0*/  LDL.LU R56, [R1+0x240] ;  /* 0x0002400001387983 */ /* 0x000eaa0000300800 */
[----:B------:R1:W-:Y:S01]  /*353c0*/  STL.64 [R1+0x680], R8 ;  /* 0x0006800801007387 */ /* 0x0003e20000100a00 */
[----:B------:R3:W-:Y:S02]  /*353d0*/  STL.64 [R1+0x688], R10 ;  /* 0x0006880a01007387 */ /* 0x0007e40000100a00 */
[----:B------:R-:W2:Y:S02]  /*353e0*/  LDL.LU R57, [R1+0x244] ;  /* 0x0002440001397983 */ /* 0x000ea40000300800 */
[----:B------:R-:W-:-:S02]  /*353f0*/  IMAD.MOV.U32 R29, RZ, RZ, R58 ;  /* 0x000000ffff1d7224 */ /* 0x000fc400078e003a */
[----:B------:R-:W-:Y:S02]  /*35400*/  IMAD.MOV.U32 R28, RZ, RZ, R59 ;  /* 0x000000ffff1c7224 */ /* 0x000fe400078e003b */
[----:B------:R-:W-:Y:S02]  /*35410*/  IMAD.MOV.U32 R58, RZ, RZ, R31 ;  /* 0x000000ffff3a7224 */ /* 0x000fe400078e001f */
[----:B------:R-:W-:Y:S01]  /*35420*/  IMAD.MOV.U32 R59, RZ, RZ, R30 ;  /* 0x000000ffff3b7224 */ /* 0x000fe200078e001e */
[----:B------:R-:W4:Y:S01]  /*35430*/  LDL.LU R31, [R1+0x34e0] ;  /* 0x0034e000011f7983 */ /* 0x000f220000300800 */
[----:B------:R-:W4:Y:S02]  /*35440*/  LDL.LU R30, [R1+0x34dc] ;  /* 0x0034dc00011e7983 */ /* 0x000f240000300800 */
[----:B------:R-:W4:Y:S02]  /*35450*/  LDL.LU R16, [R1+0x620] ;  /* 0x0006200001107983 */ /* 0x000f240000300800 */
[----:B------:R-:W4:Y:S01]  /*35460*/  LDL.LU R17, [R1+0x624] ;  /* 0x0006240001117983 */ /* 0x000f220000300800 */
[----:B0-----:R-:W4:Y:S01]  /*35470*/  LDL.LU R18, [R1+0x628] ;  /* 0x0006280001127983 */ /* 0x001f220000300800 */
[----:B------:R-:W4:Y:S02]  /*35480*/  LDL.LU R19, [R1+0x62c] ;  /* 0x00062c0001137983 */ /* 0x000f240000300800 */
[----:B------:R-:W4:Y:S02]  /*35490*/  LDL.LU R44, [R1+0x660] ;  /* 0x00066000012c7983 */ /* 0x000f240000300800 */
[----:B------:R-:W4:Y:S01]  /*354a0*/  LDL.LU R45, [R1+0x664] ;  /* 0x00066400012d7983 */ /* 0x000f220000300800 */
[----:B------:R-:W4:Y:S01]  /*354b0*/  LDL.LU R46, [R1+0x668] ;  /* 0x00066800012e7983 */ /* 0x000f220000300800 */
[----:B------:R-:W4:Y:S02]  /*354c0*/  LDL.LU R47, [R1+0x66c] ;  /* 0x00066c00012f7983 */ /* 0x000f240000300800 */
[----:B------:R-:W-:-:S02]  /*354d0*/  IMAD.MOV.U32 R2, RZ, RZ, R25 ;  /* 0x000000ffff027224 */ /* 0x000fc400078e0019 */
[----:B------:R-:W4:Y:S02]  /*354e0*/  LDL.LU R24, [R1+0x670] ;  /* 0x0006700001187983 */ /* 0x000f240000300800 */
[----:B------:R-:W-:Y:S01]  /*354f0*/  IMAD.MOV.U32 R21, RZ, RZ, R26 ;  /* 0x000000ffff157224 */ /* 0x000fe200078e001a */
[----:B------:R-:W4:Y:S01]  /*35500*/  LDL.LU R25, [R1+0x674] ;  /* 0x0006740001197983 */ /* 0x000f220000300800 */
[----:B------:R-:W-:Y:S02]  /*35510*/  IMAD.MOV.U32 R20, RZ, RZ, R27 ;  /* 0x000000ffff147224 */ /* 0x000fe400078e001b */
[----:B------:R-:W4:Y:S02]  /*35520*/  LDL.LU R26, [R1+0x678] ;  /* 0x00067800011a7983 */ /* 0x000f240000300800 */
[----:B------:R-:W4:Y:S01]  /*35530*/  LDL.LU R27, [R1+0x67c] ;  /* 0x00067c00011b7983 */ /* 0x000f220000300800 */
[----:B------:R-:W4:Y:S01]  /*35540*/  LDL.LU R40, [R1+0x640] ;  /* 0x0006400001287983 */ /* 0x000f220000300800 */
[----:B------:R-:W4:Y:S02]  /*35550*/  LDL.LU R41, [R1+0x644] ;  /* 0x0006440001297983 */ /* 0x000f240000300800 */
[----:B------:R-:W4:Y:S02]  /*35560*/  LDL.LU R42, [R1+0x648] ;  /* 0x00064800012a7983 */ /* 0x000f240000300800 */
[----:B------:R-:W4:Y:S01]  /*35570*/  LDL.LU R43, [R1+0x64c] ;  /* 0x00064c00012b7983 */ /* 0x000f220000300800 */
[----:B-1----:R-:W4:Y:S01]  /*35580*/  LDL.LU R8, [R1+0x650] ;  /* 0x0006500001087983 */ /* 0x002f220000300800 */
[----:B------:R-:W4:Y:S02]  /*35590*/  LDL.LU R9, [R1+0x654] ;  /* 0x0006540001097983 */ /* 0x000f240000300800 */
[----:B---3--:R-:W3:Y:S02]  /*355a0*/  LDL.LU R10, [R1+0x658] ;  /* 0x00065800010a7983 */ /* 0x008ee40000300800 */
[----:B------:R-:W3:Y:S01]  /*355b0*/  LDL.LU R11, [R1+0x65c] ;  /* 0x00065c00010b7983 */ /* 0x000ee20000300800 */
[----:B------:R-:W3:Y:S01]  /*355c0*/  LDL.LU R12, [R1+0x630] ;  /* 0x00063000010c7983 */ /* 0x000ee20000300800 */
[----:B------:R-:W3:Y:S02]  /*355d0*/  LDL.LU R13, [R1+0x634] ;  /* 0x00063400010d7983 */ /* 0x000ee40000300800 */
[----:B------:R-:W3:Y:S02]  /*355e0*/  LDL.LU R14, [R1+0x638] ;  /* 0x00063800010e7983 */ /* 0x000ee40000300800 */
[----:B------:R-:W3:Y:S01]  /*355f0*/  LDL.LU R15, [R1+0x63c] ;  /* 0x00063c00010f7983 */ /* 0x000ee20000300800 */
[----:B------:R-:W3:Y:S01]  /*35600*/  LDL.LU R36, [R1+0x2b0] ;  /* 0x0002b00001247983 */ /* 0x000ee20000300800 */
[----:B------:R-:W3:Y:S02]  /*35610*/  LDL.LU R37, [R1+0x2b4] ;  /* 0x0002b40001257983 */ /* 0x000ee40000300800 */
[----:B------:R-:W3:Y:S02]  /*35620*/  LDL.LU R38, [R1+0x2b8] ;  /* 0x0002b80001267983 */ /* 0x000ee40000300800 */
[----:B------:R-:W3:Y:S01]  /*35630*/  LDL.LU R39, [R1+0x2bc] ;  /* 0x0002bc0001277983 */ /* 0x000ee20000300800 */
[----:B------:R-:W-:Y:S04]  /*35640*/  STL.64 [R1+0x3468], R58 ;  /* 0x0034683a01007387 */ /* 0x000fe80000100a00 */
[----:B--2---:R0:W-:Y:S04]  /*35650*/  STL.64 [R1+0x3460], R56 ;  /* 0x0034603801007387 */ /* 0x0041e80000100a00 */
[----:B0-----:R-:W2:Y:S01]  /*35660*/  LDL.LU R56, [R1+0x250] ;  /* 0x0002500001387983 */ /* 0x001ea20000300800 */
[----:B------:R-:W2:Y:S02]  /*35670*/  LDL.LU R57, [R1+0x254] ;  /* 0x0002540001397983 */ /* 0x000ea40000300800 */
[----:B------:R-:W2:Y:S02]  /*35680*/  LDL.LU R58, [R1+0x258] ;  /* 0x00025800013a7983 */ /* 0x000ea40000300800 */
[----:B------:R-:W2:Y:S02]  /*35690*/  LDL.LU R59, [R1+0x25c] ;  /* 0x00025c00013b7983 */ /* 0x000ea40000300800 */
[----:B--2---:R4:W-:Y:S01]  /*356a0*/  STL.64 [R1+0x3478], R58 ;  /* 0x0034783a01007387 */ /* 0x0049e20000100a00 */
[----:B------:R0:W-:Y:S02]  /*356b0*/  STL.64 [R1+0x3470], R56 ;  /* 0x0034703801007387 */ /* 0x0001e40000100a00 */
[----:B----4-:R-:W-:Y:S01]  /*356c0*/  IMAD.MOV.U32 R58, RZ, RZ, R31 ;  /* 0x000000ffff3a7224 */ /* 0x010fe200078e001f */
[----:B0-----:R-:W2:Y:S01]  /*356d0*/  LDL.LU R56, [R1+0x260] ;  /* 0x0002600001387983 */ /* 0x001ea20000300800 */
[----:B------:R-:W-:-:S02]  /*356e0*/  IMAD.MOV.U32 R57, RZ, RZ, R30 ;  /* 0x000000ffff397224 */ /* 0x000fc400078e001e */
[----:B------:R-:W4:Y:S02]  /*356f0*/  LDL.LU R30, [R1+0x34d8] ;  /* 0x0034d800011e7983 */ /* 0x000f240000300800 */
[----:B------:R-:W4:Y:S01]  /*35700*/  LDL.LU R31, [R1+0x34d4] ;  /* 0x0034d400011f7983 */ /* 0x000f220000300800 */
[----:B------:R-:W2:Y:S01]  /*35710*/  LDL.LU R59, [R1+0x26c] ;  /* 0x00026c00013b7983 */ /* 0x000ea20000300800 */
[----:B------:R-:W2:Y:S02]  /*35720*/  LDL.LU R48, [R1+0x5f0] ;  /* 0x0005f00001307983 */ /* 0x000ea40000300800 */
[----:B------:R-:W-:Y:S02]  /*35730*/  IMAD.MOV.U32 R49, RZ, RZ, R6 ;  /* 0x000000ffff317224 */ /* 0x000fe400078e0006 */
[----:B------:R-:W-:Y:S01]  /*35740*/  IMAD.MOV.U32 R50, RZ, RZ, R22 ;  /* 0x000000ffff327224 */ /* 0x000fe200078e0016 */
[----:B------:R-:W2:Y:S01]  /*35750*/  LDL.LU R6, [R1+0x34d0] ;  /* 0x0034d00001067983 */ /* 0x000ea20000300800 */
[----:B------:R-:W3:Y:S02]  /*35760*/  LDL.LU R22, [R1+0x34cc] ;  /* 0x0034cc0001167983 */ /* 0x000ee40000300800 */
[----:B------:R-:W-:-:S02]  /*35770*/  IMAD.MOV.U32 R51, RZ, RZ, R23 ;  /* 0x000000ffff337224 */ /* 0x000fc400078e0017 */
[----:B------:R-:W3:Y:S01]  /*35780*/  LDL.LU R23, [R1+0x34c8] ;  /* 0x0034c80001177983 */ /* 0x000ee20000300800 */
[C---:B----4-:R-:W-:Y:S11]  /*35790*/  HMMA.16816.F32.BF16 R24, R52.reuse, R30, R24 ;  /* 0x0000001e3418723c */ /* 0x050ff60000041818 */
[----:B------:R-:W-:Y:S11]  /*357a0*/  @!UPT UIADD3 URZ, URZ, URZ, URZ ;  /* 0x0000003f3f3ff290 */ /* 0x000ff6000fffe03f */
[----:B------:R-:W-:Y:S01]  /*357b0*/  @!UPT UIADD3 URZ, URZ, URZ, URZ ;  /* 0x0000003f3f3ff290 */ /* 0x000fe2000fffe03f */
[----:B------:R-:W-:Y:S01]  /*357c0*/  STL.64 [R1+0x670], R24 ;  /* 0x0006701801007387 */ /* 0x000fe20000100a00 */
[----:B------:R0:W-:Y:S03]  /*357d0*/  STL.64 [R1+0x678], R26 ;  /* 0x0006781a01007387 */ /* 0x0001e60000100a00 */
[----:B0-----:R-:W4:Y:S01]  /*357e0*/  LDL.LU.64 R26, [R1+0x34c0] ;  /* 0x0034c000011a7983 */ /* 0x001f220000300a00 */
[C---:B---3--:R-:W-:Y:S01]  /*357f0*/  HMMA.16816.F32.BF16 R8, R52.reuse, R22, R8 ;  /* 0x000000163408723c */ /* 0x048fe20000041808 */
[----:B------:R-:W3:Y:S07]  /*35800*/  LDL.LU.64 R24, [R1+0x34b8] ;  /* 0x0034b80001187983 */ /* 0x000eee0000300a00 */
[C---:B----4-:R-:W-:Y:S11]  /*35810*/  HMMA.16816.F32.BF16 R44, R52.reuse, R26, R44 ;  /* 0x0000001a342c723c */ /* 0x050ff6000004182c */
[----:B------:R-:W-:Y:S11]  /*35820*/  @!UPT UIADD3 URZ, URZ, URZ, URZ ;  /* 0x0000003f3f3ff290 */ /* 0x000ff6000fffe03f */
[----:B------:R-:W-:Y:S01]  /*35830*/  @!UPT UIADD3 URZ, URZ, URZ, URZ ;  /* 0x0000003f3f3ff290 */ /* 0x000fe2000fffe03f */
[----:B------:R0:W-:Y:S01]  /*35840*/  STL.64 [R1+0x660], R44 ;  /* 0x0006602c01007387 */ /* 0x0001e20000100a00 */
[----:B------:R1:W-:Y:S02]  /*35850*/  STL.64 [R1+0x668], R46 ;  /* 0x0006682e01007387 */ /* 0x0003e40000100a00 */
[----:B0-----:R-:W-:Y:S02]  /*35860*/  IMAD.MOV.U32 R44, RZ, RZ, R7 ;  /* 0x000000ffff2c7224 */ /* 0x001fe400078e0007 */
[----:B------:R-:W2:Y:S01]  /*35870*/  LDL.LU R7, [R1+0x34b0] ;  /* 0x0034b00001077983 */ /* 0x000ea20000300800 */
[----:B------:R-:W4:Y:S02]  /*35880*/  LDL.LU R45, [R1+0x954] ;  /* 0x00095400012d7983 */ /* 0x000f240000300800 */
[----:B-1----:R-:W4:Y:S02]  /*35890*/  LDL.LU R46, [R1+0x958] ;  /* 0x00095800012e7983 */ /* 0x002f240000300800 */
[----:B------:R-:W4:Y:S01]  /*358a0*/  LDL.LU R47, [R1+0x95c] ;  /* 0x00095c00012f7983 */ /* 0x000f220000300800 */
[----:B------:R-:W-:Y:S01]  /*358b0*/  STL.64 [R1+0x650], R8 ;  /* 0x0006500801007387 */ /* 0x000fe20000100a00 */
[----:B------:R0:W-:Y:S03]  /*358c0*/  STL.64 [R1+0x658], R10 ;  /* 0x0006580a01007387 */ /* 0x0001e60000100a00 */
[----:B0-----:R-:W3:Y:S01]  /*358d0*/  LDL.LU.64 R10, [R1+0x34a8] ;  /* 0x0034a800010a7983 */ /* 0x001ee20000300a00 */
[----:B------:R-:W4:Y:S01]  /*358e0*/  LDL.LU.64 R8, [R1+0x34a0] ;  /* 0x0034a00001087983 */ /* 0x000f220000300a00 */
[C---:B--2---:R-:W-:Y:S08]  /*358f0*/  HMMA.16816.F32.BF16 R40, R52.reuse, R6, R40 ;  /* 0x000000063428723c */ /* 0x044ff00000041828 */
[C---:B---3--:R-:W-:Y:S11]  /*35900*/  HMMA.16816.F32.BF16 R12, R52.reuse, R10, R12 ;  /* 0x0000000a340c723c */ /* 0x048ff6000004180c */
[----:B------:R-:W-:Y:S04]  /*35910*/  @!UPT UIADD3 URZ, URZ, URZ, URZ ;  /* 0x0000003f3f3ff290 */ /* 0x000fe8000fffe03f */
[----:B------:R0:W-:Y:S01]  /*35920*/  STL.64 [R1+0x640], R40 ;  /* 0x0006402801007387 */ /* 0x0001e20000100a00 */
[----:B------:R1:W-:Y:S03]  /*35930*/  STL.64 [R1+0x648], R42 ;  /* 0x0006482a01007387 */ /* 0x0003e60000100a00 */
[----:B0-----:R-:W2:Y:S01]  /*35940*/  LDL.LU R40, [R1+0xcc0] ;  /* 0x000cc00001287983 */ /* 0x001ea20000300800 */
[----:B------:R-:W2:Y:S02]  /*35950*/  LDL.LU R41, [R1+0xcc4] ;  /* 0x000cc40001297983 */ /* 0x000ea40000300800 */
[----:B-1----:R-:W2:Y:S02]  /*35960*/  LDL.LU R42, [R1+0xcc8] ;  /* 0x000cc800012a7983 */ /* 0x002ea40000300800 */
[----:B------:R-:W2:Y:S01]  /*35970*/  LDL.LU R43, [R1+0xccc] ;  /* 0x000ccc00012b7983 */ /* 0x000ea20000300800 */
[----:B------:R-:W-:Y:S01]  /*35980*/  STL.64 [R1+0x630], R12 ;  /* 0x0006300c01007387 */ /* 0x000fe20000100a00 */
[----:B------:R0:W-:Y:S03]  /*35990*/  STL.64 [R1+0x638], R14 ;  /* 0x0006380e01007387 */ /* 0x0001e60000100a00 */
[----:B0-----:R-:W3:Y:S02]  /*359a0*/  LDL.LU.64 R14, [R1+0x3498] ;  /* 0x00349800010e7983 */ /* 0x001ee40000300a00 */
[C---:B---3--:R-:W-:Y:S11]  /*359b0*/  HMMA.16816.F32.BF16 R16, R52.reuse, R14, R16 ;  /* 0x0000000e3410723c */ /* 0x048ff60000041810 */
[----:B------:R-:W-:Y:S11]  /*359c0*/  @!UPT UIADD3 URZ, URZ, URZ, URZ ;  /* 0x0000003f3f3ff290 */ /* 0x000ff6000fffe03f */
[----:B------:R-:W-:Y:S01]  /*359d0*/  @!UPT UIADD3 URZ, URZ, URZ, URZ ;  /* 0x0000003f3f3ff290 */ /* 0x000fe2000fffe03f */
[----:B------:R-:W-:Y:S01]  /*359e0*/  STL.64 [R1+0x620], R16 ;  /* 0x0006201001007387 */ /* 0x000fe20000100a00 */
[----:B------:R0:W-:Y:S03]  /*359f0*/  STL.64 [R1+0x628], R18 ;  /* 0x0006281201007387 */ /* 0x0001e60000100a00 */
[----:B0-----:R-:W3:Y:S02]  /*35a00*/  LDL.LU.64 R18, [R1+0x3490] ;  /* 0x0034900001127983 */ /* 0x001ee40000300a00 */
[----:B---3--:R-:W-:Y:S02]  /*35a10*/  HMMA.16816.F32.BF16 R52, R52, R18, R36 ;  /* 0x000000123434723c */ /* 0x008fe40000041824 */
[----:B------:R-:W3:Y:S01]  /*35a20*/  LDL.LU.64 R38, [R1+0x3488] ;  /* 0x0034880001267983 */ /* 0x000ee20000300a00 */
[----:B------:R-:W3:Y:S11]  /*35a30*/  LDL.LU.64 R36, [R1+0x3480] ;  /* 0x0034800001247983 */ /* 0x000ef60000300a00 */
[----:B------:R-:W-:Y:S09]  /*35a40*/  @!UPT UIADD3 URZ, URZ, URZ, URZ ;  /* 0x0000003f3f3ff290 */ /* 0x000ff2000fffe03f */
[----:B------:R0:W-:Y:S01]  /*35a50*/  STL.64 [R1+0x2b0], R52 ;  /* 0x0002b03401007387 */ /* 0x0001e20000100a00 */
[----:B------:R1:W-:Y:S03]  /*35a60*/  STL.64 [R1+0x2b8], R54 ;  /* 0x0002b83601007387 */ /* 0x0003e60000100a00 */
[----:B0-----:R-:W2:Y:S01]  /*35a70*/  LDL.LU R52, [R1+0x230] ;  /* 0x0002300001347983 */ /* 0x001ea20000300800 */
[----:B------:R-:W2:Y:S02]  /*35a80*/  LDL.LU R53, [R1+0x234] ;  /* 0x0002340001357983 */ /* 0x000ea40000300800 */
[----:B-1----:R-:W2:Y:S02]  /*35a90*/  LDL.LU R54, [R1+0x238] ;  /* 0x0002380001367983 */ /* 0x002ea40000300800 */
[----:B------:R-:W2:Y:S01]  /*35aa0*/  LDL.LU R55, [R1+0x23c] ;  /* 0x00023c0001377983 */ /* 0x000ea20000300800 */
[C---:B---3--:R-:W-:Y:S11]  /*35ab0*/  HMMA.16816.F32.BF16 R56, R36.reuse, R34, R56 ;  /* 0x000000222438723c */ /* 0x048ff60000041838 */
[----:B------:R-:W-:Y:S11]  /*35ac0*/  @!UPT UIADD3 URZ, URZ, URZ, URZ ;  /* 0x0000003f3f3ff290 */ /* 0x000ff6000fffe03f */
[----:B------:R-:W-:Y:S01]  /*35ad0*/  @!UPT UIADD3 URZ, URZ, URZ, URZ ;  /* 0x0000003f3f3ff290 */ /* 0x000fe2000fffe03f */
[----:B------:R-:W-:Y:S01]  /*35ae0*/  STL.64 [R1+0x260], R56 ;  /* 0x0002603801007387 */ /* 0x000fe20000100a00 */
[----:B------:R0:W-:Y:S03]  /*35af0*/  STL.64 [R1+0x268], R58 ;  /* 0x0002683a01007387 */ /* 0x0001e60000100a00 */
[----:B0-----:R-:W3:Y:S01]  /*35b00*/  LDL.LU.64 R58, [R1+0x3478] ;  /* 0x00347800013a7983 */ /* 0x001ee20000300a00 */
[----:B------:R-:W3:Y:S02]  /*35b10*/  LDL.LU.64 R56, [R1+0x3470] ;  /* 0x0034700001387983 */ /* 0x000ee40000300a00 */
[C---:B---3--:R-:W-:Y:S11]  /*35b20*/  HMMA.16816.F32.BF16 R56, R36.reuse, R30, R56 ;  /* 0x0000001e2438723c */ /* 0x048ff60000041838 */
        /* <DEDUP_REMOVED lines=8> */
[----:B0-----:R-:W2:Y:S01]  /*35bb0*/  LDL.LU R28, [R1+0xcb0] ;  /* 0x000cb000011c7983 */ /* 0x001ea20000300800 */
[----:B------:R-:W2:Y:S02]  /*35bc0*/  LDL.LU R29, [R1+0xcb4] ;  /* 0x000cb400011d7983 */ /* 0x000ea40000300800 */
[----:B------:R-:W2:Y:S02]  /*35bd0*/  LDL.LU R30, [R1+0xcb8] ;  /* 0x000cb800011e7983 */ /* 0x000ea40000300800 */
        /* <DEDUP_REMOVED lines=9> */
[----:B------:R2:W-:Y:S01]  /*35c70*/  STL.64 [R1+0x3430], R24 ;  /* 0x0034301801007387 */ /* 0x0005e20000100a00 */
[----:B------:R-:W-:Y:S01]  /*35c80*/  STL.64 [R1+0x3428], R22 ;  /* 0x0034281601007387 */ /* 0x000fe20000100a00 */
[----:B------:R0:W-:Y:S01]  /*35c90*/  STL.64 [R1+0x3420], R20 ;  /* 0x0034201401007387 */ /* 0x0001e20000100a00 */
[C---:B--2---:R-:W-:Y:S08]  /*35ca0*/  HMMA.16816.F32.BF16 R24, R36.reuse, R22, R52 ;  /* 0x000000162418723c */ /* 0x044ff00000041834 */
[C---:B0-----:R-:W-:Y:S11]  /*35cb0*/  HMMA.16816.F32.BF16 R20, R36.reuse, R6, R48 ;  /* 0x000000062414723c */ /* 0x041ff60000041830 */
[----:B------:R-:W-:Y:S04]  /*35cc0*/  @!UPT UIADD3 URZ, URZ, URZ, URZ ;  /* 0x0000003f3f3ff290 */ /* 0x000fe8000fffe03f */
[----:B------:R-:W-:Y:S01]  /*35cd0*/  STL.64 [R1+0x230], R24 ;  /* 0x0002301801007387 */ /* 0x000fe20000100a00 */
[----:B------:R-:W-:Y:S02]  /*35ce0*/  STL.64 [R1+0x238], R26 ;  /* 0x0002381a01007387 */ /* 0x000fe40000100a00 */
[----:B------:R-:W-:Y:S02]  /*35cf0*/  STL.64 [R1+0x3418], R6 ;  /* 0x0034180601007387 */ /* 0x000fe40000100a00 */
[----:B------:R4:W-:Y:S02]  /*35d00*/  STL.64 [R1+0x3410], R4 ;  /* 0x0034100401007387 */ /* 0x0009e40000100a00 */
[C---:B----4-:R-:W-:Y:S01]  /*35d10*/  HMMA.16816.F32.BF16 R4, R36.reuse, R10, R44 ;  /* 0x0000000a2404723c */ /* 0x050fe2000004182c */
[----:B------:R-:W-:Y:S01]  /*35d20*/  STL.64 [R1+0x5f0], R20 ;  /* 0x0005f01401007387 */ /* 0x000fe20000100a00 */
[----:B------:R-:W-:Y:S03]  /*35d30*/  STL.64 [R1+0x5f8], R22 ;  /* 0x0005f81601007387 */ /* 0x000fe60000100a00 */
[----:B---3--:R-:W0:Y:S04]  /*35d40*/  LDSM.16.MT88.4 R48, [R56+0x4180] ;  /* 0x004180003830783b */ /* 0x008e280000004200 */
[----:B------:R-:W1:Y:S04]  /*35d50*/  LDSM.16.MT88.4 R44, [R56+0x4200] ;  /* 0x00420000382c783b */ /* 0x000e680000004200 */
[----:B------:R-:W-:Y:S04]  /*35d60*/  LDSM.16.MT88.4 R52, [R56+0x4100] ;  /* 0x004100003834783b */ /* 0x000fe80000004200 */
[----:B0-----:R-:W-:Y:S01]  /*35d70*/  STL.64 [R1+0x33e8], R50 ;  /* 0x0033e83201007387 */ /* 0x001fe20000100a00 */
[----:B------:R-:W-:Y:S02]  /*35d80*/  STL.64 [R1+0x33e0], R48 ;  /* 0x0033e03001007387 */ /* 0x000fe40000100a00 */
[----:B------:R-:W-:Y:S02]  /*35d90*/  STL.64 [R1+0x3408], R10 ;  /* 0x0034080a01007387 */ /* 0x000fe40000100a00 */
[----:B------:R-:W-:Y:S01]  /*35da0*/  STL.64 [R1+0x3400], R8 ;  /* 0x0034000801007387 */ /* 0x000fe20000100a00 */
[----:B------:R-:W-:Y:S01]  /*35db0*/  STL.64 [R1+0x950], R4 ;  /* 0x0009500401007387 */ /* 0x000fe20000100a00 */
[----:B------:R0:W-:Y:S02]  /*35dc0*/  STL.64 [R1+0x958], R6 ;  /* 0x0009580601007387 */ /* 0x0001e40000100a00 */
[C---:B0-----:R-:W-:Y:S01]  /*35dd0*/  HMMA.16816.F32.BF16 R4, R36.reuse, R14, R40 ;  /* 0x0000000e2404723c */ /* 0x041fe20000041828 */
[----:B------:R-:W0:Y:S04]  /*35de0*/  LDSM.16.MT88.4 R40, [R56+0x4280] ;  /* 0x004280003828783b */ /* 0x000e280000004200 */
[----:B-1----:R-:W-:Y:S01]  /*35df0*/  STL.64 [R1+0x33b8], R46 ;  /* 0x0033b82e01007387 */ /* 0x002fe20000100a00 */
[----:B------:R-:W-:Y:S02]  /*35e00*/  STL.64 [R1+0x33b0], R44 ;  /* 0x0033b02c01007387 */ /* 0x000fe40000100a00 */
[----:B------:R-:W-:Y:S11]  /*35e10*/  STL.64 [R1+0x33f8], R14 ;  /* 0x0033f80e01007387 */ /* 0x000ff60000100a00 */
[----:B------:R-:W-:Y:S04]  /*35e20*/  @!UPT UIADD3 URZ, URZ, URZ, URZ ;  /* 0x0000003f3f3ff290 */ /* 0x000fe8000fffe03f */
[----:B------:R-:W-:Y:S01]  /*35e30*/  STL.64 [R1+0xcc0], R4 ;  /* 0x000cc00401007387 */ /* 0x000fe20000100a00 */
[----:B------:R-:W-:Y:S03]  /*35e40*/  STL.64 [R1+0xcc8], R6 ;  /* 0x000cc80601007387 */ /* 0x000fe60000100a00 */
[----:B0-----:R-:W-:Y:S01]  /*35e50*/  STL.64 [R1+0x3368], R42 ;  /* 0x0033682a01007387 */ /* 0x001fe20000100a00 */
[----:B------:R0:W-:Y:S03]  /*35e60*/  STL.64 [R1+0x3360], R40 ;  /* 0x0033602801007387 */ /* 0x0001e60000100a00 */
[----:B0-----:R-:W2:Y:S01]  /*35e70*/  LDL.LU R40, [R1+0x8b0] ;  /* 0x0008b00001287983 */ /* 0x001ea20000300800 */
[----:B------:R-:W2:Y:S02]  /*35e80*/  LDL.LU R41, [R1+0x8b4] ;  /* 0x0008b40001297983 */ /* 0x000ea40000300800 */
[----:B------:R-:W3:Y:S02]  /*35e90*/  LDL.LU R42, [R1+0x8b8] ;  /* 0x0008b800012a7983 */ /* 0x000ee40000300800 */
[----:B------:R-:W3:Y:S01]  /*35ea0*/  LDL.LU R43, [R1+0x8bc] ;  /* 0x0008bc00012b7983 */ /* 0x000ee20000300800 */
[----:B------:R-:W-:Y:S01]  /*35eb0*/  HMMA.16816.F32.BF16 R4, R36, R18, R28 ;  /* 0x000000122404723c */ /* 0x000fe2000004181c */
[----:B------:R-:W0:Y:S04]  /*35ec0*/  LDSM.16.MT88.4 R36, [R56+0x4300] ;  /* 0x004300003824783b */ /* 0x000e280000004200 */
[----:B---3--:R-:W-:Y:S01]  /*35ed0*/  STL.64 [R1+0x33c8], R42 ;  /* 0x0033c82a01007387 */ /* 0x008fe20000100a00 */
[----:B--2---:R1:W-:Y:S02]  /*35ee0*/  STL.64 [R1+0x33c0], R40 ;  /* 0x0033c02801007387 */ /* 0x0043e40000100a00 */
[----:B------:R2:W-:Y:S01]  /*35ef0*/  STL.64 [R1+0x33f0], R18 ;  /* 0x0033f01201007387 */ /* 0x0005e20000100a00 */
[----:B-1----:R-:W3:Y:S11]  /*35f00*/  LDL.LU R40, [R1+0xbe0] ;  /* 0x000be00001287983 */ /* 0x002ef60000300800 */
[----:B------:R-:W-:Y:S03]  /*35f10*/  @!UPT UIADD3 URZ, URZ, URZ, URZ ;  /* 0x0000003f3f3ff290 */ /* 0x000fe6000fffe03f */
[----:B------:R1:W-:Y:S02]  /*35f20*/  STL.64 [R1+0xcb0], R4 ;  /* 0x000cb00401007387 */ /* 0x0003e40000100a00 */
[----:B------:R4:W-:Y:S02]  /*35f30*/  STL.64 [R1+0xcb8], R6 ;  /* 0x000cb80601007387 */ /* 0x0009e40000100a00 */
[----:B------:R-:W3:Y:S01]  /*35f40*/  LDL.LU R41, [R1+0xbe4] ;  /* 0x000be40001297983 */ /* 0x000ee20000300800 */
[----:B------:R-:W3:Y:S01]  /*35f50*/  LDL.LU R42, [R1+0xbe8] ;  /* 0x000be800012a7983 */ /* 0x000ee20000300800 */
[----:B------:R-:W3:Y:S02]  /*35f60*/  LDL.LU R43, [R1+0xbec] ;  /* 0x000bec00012b7983 */ /* 0x000ee40000300800 */
[----:B------:R-:W3:Y:S02]  /*35f70*/  LDL.LU R16, [R1+0xf20] ;  /* 0x000f200001107983 */ /* 0x000ee40000300800 */
[----:B------:R-:W3:Y:S01]  /*35f80*/  LDL.LU R17, [R1+0xf24] ;  /* 0x000f240001117983 */ /* 0x000ee20000300800 */
[----:B--2---:R-:W2:Y:S01]  /*35f90*/  LDL.LU R18, [R1+0xf28] ;  /* 0x000f280001127983 */ /* 0x004ea20000300800 */
[----:B------:R-:W2:Y:S02]  /*35fa0*/  LDL.LU R19, [R1+0xf2c] ;  /* 0x000f2c0001137983 */ /* 0x000ea40000300800 */
[----:B------:R-:W2:Y:S02]  /*35fb0*/  LDL.LU R12, [R1+0xf30] ;  /* 0x000f3000010c7983 */ /* 0x000ea40000300800 */
[----:B------:R-:W2:Y:S01]  /*35fc0*/  LDL.LU R13, [R1+0xf34] ;  /* 0x000f3400010d7983 */ /* 0x000ea20000300800 */
[----:B------:R-:W2:Y:S01]  /*35fd0*/  LDL.LU R14, [R1+0xf38] ;  /* 0x000f3800010e7983 */ /* 0x000ea20000300800 */
        /* <DEDUP_REMOVED lines=17> */
[----:B-1----:R-:W2:Y:S02]  /*360f0*/  LDL.LU R4, [R1+0xf50] ;  /* 0x000f500001047983 */ /* 0x002ea40000300800 */
[----:B------:R-:W2:Y:S01]  /*36100*/  LDL.LU R5, [R1+0xf54] ;  /* 0x000f540001057983 */ /* 0x000ea20000300800 */
[----:B----4-:R-:W4:Y:S01]  /*36110*/  LDL.LU R6, [R1+0xf58] ;  /* 0x000f580001067983 */ /* 0x010f220000300800 */
[----:B------:R-:W4:Y:S02]  /*36120*/  LDL.LU R7, [R1+0xf5c] ;  /* 0x000f5c0001077983 */ /* 0x000f240000300800 */
[----:B------:R-:W4:Y:S02]  /*36130*/  LDL.LU R48, [R1+0xc90] ;  /* 0x000c900001307983 */ /* 0x000f240000300800 */
[----:B------:R-:W4:Y:S01]  /*36140*/  LDL.LU R49, [R1+0xc94] ;  /* 0x000c940001317983 */ /* 0x000f220000300800 */
[----:B------:R-:W4:Y:S01]  /*36150*/  LDL.LU R50, [R1+0xc98] ;  /* 0x000c980001327983 */ /* 0x000f220000300800 */
[----:B------:R-:W4:Y:S03]  /*36160*/  LDL.LU R51, [R1+0xc9c] ;  /* 0x000c9c0001337983 */ /* 0x000f260000300800 */
[----:B---3--:R-:W-:Y:S01]  /*36170*/  STL.64 [R1+0x33d8], R42 ;  /* 0x0033d82a01007387 */ /* 0x008fe20000100a00 */
[----:B------:R1:W-:Y:S03]  /*36180*/  STL.64 [R1+0x33d0], R40 ;  /* 0x0033d02801007387 */ /* 0x0003e60000100a00 */
[----:B-1----:R-:W3:Y:S01]  /*36190*/  LDL.LU R40, [R1+0xbf0] ;  /* 0x000bf00001287983 */ /* 0x002ee20000300800 */
[----:B------:R-:W3:Y:S02]  /*361a0*/  LDL.LU R41, [R1+0xbf4] ;  /* 0x000bf40001297983 */ /* 0x000ee40000300800 */
[----:B------:R-:W3:Y:S02]  /*361b0*/  LDL.LU R42, [R1+0xbf8] ;  /* 0x000bf800012a7983 */ /* 0x000ee40000300800 */
[----:B------:R-:W3:Y:S01]  /*361c0*/  LDL.LU R43, [R1+0xbfc] ;  /* 0x000bfc00012b7983 */ /* 0x000ee20000300800 */
[----:B------:R-:W3:Y:S01]  /*361d0*/  LDL.LU R44, [R1+0xbd0] ;  /* 0x000bd000012c7983 */ /* 0x000ee20000300800 */
[----:B------:R-:W3:Y:S02]  /*361e0*/  LDL.LU R45, [R1+0xbd4] ;  /* 0x000bd400012d7983 */ /* 0x000ee40000300800 */
[----:B------:R-:W3:Y:S02]  /*361f0*/  LDL.LU R46, [R1+0xbd8] ;  /* 0x000bd800012e7983 */ /* 0x000ee40000300800 */
[----:B------:R-:W3:Y:S01]  /*36200*/  LDL.LU R47, [R1+0xbdc] ;  /* 0x000bdc00012f7983 */ /* 0x000ee20000300800 */
[C---:B--2---:R-:W-:Y:S01]  /*36210*/  HMMA.16816.F32.BF16 R28, R52.reuse, R34, R28 ;  /* 0x00000022341c723c */ /* 0x044fe2000004181c */
[----:B0-----:R-:W-:Y:S01]  /*36220*/  STL.64 [R1+0x3308], R38 ;  /* 0x0033082601007387 */ /* 0x001fe20000100a00 */
[----:B------:R0:W-:Y:S03]  /*36230*/  STL.64 [R1+0x3300], R36 ;  /* 0x0033002401007387 */ /* 0x0001e60000100a00 */
[----:B0-----:R-:W2:Y:S01]  /*36240*/  LDL.LU R36, [R1+0xb90] ;  /* 0x000b900001247983 */ /* 0x001ea20000300800 */
[----:B------:R-:W2:Y:S02]  /*36250*/  LDL.LU R37, [R1+0xb94] ;  /* 0x000b940001257983 */ /* 0x000ea40000300800 */
[----:B------:R-:W2:Y:S02]  /*36260*/  LDL.LU R38, [R1+0xb98] ;  /* 0x000b980001267983 */ /* 0x000ea40000300800 */
[----:B------:R-:W2:Y:S01]  /*36270*/  LDL.LU R39, [R1+0xb9c] ;  /* 0x000b9c0001277983 */ /* 0x000ea20000300800 */
[----:B------:R-:W-:Y:S01]  /*36280*/  STL.64 [R1+0x32f8], R58 ;  /* 0x0032f83a01007387 */ /* 0x000fe20000100a00 */
[----:B------:R0:W-:Y:S03]  /*36290*/  STL.64 [R1+0x32f0], R56 ;  /* 0x0032f03801007387 */ /* 0x0001e60000100a00 */
[----:B0-----:R-:W2:Y:S01]  /*362a0*/  LDL.LU R56, [R1+0xba0] ;  /* 0x000ba00001387983 */ /* 0x001ea20000300800 */
[----:B------:R-:W2:Y:S02]  /*362b0*/  LDL.LU R57, [R1+0xba4] ;  /* 0x000ba40001397983 */ /* 0x000ea40000300800 */
[----:B------:R-:W2:Y:S02]  /*362c0*/  LDL.LU R58, [R1+0xba8] ;  /* 0x000ba800013a7983 */ /* 0x000ea40000300800 */
[----:B------:R-:W2:Y:S03]  /*362d0*/  LDL.LU R59, [R1+0xbac] ;  /* 0x000bac00013b7983 */ /* 0x000ea60000300800 */
[----:B------:R-:W-:Y:S01]  /*362e0*/  STL.64 [R1+0xf80], R28 ;  /* 0x000f801c01007387 */ /* 0x000fe20000100a00 */
[----:B------:R0:W-:Y:S03]  /*362f0*/  STL.64 [R1+0xf88], R30 ;  /* 0x000f881e01007387 */ /* 0x0001e60000100a00 */
[----:B0-----:R-:W2:Y:S01]  /*36300*/  LDL.LU.64 R30, [R1+0x3448] ;  /* 0x00344800011e7983 */ /* 0x001ea20000300a00 */
[----:B------:R-:W3:Y:S01]  /*36310*/  LDL.LU.64 R28, [R1+0x3440] ;  /* 0x00344000011c7983 */ /* 0x000ee20000300a00 */
[C---:B--2---:R-:W-:Y:S11]  /*36320*/  HMMA.16816.F32.BF16 R24, R52.reuse, R30, R24 ;  /* 0x0000001e3418723c */ /* 0x044ff60000041818 */
[----:B------:R-:W-:Y:S11]  /*36330*/  @!UPT UIADD3 URZ, URZ, URZ, URZ ;  /* 0x0000003f3f3ff290 */ /* 0x000ff6000fffe03f */
[----:B------:R-:W-:Y:S01]  /*36340*/  @!UPT UIADD3 URZ, URZ, URZ, URZ ;  /* 0x0000003f3f3ff290 */ /* 0x000fe2000fffe03f */
        /* <DEDUP_REMOVED lines=9> */
[----:B0-----:R-:W4:Y:S01]  /*363e0*/  LDL.LU.64 R22, [R1+0x3428] ;  /* 0x0034280001167983 */ /* 0x001f220000300a00 */
[----:B------:R-:W2:Y:S01]  /*363f0*/  LDL.LU.64 R20, [R1+0x3420] ;  /* 0x0034200001147983 */ /* 0x000ea20000300a00 */
[C---:B----4-:R-:W-:Y:S11]  /*36400*/  HMMA.16816.F32.BF16 R4, R52.reuse, R22, R4 ;  /* 0x000000163404723c */ /* 0x050ff60000041804 */
        /* <DEDUP_REMOVED lines=18> */
[----:B0-----:R-:W4:Y:S02]  /*36530*/  LDL.LU.64 R14, [R1+0x33f8] ;  /* 0x0033f800010e7983 */ /* 0x001f240000300a00 */
[C---:B----4-:R-:W-:Y:S11]  /*36540*/  HMMA.16816.F32.BF16 R16, R52.reuse, R14, R16 ;  /* 0x0000000e3410723c */ /* 0x050ff60000041810 */
[----:B------:R-:W-:Y:S11]  /*36550*/  @!UPT UIADD3 URZ, URZ, URZ, URZ ;  /* 0x0000003f3f3ff290 */ /* 0x000ff6000fffe03f */
[----:B------:R-:W-:Y:S01]  /*36560*/  @!UPT UIADD3 URZ, URZ, URZ, URZ ;  /* 0x0000003f3f3ff290 */ /* 0x000fe2000fffe03f */
[----:B------:R-:W-:Y:S01]  /*36570*/  STL.64 [R1+0xf20], R16 ;  /* 0x000f201001007387 */ /* 0x000fe20000100a00 */
[----:B------:R0:W-:Y:S03]  /*36580*/  STL.64 [R1+0xf28], R18 ;  /* 0x000f281201007387 */ /* 0x0001e60000100a00 */
[----:B0-----:R-:W4:Y:S02]  /*36590*/  LDL.LU.64 R18, [R1+0x33f0] ;  /* 0x0033f00001127983 */ /* 0x001f240000300a00 */
[----:B----4-:R-:W-:Y:S02]  /*365a0*/  HMMA.16816.F32.BF16 R52, R52, R18, R48 ;  /* 0x000000123434723c */ /* 0x010fe40000041830 */
[----:B------:R-:W3:Y:S01]  /*365b0*/  LDL.LU.64 R50, [R1+0x33e8] ;  /* 0x0033e80001327983 */ /* 0x000ee20000300a00 */
[----:B------:R-:W3:Y:S11]  /*365c0*/  LDL.LU.64 R48, [R1+0x33e0] ;  /* 0x0033e00001307983 */ /* 0x000ef60000300a00 */
[----:B------:R-:W-:Y:S09]  /*365d0*/  @!UPT UIADD3 URZ, URZ, URZ, URZ ;  /* 0x0000003f3f3ff290 */ /* 0x000ff2000fffe03f */
[----:B------:R0:W-:Y:S01]  /*365e0*/  STL.64 [R1+0xc90], R52 ;  /* 0x000c903401007387 */ /* 0x0001e20000100a00 */
[----:B------:R1:W-:Y:S03]  /*365f0*/  STL.64 [R1+0xc98], R54 ;  /* 0x000c983601007387 */ /* 0x0003e60000100a00 */
[----:B0-----:R-:W4:Y:S01]  /*36600*/  LDL.LU R52, [R1+0xbb0] ;  /* 0x000bb00001347983 */ /* 0x001f220000300800 */
[----:B------:R-:W4:Y:S02]  /*36610*/  LDL.LU R53, [R1+0xbb4] ;  /* 0x000bb40001357983 */ /* 0x000f240000300800 */
[----:B-1----:R-:W4:Y:S02]  /*36620*/  LDL.LU R54, [R1+0xbb8] ;  /* 0x000bb80001367983 */ /* 0x002f240000300800 */
[----:B------:R-:W4:Y:S01]  /*36630*/  LDL.LU R55, [R1+0xbbc] ;  /* 0x000bbc0001377983 */ /* 0x000f220000300800 */
        /* <DEDUP_REMOVED lines=16> */
[----:B0-----:R-:W3:Y:S01]  /*36740*/  LDL.LU R28, [R1+0xbc0] ;  /* 0x000bc000011c7983 */ /* 0x001ee20000300800 */
[----:B------:R-:W3:Y:S02]  /*36750*/  LDL.LU R29, [R1+0xbc4] ;  /* 0x000bc400011d7983 */ /* 0x000ee40000300800 */
[----:B------:R-:W3:Y:S02]  /*36760*/  LDL.LU R30, [R1+0xbc8] ;  /* 0x000bc800011e7983 */ /* 0x000ee40000300800 */
[----:B------:R-:W3:Y:S01]  /*36770*/  LDL.LU R31, [R1+0xbcc] ;  /* 0x000bcc00011f7983 */ /* 0x000ee20000300800 */
[C---:B------:R-:W-:Y:S11]  /*36780*/  HMMA.16816.F32.BF16 R44, R48.reuse, R26, R44 ;  /* 0x0000001a302c723c */ /* 0x040ff6000004182c */
[----:B------:R-:W-:Y:S11]  /*36790*/  @!UPT UIADD3 URZ, URZ, URZ, URZ ;  /* 0x0000003f3f3ff290 */ /* 0x000ff6000fffe03f */
[----:B------:R-:W-:Y:S01]  /*367a0*/  @!UPT UIADD3 URZ, URZ, URZ, URZ ;  /* 0x0000003f3f3ff290 */ /* 0x000fe2000fffe03f */
[----:B------:R-:W-:Y:S01]  /*367b0*/  STL.64 [R1+0xbd0], R44 ;  /* 0x000bd02c01007387 */ /* 0x000fe20000100a00 */
[----:B------:R0:W-:Y:S03]  /*367c0*/  STL.64 [R1+0xbd8], R46 ;  /* 0x000bd82e01007387 */ /* 0x0001e60000100a00 */
[----:B0-----:R-:W4:Y:S01]  /*367d0*/  LDL.LU.64 R46, [R1+0x33b8] ;  /* 0x0033b800012e7983 */ /* 0x001f220000300a00 */
[----:B------:R-:W4:Y:S02]  /*367e0*/  LDL.LU.64 R44, [R1+0x33b0] ;  /* 0x0033b000012c7983 */ /* 0x000f240000300a00 */
[----:B------:R-:W-:Y:S02]  /*367f0*/  STL.64 [R1+0x3398], R22 ;  /* 0x0033981601007387 */ /* 0x000fe40000100a00 */
[----:B--2---:R4:W-:Y:S01]  /*36800*/  STL.64 [R1+0x3390], R20 ;  /* 0x0033901401007387 */ /* 0x0049e20000100a00 */
[C---:B---3--:R-:W-:Y:S08]  /*36810*/  HMMA.16816.F32.BF16 R28, R48.reuse, R22, R28 ;  /* 0x00000016301c723c */ /* 0x048ff0000004181c */
[C---:B----4-:R-:W-:Y:S11]  /*36820*/  HMMA.16816.F32.BF16 R20, R48.reuse, R6, R52 ;  /* 0x000000063014723c */ /* 0x050ff60000041834 */
[----:B------:R-:W-:Y:S04]  /*36830*/  @!UPT UIADD3 URZ, URZ, URZ, URZ ;  /* 0x0000003f3f3ff290 */ /* 0x000fe8000fffe03f */
[----:B------:R-:W-:Y:S01]  /*36840*/  STL.64 [R1+0xbc0], R28 ;  /* 0x000bc01c01007387 */ /* 0x000fe20000100a00 */
[----:B------:R-:W-:Y:S02]  /*36850*/  STL.64 [R1+0xbc8], R30 ;  /* 0x000bc81e01007387 */ /* 0x000fe40000100a00 */
[----:B------:R-:W-:Y:S02]  /*36860*/  STL.64 [R1+0x3388], R6 ;  /* 0x0033880601007387 */ /* 0x000fe40000100a00 */
[----:B------:R0:W-:Y:S02]  /*36870*/  STL.64 [R1+0x3380], R4 ;  /* 0x0033800401007387 */ /* 0x0001e40000100a00 */
[C---:B0-----:R-:W-:Y:S01]  /*36880*/  HMMA.16816.F32.BF16 R4, R48.reuse, R10, R56 ;  /* 0x0000000a3004723c */ /* 0x041fe20000041838 */
[----:B------:R-:W-:Y:S01]  /*36890*/  STL.64 [R1+0xbb0], R20 ;  /* 0x000bb01401007387 */ /* 0x000fe20000100a00 */
[----:B------:R0:W-:Y:S02]  /*368a0*/  STL.64 [R1+0xbb8], R22 ;  /* 0x000bb81601007387 */ /* 0x0001e40000100a00 */
[----:B------:R-:W-:Y:S04]  /*368b0*/  STL.64 [R1+0x3378], R14 ;  /* 0x0033780e01007387 */ /* 0x000fe80000100a00 */
[C---:B0-----:R-:W-:Y:S11]  /*368c0*/  HMMA.16816.F32.BF16 R20, R48.reuse, R14, R36 ;  /* 0x0000000e3014723c */ /* 0x041ff60000041824 */
[----:B------:R-:W-:Y:S04]  /*368d0*/  @!UPT UIADD3 URZ, URZ, URZ, URZ ;  /* 0x0000003f3f3ff290 */ /* 0x000fe8000fffe03f */
[----:B------:R-:W-:Y:S01]  /*368e0*/  STL.64 [R1+0xba0], R4 ;  /* 0x000ba00401007387 */ /* 0x000fe20000100a00 */
[----:B------:R0:W-:Y:S02]  /*368f0*/  STL.64 [R1+0xba8], R6 ;  /* 0x000ba80601007387 */ /* 0x0001e40000100a00 */
[----:B0-----:R-:W-:Y:S05]  /*36900*/  HMMA.16816.F32.BF16 R4, R48, R18, R40 ;  /* 0x000000123004723c */ /* 0x001fea0000041828 */
[----:B------:R-:W-:Y:S01]  /*36910*/  STL.64 [R1+0xb90], R20 ;  /* 0x000b901401007387 */ /* 0x000fe20000100a00 */
[----:B------:R-:W-:Y:S02]  /*36920*/  STL.64 [R1+0xb98], R22 ;  /* 0x000b981601007387 */ /* 0x000fe40000100a00 */
[----:B------:R-:W-:Y:S02]  /*36930*/  STL.64 [R1+0x3370], R18 ;  /* 0x0033701201007387 */ /* 0x000fe40000100a00 */
[----:B------:R-:W2:Y:S11]  /*36940*/  LDL.LU R48, [R1+0x3f0] ;  /* 0x0003f00001307983 */ /* 0x000eb60000300800 */
[----:B------:R-:W-:Y:S02]  /*36950*/  @!UPT UIADD3 URZ, URZ, URZ, URZ ;  /* 0x0000003f3f3ff290 */ /* 0x000fe4000fffe03f */
[----:B------:R-:W-:Y:S01]  /*36960*/  STL.64 [R1+0x8b0], R4 ;  /* 0x0008b00401007387 */ /* 0x000fe20000100a00 */
[----:B------:R-:W-:Y:S02]  /*36970*/  STL.64 [R1+0x8b8], R6 ;  /* 0x0008b80601007387 */ /* 0x000fe40000100a00 */
[----:B------:R-:W2:Y:S02]  /*36980*/  LDL.LU R49, [R1+0x3f4] ;  /* 0x0003f40001317983 */ /* 0x000ea40000300800 */
[----:B------:R-:W3:Y:S01]  /*36990*/  LDL.LU R50, [R1+0x3f8] ;  /* 0x0003f80001327983 */ /* 0x000ee20000300800 */
[----:B------:R-:W3:Y:S04]  /*369a0*/  LDL.LU R51, [R1+0x3fc] ;  /* 0x0003fc0001337983 */ /* 0x000ee80000300800 */
[----:B---3--:R-:W-:Y:S01]  /*369b0*/  STL.64 [R1+0x3318], R50 ;  /* 0x0033183201007387 */ /* 0x008fe20000100a00 */
[----:B--2---:R0:W-:Y:S03]  /*369c0*/  STL.64 [R1+0x3310], R48 ;  /* 0x0033103001007387 */ /* 0x0041e60000100a00 */
[----:B0-----:R-:W2:Y:S01]  /*369d0*/  LDL.LU R48, [R1+0x400] ;  /* 0x0004000001307983 */ /* 0x001ea20000300800 */
[----:B------:R-:W2:Y:S02]  /*369e0*/  LDL.LU R49, [R1+0x404] ;  /* 0x0004040001317983 */ /* 0x000ea40000300800 */
[----:B------:R-:W3:Y:S02]  /*369f0*/  LDL.LU R50, [R1+0x408] ;  /* 0x0004080001327983 */ /* 0x000ee40000300800 */
[----:B------:R-:W3:Y:S02]  /*36a00*/  LDL.LU R51, [R1+0x40c] ;  /* 0x00040c0001337983 */ /* 0x000ee40000300800 */
        /* <DEDUP_REMOVED lines=11> */
[----:B------:R-:W3:Y:S01]  /*36ac0*/  LDL.LU R51, [R1+0x42c] ;  /* 0x00042c0001337983 */ /* 0x000ee20000300800 */
        /* <DEDUP_REMOVED lines=32> */
[----:B---3--:R-:W-:Y:S01]  /*36cd0*/  STL.64 [R1+0x3348], R50 ;  /* 0x0033483201007387 */ /* 0x008fe20000100a00 */
[----:B--2---:R0:W-:Y:S03]  /*36ce0*/  STL.64 [R1+0x3340], R48 ;  /* 0x0033403001007387 */ /* 0x0041e60000100a00 */
[----:B0-----:R-:W2:Y:S01]  /*36cf0*/  LDL.LU R48, [R1+0x430] ;  /* 0x0004300001307983 */ /* 0x001ea20000300800 */
[----:B------:R-:W2:Y:S02]  /*36d00*/  LDL.LU R49, [R1+0x434] ;  /* 0x0004340001317983 */ /* 0x000ea40000300800 */
[----:B------:R-:W3:Y:S02]  /*36d10*/  LDL.LU R50, [R1+0x438] ;  /* 0x0004380001327983 */ /* 0x000ee40000300800 */
[----:B------:R-:W3:Y:S01]  /*36d20*/  LDL.LU R51, [R1+0x43c] ;  /* 0x00043c0001337983 */ /* 0x000ee20000300800 */
[C---:B----4-:R-:W-:Y:S01]  /*36d30*/  HMMA.16816.F32.BF16 R28, R44.reuse, R34, R28 ;  /* 0x000000222c1c723c */ /* 0x050fe2000004181c */
[----:B---3--:R-:W-:Y:S01]  /*36d40*/  STL.64 [R1+0x3358], R50 ;  /* 0x0033583201007387 */ /* 0x008fe20000100a00 */
[----:B--2---:R0:W-:Y:S03]  /*36d50*/  STL.64 [R1+0x3350], R48 ;  /* 0x0033503001007387 */ /* 0x0041e60000100a00 */
[----:B0-----:R-:W2:Y:S01]  /*36d60*/  LDL.LU R48, [R1+0x440] ;  /* 0x0004400001307983 */ /* 0x001ea20000300800 */
[----:B------:R-:W2:Y:S02]  /*36d70*/  LDL.LU R49, [R1+0x444] ;  /* 0x0004440001317983 */ /* 0x000ea40000300800 */
[----:B------:R-:W2:Y:S02]  /*36d80*/  LDL.LU R50, [R1+0x448] ;  /* 0x0004480001327983 */ /* 0x000ea40000300800 */
[----:B------:R-:W2:Y:S01]  /*36d90*/  LDL.LU R51, [R1+0x44c] ;  /* 0x00044c0001337983 */ /* 0x000ea20000300800 */
[----:B------:R-:W3:Y:S01]  /*36da0*/  LDL.LU R36, [R1+0x3e0] ;  /* 0x0003e00001247983 */ /* 0x000ee20000300800 */
[----:B------:R-:W3:Y:S02]  /*36db0*/  LDL.LU R37, [R1+0x3e4] ;  /* 0x0003e40001257983 */ /* 0x000ee40000300800 */
[----:B------:R-:W3:Y:S02]  /*36dc0*/  LDL.LU R38, [R1+0x3e8] ;  /* 0x0003e80001267983 */ /* 0x000ee40000300800 */
[----:B------:R-:W3:Y:S07]  /*36dd0*/  LDL.LU R39, [R1+0x3ec] ;  /* 0x0003ec0001277983 */ /* 0x000eee0000300800 */
[----:B------:R-:W-:Y:S01]  /*36de0*/  STL.64 [R1+0x820], R28 ;  /* 0x0008201c01007387 */ /* 0x000fe20000100a00 */
[----:B------:R0:W-:Y:S03]  /*36df0*/  STL.64 [R1+0x828], R30 ;  /* 0x0008281e01007387 */ /* 0x0001e60000100a00 */
[----:B0-----:R-:W4:Y:S01]  /*36e00*/  LDL.LU.64 R30, [R1+0x33a8] ;  /* 0x0033a800011e7983 */ /* 0x001f220000300a00 */
[C---:B------:R-:W-:Y:S01]  /*36e10*/  HMMA.16816.F32.BF16 R20, R44.reuse, R26, R20 ;  /* 0x0000001a2c14723c */ /* 0x040fe20000041814 */
[----:B------:R-:W2:Y:S07]  /*36e20*/  LDL.LU.64 R28, [R1+0x33a0] ;  /* 0x0033a000011c7983 */ /* 0x000eae0000300a00 */
[C---:B----4-:R-:W-:Y:S11]  /*36e30*/  HMMA.16816.F32.BF16 R56, R44.reuse, R30, R56 ;  /* 0x0000001e2c38723c */ /* 0x050ff60000041838 */
[----:B------:R-:W-:Y:S11]  /*36e40*/  @!UPT UIADD3 URZ, URZ, URZ, URZ ;  /* 0x0000003f3f3ff290 */ /* 0x000ff6000fffe03f */
[----:B------:R-:W-:Y:S01]  /*36e50*/  @!UPT UIADD3 URZ, URZ, URZ, URZ ;  /* 0x0000003f3f3ff290 */ /* 0x000fe2000fffe03f */
[----:B------:R0:W-:Y:S01]  /*36e60*/  STL.64 [R1+0x810], R56 ;  /* 0x0008103801007387 */ /* 0x0001e20000100a00 */
[----:B------:R1:W-:Y:S03]  /*36e70*/  STL.64 [R1+0x818], R58 ;  /* 0x0008183a01007387 */ /* 0x0003e60000100a00 */
[----:B0-----:R-:W4:Y:S01]  /*36e80*/  LDL.LU R56, [R1+0x120] ;  /* 0x0001200001387983 */ /* 0x001f220000300800 */
[----:B------:R-:W4:Y:S02]  /*36e90*/  LDL.LU R57, [R1+0x124] ;  /* 0x0001240001397983 */ /* 0x000f240000300800 */
[----:B-1----:R-:W4:Y:S02]  /*36ea0*/  LDL.LU R58, [R1+0x128] ;  /* 0x00012800013a7983 */ /* 0x002f240000300800 */
[----:B------:R-:W4:Y:S01]  /*36eb0*/  LDL.LU R59, [R1+0x12c] ;  /* 0x00012c00013b7983 */ /* 0x000f220000300800 */
        /* <DEDUP_REMOVED lines=10> */
[C---:B------:R-:W-:Y:S01]  /*36f60*/  HMMA.16816.F32.BF16 R12, R44.reuse, R10, R12 ;  /* 0x0000000a2c0c723c */ /* 0x040fe2000004180c */
[----:B------:R-:W3:Y:S07]  /*36f70*/  LDL.LU.64 R4, [R1+0x3380] ;  /* 0x0033800001047983 */ /* 0x000eee0000300a00 */
[C---:B--2---:R-:W-:Y:S11]  /*36f80*/  HMMA.16816.F32.BF16 R52, R44.reuse, R6, R52 ;  /* 0x000000062c34723c */ /* 0x044ff60000041834 */
[----:B------:R-:W-:Y:S11]  /*36f90*/  @!UPT UIADD3 URZ, URZ, URZ, URZ ;  /* 0x0000003f3f3ff290 */ /* 0x000ff6000fffe03f */
[----:B------:R-:W-:Y:S01]  /*36fa0*/  @!UPT UIADD3 URZ, URZ, URZ, URZ ;  /* 0x0000003f3f3ff290 */ /* 0x000fe2000fffe03f */
        /* <DEDUP_REMOVED lines=8> */
[----:B0-----:R-:W2:Y:S02]  /*37030*/  LDL.LU.64 R14, [R1+0x3378] ;  /* 0x00337800010e7983 */ /* 0x001ea40000300a00 */
[C---:B--2---:R-:W-:Y:S11]  /*37040*/  HMMA.16816.F32.BF16 R16, R44.reuse, R14, R16 ;  /* 0x0000000e2c10723c */ /* 0x044ff60000041810 */
[----:B------:R-:W-:Y:S11]  /*37050*/  @!UPT UIADD3 URZ, URZ, URZ, URZ ;  /* 0x0000003f3f3ff290 */ /* 0x000ff6000fffe03f */
[----:B------:R-:W-:Y:S01]  /*37060*/  @!UPT UIADD3 URZ, URZ, URZ, URZ ;  /* 0x0000003f3f3ff290 */ /* 0x000fe2000fffe03f */
[----:B------:R-:W-:Y:S01]  /*37070*/  STL.64 [R1+0x7c0], R16 ;  /* 0x0007c01001007387 */ /* 0x000fe20000100a00 */
[----:B------:R0:W-:Y:S03]  /*37080*/  STL.64 [R1+0x7c8], R18 ;  /* 0x0007c81201007387 */ /* 0x0001e60000100a00 */
[----:B0-----:R-:W2:Y:S02]  /*37090*/  LDL.LU.64 R18, [R1+0x3370] ;  /* 0x0033700001127983 */ /* 0x001ea40000300a00 */
[----:B--2---:R-:W-:Y:S02]  /*370a0*/  HMMA.16816.F32.BF16 R44, R44, R18, R40 ;  /* 0x000000122c2c723c */ /* 0x004fe40000041828 */
[----:B------:R-:W2:Y:S01]  /*370b0*/  LDL.LU.64 R42, [R1+0x3368] ;  /* 0x00336800012a7983 */ /* 0x000ea20000300a00 */
[----:B------:R-:W2:Y:S11]  /*370c0*/  LDL.LU.64 R40, [R1+0x3360] ;  /* 0x0033600001287983 */ /* 0x000eb60000300a00 */
[----:B------:R-:W-:Y:S09]  /*370d0*/  @!UPT UIADD3 URZ, URZ, URZ, URZ ;  /* 0x0000003f3f3ff290 */ /* 0x000ff2000fffe03f */
[----:B------:R0:W-:Y:S01]  /*370e0*/  STL.64 [R1+0x4c0], R44 ;  /* 0x0004c02c01007387 */ /* 0x0001e20000100a00 */
[----:B------:R1:W-:Y:S03]  /*370f0*/  STL.64 [R1+0x4c8], R46 ;  /* 0x0004c82e01007387 */ /* 0x0003e60000100a00 */
[----:B0-----:R-:W3:Y:S01]  /*37100*/  LDL.LU R44, [R1+0x170] ;  /* 0x00017000012c7983 */ /* 0x001ee20000300800 */
[----:B------:R-:W3:Y:S02]  /*37110*/  LDL.LU R45, [R1+0x174] ;  /* 0x00017400012d7983 */ /* 0x000ee40000300800 */
[----:B-1----:R-:W3:Y:S02]  /*37120*/  LDL.LU R46, [R1+0x178] ;  /* 0x00017800012e7983 */ /* 0x002ee40000300800 */
[----:B------:R-:W3:Y:S01]  /*37130*/  LDL.LU R47, [R1+0x17c] ;  /* 0x00017c00012f7983 */ /* 0x000ee20000300800 */
        /* <DEDUP_REMOVED lines=36> */
[C---:B------:R-:W-:Y:S08]  /*37380*/  HMMA.16816.F32.BF16 R44, R40.reuse, R18, R44 ;  /* 0x00000012282c723c */ /* 0x040ff0000004182c */
[----:B--2---:R-:W-:Y:S11]  /*37390*/  HMMA.16816.F32.BF16 R48, R40, R10, R48 ;  /* 0x0000000a2830723c */ /* 0x004ff60000041830 */
        /* <DEDUP_REMOVED lines=10> */
[----:B0-----:R-:W4:Y:S01]  /*37440*/  LDL.LU.64 R38, [R1+0x3308] ;  /* 0x0033080001267983 */ /* 0x001f220000300a00 */
[----:B------:R-:W4:Y:S02]  /*37450*/  LDL.LU.64 R36, [R1+0x3300] ;  /* 0x0033000001247983 */ /* 0x000f240000300a00 */
[----:B------:R-:W3:Y:S02]  /*37460*/  LDL.LU R40, [R1+0x110] ;  /* 0x0001100001287983 */ /* 0x000ee40000300800 */
[----:B------:R0:W-:Y:S01]  /*37470*/  STL.64 [R1+0x170], R44 ;  /* 0x0001702c01007387 */ /* 0x0001e20000100a00 */
[----:B------:R1:W-:Y:S01]  /*37480*/  STL.64 [R1+0x178], R46 ;  /* 0x0001782e01007387 */ /* 0x0003e20000100a00 */
[----:B------:R-:W3:Y:S02]  /*37490*/  LDL.LU R41, [R1+0x114] ;  /* 0x0001140001297983 */ /* 0x000ee40000300800 */
[----:B------:R-:W3:Y:S02]  /*374a0*/  LDL.LU R42, [R1+0x118] ;  /* 0x00011800012a7983 */ /* 0x000ee40000300800 */
[----:B------:R-:W3:Y:S01]  /*374b0*/  LDL.LU R43, [R1+0x11c] ;  /* 0x00011c00012b7983 */ /* 0x000ee20000300800 */
[----:B0-----:R-:W2:Y:S01]  /*374c0*/  LDL.LU R44, [R1+0x710] ;  /* 0x00071000012c7983 */ /* 0x001ea20000300800 */
[----:B------:R-:W2:Y:S02]  /*374d0*/  LDL.LU R45, [R1+0x714] ;  /* 0x00071400012d7983 */ /* 0x000ea40000300800 */
[----:B-1----:R-:W2:Y:S02]  /*374e0*/  LDL.LU R46, [R1+0x718] ;  /* 0x00071800012e7983 */ /* 0x002ea40000300800 */
[----:B------:R-:W2:Y:S01]  /*374f0*/  LDL.LU R47, [R1+0x71c] ;  /* 0x00071c00012f7983 */ /* 0x000ea20000300800 */
[C---:B----4-:R-:W-:Y:S08]  /*37500*/  HMMA.16816.F32.BF16 R56, R36.reuse, R34, R56 ;  /* 0x000000222438723c */ /* 0x050ff00000041838 */
[----:B---3--:R-:W-:Y:S11]  /*37510*/  HMMA.16816.F32.BF16 R40, R36, R30, R40 ;  /* 0x0000001e2428723c */ /* 0x008ff60000041828 */
[----:B------:R-:W-:Y:S04]  /*37520*/  @!UPT UIADD3 URZ, URZ, URZ, URZ ;  /* 0x0000003f3f3ff290 */ /* 0x000fe8000fffe03f */
[----:B------:R-:W-:Y:S01]  /*37530*/  STL.64 [R1+0x120], R56 ;  /* 0x0001203801007387 */ /* 0x000fe20000100a00 */
[----:B------:R0:W-:Y:S03]  /*37540*/  STL.64 [R1+0x128], R58 ;  /* 0x0001283a01007387 */ /* 0x0001e60000100a00 */
[----:B0-----:R-:W3:Y:S01]  /*37550*/  LDL.LU.64 R58, [R1+0x32f8] ;  /* 0x0032f800013a7983 */ /* 0x001ee20000300a00 */
[----:B------:R-:W4:Y:S03]  /*37560*/  LDL.LU.64 R56, [R1+0x32f0] ;  /* 0x0032f00001387983 */ /* 0x000f260000300a00 */
[----:B------:R0:W-:Y:S02]  /*37570*/  STL.64 [R1+0x110], R40 ;  /* 0x0001102801007387 */ /* 0x0001e40000100a00 */
[----:B------:R1:W-:Y:S01]  /*37580*/  STL.64 [R1+0x118], R42 ;  /* 0x0001182a01007387 */ /* 0x0003e20000100a00 */
[----:B0-----:R-:W2:Y:S01]  /*37590*/  LDL.LU R40, [R1+0xa40] ;  /* 0x000a400001287983 */ /* 0x001ea20000300800 */
[----:B------:R-:W2:Y:S02]  /*375a0*/  LDL.LU R41, [R1+0xa44] ;  /* 0x000a440001297983 */ /* 0x000ea40000300800 */
[----:B-1----:R-:W2:Y:S02]  /*375b0*/  LDL.LU R42, [R1+0xa48] ;  /* 0x000a4800012a7983 */ /* 0x002ea40000300800 */
[----:B------:R-:W2:Y:S01]  /*375c0*/  LDL.LU R43, [R1+0xa4c] ;  /* 0x000a4c00012b7983 */ /* 0x000ea20000300800 */
[----:B------:R-:W-:Y:S01]  /*375d0*/  STL.64 [R1+0x32e8], R30 ;  /* 0x0032e81e01007387 */ /* 0x000fe20000100a00 */
[----:B------:R0:W-:Y:S03]  /*375e0*/  STL.64 [R1+0x32e0], R28 ;  /* 0x0032e01c01007387 */ /* 0x0001e60000100a00 */
[----:B0-----:R-:W2:Y:S01]  /*375f0*/  LDL.LU R28, [R1+0x100] ;  /* 0x00010000011c7983 */ /* 0x001ea20000300800 */
[----:B------:R-:W2:Y:S02]  /*37600*/  LDL.LU R29, [R1+0x104] ;  /* 0x00010400011d7983 */ /* 0x000ea40000300800 */
[----:B------:R-:W2:Y:S02]  /*37610*/  LDL.LU R30, [R1+0x108] ;  /* 0x00010800011e7983 */ /* 0x000ea40000300800 */
[----:B------:R-:W2:Y:S01]  /*37620*/  LDL.LU R31, [R1+0x10c] ;  /* 0x00010c00011f7983 */ /* 0x000ea20000300800 */
[----:B------:R-:W0:Y:S04]  /*37630*/  S2R R13, SR_TID.X ;  /* 0x00000000000d7919 */ /* 0x000e280000002100 */
[----:B------:R-:W-:Y:S01]  /*37640*/  STL.64 [R1+0x32d8], R26 ;  /* 0x0032d81a01007387 */ /* 0x000fe20000100a00 */
[----:B------:R1:W-:Y:S01]  /*37650*/  STL.64 [R1+0x32d0], R24 ;  /* 0x0032d01801007387 */ /* 0x0003e20000100a00 */
[C---:B0-----:R-:W-:Y:S01]  /*37660*/  LOP3.LUT R12, R13.reuse, 0x7, RZ, 0xc0, !PT ;  /* 0x000000070d0c7812 */ /* 0x041fe200078ec0ff */
[----:B------:R-:W-:-:S04]  /*37670*/  IMAD.SHL.U32 R17, R13, 0x2, RZ ;  /* 0x000000020d117824 */ /* 0x000fc800078e00ff */
[----:B------:R-:W-:Y:S02]  /*37680*/  IMAD R12, R12, 0x410, RZ ;  /* 0x000004100c0c7824 */ /* 0x000fe400078e02ff */
[----:B------:R-:W-:Y:S01]  /*37690*/  IMAD.SHL.U32 R13, R13, 0x200, RZ ;  /* 0x000002000d0d7824 */ /* 0x000fe200078e00ff */
[C---:B--2---:R-:W-:Y:S08]  /*376a0*/  HMMA.16816.F32.BF16 R28, R36.reuse, R26, R28 ;  /* 0x0000001a241c723c */ /* 0x044ff0000004181c */
[----:B-1----:R-:W-:Y:S01]  /*376b0*/  HMMA.16816.F32.BF16 R24, R36, R22, R52 ;  /* 0x000000162418723c */ /* 0x002fe20000041834 */
[----:B----4-:R-:W-:Y:S11]  /*376c0*/  LDSM.16.MT88.4 R52, [R56+0x4380] ;  /* 0x004380003834783b */ /* 0x010ff60000004200 */
[----:B------:R-:W-:Y:S03]  /*376d0*/  @!UPT UIADD3 URZ, URZ, URZ, URZ ;  /* 0x0000003f3f3ff290 */ /* 0x000fe6000fffe03f */
[----:B------:R0:W-:Y:S01]  /*376e0*/  STL.64 [R1+0x100], R28 ;  /* 0x0001001c01007387 */ /* 0x0001e20000100a00 */
[----:B------:R1:W-:Y:S03]  /*376f0*/  STL.64 [R1+0x108], R30 ;  /* 0x0001081e01007387 */ /* 0x0003e60000100a00 */
[----:B0-----:R-:W2:Y:S04]  /*37700*/  LDL.LU R28, [R1+0xa30] ;  /* 0x000a3000011c7983 */ /* 0x001ea80000300800 */
[----:B------:R-:W-:Y:S02]  /*37710*/  STL.64 [R1+0xf0], R24 ;  /* 0x0000f01801007387 */ /* 0x000fe40000100a00 */
[----:B------:R-:W-:Y:S02]  /*37720*/  STL.64 [R1+0xf8], R26 ;  /* 0x0000f81a01007387 */ /* 0x000fe40000100a00 */
[----:B------:R-:W2:Y:S01]  /*37730*/  LDL.LU R29, [R1+0xa34] ;  /* 0x000a3400011d7983 */ /* 0x000ea20000300800 */
[----:B-1----:R-:W2:Y:S01]  /*37740*/  LDL.LU R30, [R1+0xa38] ;  /* 0x000a3800011e7983 */ /* 0x002ea20000300800 */
[----:B------:R-:W2:Y:S02]  /*37750*/  LDL.LU R31, [R1+0xa3c] ;  /* 0x000a3c00011f7983 */ /* 0x000ea40000300800 */
[----:B------:R-:W-:Y:S02]  /*37760*/  STL.64 [R1+0x32c8], R22 ;  /* 0x0032c81601007387 */ /* 0x000fe40000100a00 */
[----:B------:R-:W-:Y:S01]  /*37770*/  STL.64 [R1+0x32c0], R20 ;  /* 0x0032c01401007387 */ /* 0x000fe20000100a00 */
[----:B---3--:R0:W-:Y:S02]  /*37780*/  STL.64 [R1+0x2e20], R58 ;  /* 0x002e203a01007387 */ /* 0x0081e40000100a00 */
[----:B0-----:R-:W-:-:S04]  /*37790*/  LOP3.LUT R59, R12, 0x10, R17, 0x78, !PT ;  /* 0x000000100c3b7812 */ /* 0x001fc800078e7811 */
[----:B------:R-:W-:-:S04]  /*377a0*/  LOP3.LUT R59, R59, 0x2000, R13, 0xf8, !PT ;  /* 0x000020003b3b7812 */ /* 0x000fc800078ef80d */
[----:B------:R-:W-:Y:S01]  /*377b0*/  LOP3.LUT R59, R59, 0x20, RZ, 0x3c, !PT ;  /* 0x000000203b3b7812 */ /* 0x000fe200078e3cff */
[C---:B------:R-:W-:Y:S04]  /*377c0*/  HMMA.16816.F32.BF16 R20, R36.reuse, R6, R48 ;  /* 0x000000062414723c */ /* 0x040fe80000041830 */
[----:B------:R-:W0:Y:S04]  /*377d0*/  LDSM.16.MT88.4 R48, [R59+0x4000] ;  /* 0x004000003b30783b */ /* 0x000e280000004200 */
[----:B------:R-:W-:Y:S01]  /*377e0*/  STL.64 [R1+0x2e18], R56 ;  /* 0x002e183801007387 */ /* 0x000fe20000100a00 */
[----:B------:R-:W-:Y:S02]  /*377f0*/  STL.64 [R1+0x32b8], R6 ;  /* 0x0032b80601007387 */ /* 0x000fe40000100a00 */
[----:B------:R1:W-:Y:S02]  /*37800*/  STL.64 [R1+0x32b0], R4 ;  /* 0x0032b00401007387 */ /* 0x0003e40000100a00 */
[C---:B-1----:R-:W-:Y:S01]  /*37810*/  HMMA.16816.F32.BF16 R4, R36.reuse, R10, R44 ;  /* 0x0000000a2404723c */ /* 0x042fe2000004182c */
[----:B------:R-:W1:Y:S09]  /*37820*/  LDSM.16.MT88.4 R44, [R59+0x4080] ;  /* 0x004080003b2c783b */ /* 0x000e720000004200 */
[----:B------:R-:W-:Y:S01]  /*37830*/  STL.64 [R1+0x3b0], R20 ;  /* 0x0003b01401007387 */ /* 0x000fe20000100a00 */
[----:B------:R-:W-:Y:S03]  /*37840*/  STL.64 [R1+0x3b8], R22 ;  /* 0x0003b81601007387 */ /* 0x000fe60000100a00 */
[----:B0-----:R-:W-:Y:S01]  /*37850*/  STL.64 [R1+0x3288], R50 ;  /* 0x0032883201007387 */ /* 0x001fe20000100a00 */
[----:B------:R-:W-:Y:S02]  /*37860*/  STL.64 [R1+0x3280], R48 ;  /* 0x0032803001007387 */ /* 0x000fe40000100a00 */
[----:B------:R-:W-:Y:S02]  /*37870*/  STL.64 [R1+0x32a8], R10 ;  /* 0x0032a80a01007387 */ /* 0x000fe40000100a00 */
[----:B------:R-:W-:Y:S04]  /*37880*/  STL.64 [R1+0x32a0], R8 ;  /* 0x0032a00801007387 */ /* 0x000fe80000100a00 */
        /* <DEDUP_REMOVED lines=12> */
[----:B0-----:R-:W3:Y:S01]  /*37950*/  LDL.LU R40, [R1+0x920] ;  /* 0x0009200001287983 */ /* 0x001ee20000300800 */
[----:B------:R-:W3:Y:S02]  /*37960*/  LDL.LU R41, [R1+0x924] ;  /* 0x0009240001297983 */ /* 0x000ee40000300800 */
[----:B------:R-:W4:Y:S02]  /*37970*/  LDL.LU R42, [R1+0x928] ;  /* 0x00092800012a7983 */ /* 0x000f240000300800 */
[----:B------:R-:W4:Y:S01]  /*37980*/  LDL.LU R43, [R1+0x92c] ;  /* 0x00092c00012b7983 */ /* 0x000f220000300800 */
[----:B--2---:R-:W-:Y:S01]  /*37990*/  HMMA.16816.F32.BF16 R4, R36, R18, R28 ;  /* 0x000000122404723c */ /* 0x004fe2000004181c */
[----:B------:R-:W0:Y:S04]  /*379a0*/  LDSM.16.MT88.4 R36, [R59+0x4180] ;  /* 0x004180003b24783b */ /* 0x000e280000004200 */
[----:B----4-:R-:W-:Y:S01]  /*379b0*/  STL.64 [R1+0x3228], R42 ;  /* 0x0032282a01007387 */ /* 0x010fe20000100a00 */
[----:B---3--:R1:W-:Y:S02]  /*379c0*/  STL.64 [R1+0x3220], R40 ;  /* 0x0032202801007387 */ /* 0x0083e40000100a00 */
[----:B------:R-:W-:Y:S01]  /*379d0*/  STL.64 [R1+0x3290], R18 ;  /* 0x0032901201007387 */ /* 0x000fe20000100a00 */
[----:B-1----:R-:W2:Y:S11]  /*379e0*/  LDL.LU R40, [R1+0xd00] ;  /* 0x000d000001287983 */ /* 0x002eb60000300800 */
[----:B------:R-:W-:Y:S03]  /*379f0*/  @!UPT UIADD3 URZ, URZ, URZ, URZ ;  /* 0x0000003f3f3ff290 */ /* 0x000fe6000fffe03f */
[----:B------:R-:W-:Y:S02]  /*37a00*/  STL.64 [R1+0xa30], R4 ;  /* 0x000a300401007387 */ /* 0x000fe40000100a00 */
[----:B------:R-:W-:Y:S02]  /*37a10*/  STL.64 [R1+0xa38], R6 ;  /* 0x000a380601007387 */ /* 0x000fe40000100a00 */
[----:B------:R-:W2:Y:S01]  /*37a20*/  LDL.LU R41, [R1+0xd04] ;  /* 0x000d040001297983 */ /* 0x000ea20000300800 */
[----:B------:R-:W3:Y:S01]  /*37a30*/  LDL.LU R42, [R1+0xd08] ;  /* 0x000d0800012a7983 */ /* 0x000ee20000300800 */
[----:B------:R-:W3:Y:S03]  /*37a40*/  LDL.LU R43, [R1+0xd0c] ;  /* 0x000d0c00012b7983 */ /* 0x000ee60000300800 */
[----:B---3--:R-:W-:Y:S01]  /*37a50*/  STL.64 [R1+0x3238], R42 ;  /* 0x0032382a01007387 */ /* 0x008fe20000100a00 */
[----:B--2---:R1:W-:Y:S03]  /*37a60*/  STL.64 [R1+0x3230], R40 ;  /* 0x0032302801007387 */ /* 0x0043e60000100a00 */
[----:B-1----:R-:W2:Y:S01]  /*37a70*/  LDL.LU R40, [R1+0xd10] ;  /* 0x000d100001287983 */ /* 0x002ea20000300800 */
[----:B------:R-:W2:Y:S02]  /*37a80*/  LDL.LU R41, [R1+0xd14] ;  /* 0x000d140001297983 */ /* 0x000ea40000300800 */
[----:B------:R-:W3:Y:S02]  /*37a90*/  LDL.LU R42, [R1+0xd18] ;  /* 0x000d1800012a7983 */ /* 0x000ee40000300800 */
[----:B------:R-:W3:Y:S02]  /*37aa0*/  LDL.LU R43, [R1+0xd1c] ;  /* 0x000d1c00012b7983 */ /* 0x000ee40000300800 */
        /* <DEDUP_REMOVED lines=46> */
[----:B-1----:R-:W2:Y:S01]  /*37d90*/  LDL.LU R40, [R1+0xd40] ;  /* 0x000d400001287983 */ /* 0x002ea20000300800 */
[----:B------:R-:W2:Y:S02]  /*37da0*/  LDL.LU R41, [R1+0xd44] ;  /* 0x000d440001297983 */ /* 0x000ea40000300800 */
[----:B------:R-:W3:Y:S02]  /*37db0*/  LDL.LU R42, [R1+0xd48] ;  /* 0x000d4800012a7983 */ /* 0x000ee40000300800 */
[----:B------:R-:W3:Y:S01]  /*37dc0*/  LDL.LU R43, [R1+0xd4c] ;  /* 0x000d4c00012b7983 */ /* 0x000ee20000300800 */
[C---:B----4-:R-:W-:Y:S01]  /*37dd0*/  HMMA.16816.F32.BF16 R28, R52.reuse, R34, R28 ;  /* 0x00000022341c723c */ /* 0x050fe2000004181c */
[----:B---3--:R-:W-:Y:S01]  /*37de0*/  STL.64 [R1+0x3278], R42 ;  /* 0x0032782a01007387 */ /* 0x008fe20000100a00 */
[----:B--2---:R1:W-:Y:S03]  /*37df0*/  STL.64 [R1+0x3270], R40 ;  /* 0x0032702801007387 */ /* 0x0043e60000100a00 */
[----:B-1----:R-:W2:Y:S01]  /*37e00*/  LDL.LU R40, [R1+0xd50] ;  /* 0x000d500001287983 */ /* 0x002ea20000300800 */
[----:B------:R-:W2:Y:S02]  /*37e10*/  LDL.LU R41, [R1+0xd54] ;  /* 0x000d540001297983 */ /* 0x000ea40000300800 */
[----:B------:R-:W2:Y:S02]  /*37e20*/  LDL.LU R42, [R1+0xd58] ;  /* 0x000d5800012a7983 */ /* 0x000ea40000300800 */
[----:B------:R-:W2:Y:S01]  /*37e30*/  LDL.LU R43, [R1+0xd5c] ;  /* 0x000d5c00012b7983 */ /* 0x000ea20000300800 */
[----:B------:R-:W3:Y:S01]  /*37e40*/  LDL.LU R44, [R1+0xcf0] ;  /* 0x000cf000012c7983 */ /* 0x000ee20000300800 */
[----:B------:R-:W3:Y:S02]  /*37e50*/  LDL.LU R45, [R1+0xcf4] ;  /* 0x000cf400012d7983 */ /* 0x000ee40000300800 */
[----:B------:R-:W3:Y:S02]  /*37e60*/  LDL.LU R46, [R1+0xcf8] ;  /* 0x000cf800012e7983 */ /* 0x000ee40000300800 */
[----:B------:R-:W3:Y:S01]  /*37e70*/  LDL.LU R47, [R1+0xcfc] ;  /* 0x000cfc00012f7983 */ /* 0x000ee20000300800 */
[----:B0-----:R-:W-:Y:S01]  /*37e80*/  STL.64 [R1+0x3188], R38 ;  /* 0x0031882601007387 */ /* 0x001fe20000100a00 */
[----:B------:R0:W-:Y:S03]  /*37e90*/  STL.64 [R1+0x3180], R36 ;  /* 0x0031802401007387 */ /* 0x0001e60000100a00 */
[----:B0-----:R-:W4:Y:S01]  /*37ea0*/  LDL.LU R36, [R1+0x930] ;  /* 0x0009300001247983 */ /* 0x001f220000300800 */
[----:B------:R-:W4:Y:S02]  /*37eb0*/  LDL.LU R37, [R1+0x934] ;  /* 0x0009340001257983 */ /* 0x000f240000300800 */
[----:B------:R-:W4:Y:S02]  /*37ec0*/  LDL.LU R38, [R1+0x938] ;  /* 0x0009380001267983 */ /* 0x000f240000300800 */
[----:B------:R-:W4:Y:S01]  /*37ed0*/  LDL.LU R39, [R1+0x93c] ;  /* 0x00093c0001277983 */ /* 0x000f220000300800 */
[----:B------:R0:W-:Y:S01]  /*37ee0*/  STL [R1+0x3168], R59 ;  /* 0x0031683b01007387 */ /* 0x0001e20000100800 */
[----:B------:R-:W2:Y:S02]  /*37ef0*/  LDL.LU R56, [R1+0x940] ;  /* 0x0009400001387983 */ /* 0x000ea40000300800 */
[----:B------:R-:W2:Y:S02]  /*37f00*/  LDL.LU R57, [R1+0x944] ;  /* 0x0009440001397983 */ /* 0x000ea40000300800 */
[----:B------:R-:W2:Y:S01]  /*37f10*/  LDL.LU R58, [R1+0x948] ;  /* 0x00094800013a7983 */ /* 0x000ea20000300800 */
[----:B0-----:R-:W2:Y:S01]  /*37f20*/  LDL.LU R59, [R1+0x94c] ;  /* 0x00094c00013b7983 */ /* 0x001ea20000300800 */
[----:B------:R-:W-:Y:S02]  /*37f30*/  STL.64 [R1+0xdc0], R28 ;  /* 0x000dc01c01007387 */ /* 0x000fe40000100a00 */
[----:B------:R0:W-:Y:S02]  /*37f40*/  STL.64 [R1+0xdc8], R30 ;  /* 0x000dc81e01007387 */ /* 0x0001e40000100a00 */
        /* <DEDUP_REMOVED lines=97> */
[----:B0-----:R-:W3:Y:S01]  /*38560*/  LDL.LU.64 R46, [R1+0x3218] ;  /* 0x00321800012e7983 */ /* 0x001ee20000300a00 */
[----:B------:R-:W3:Y:S02]  /*38570*/  LDL.LU.64 R44, [R1+0x3210] ;  /* 0x00321000012c7983 */ /* 0x000ee40000300a00 */
[----:B------:R0:W-:Y:S02]  /*38580*/  STL.64 [R1+0x3208], R14 ;  /* 0x0032080e01007387 */ /* 0x0001e40000100a00 */
[----:B0-----:R-:W-:Y:S01]  /*38590*/  HMMA.16816.F32.BF16 R12, R48, R18, R52 ;  /* 0x00000012300c723c */ /* 0x001fe20000041834 */
[----:B------:R3:W-:Y:S11]  /*385a0*/  STL.64 [R1+0x3200], R18 ;  /* 0x0032001201007387 */ /* 0x0007f60000100a00 */
[----:B------:R-:W-:Y:S11]  /*385b0*/  @!UPT UIADD3 URZ, URZ, URZ, URZ ;  /* 0x0000003f3f3ff290 */ /* 0x000ff6000fffe03f */
[----:B------:R-:W-:Y:S01]  /*385c0*/  STL.64 [R1+0x9e0], R12 ;  /* 0x0009e00c01007387 */ /* 0x000fe20000100a00 */
[----:B------:R4:W-:Y:S02]  /*385d0*/  STL.64 [R1+0x9e8], R14 ;  /* 0x0009e80e01007387 */ /* 0x0009e40000100a00 */
[----:B------:R-:W-:Y:S01]  /*385e0*/  STL.64 [R1+0x31e8], R30 ;  /* 0x0031e81e01007387 */ /* 0x000fe20000100a00 */
[C---:B---3--:R-:W-:Y:S08]  /*385f0*/  HMMA.16816.F32.BF16 R16, R44.reuse, R34, R56 ;  /* 0x000000222c10723c */ /* 0x048ff00000041838 */
[C---:B----4-:R-:W-:Y:S11]  /*38600*/  HMMA.16816.F32.BF16 R12, R44.reuse, R30, R36 ;  /* 0x0000001e2c0c723c */ /* 0x050ff60000041824 */
[----:B------:R-:W-:Y:S04]  /*38610*/  @!UPT UIADD3 URZ, URZ, URZ, URZ ;  /* 0x0000003f3f3ff290 */ /* 0x000fe8000fffe03f */
[----:B------:R-:W-:Y:S01]  /*38620*/  STL.64 [R1+0x940], R16 ;  /* 0x0009401001007387 */ /* 0x000fe20000100a00 */
[----:B------:R-:W-:Y:S02]  /*38630*/  STL.64 [R1+0x948], R18 ;  /* 0x0009481201007387 */ /* 0x000fe40000100a00 */
[----:B------:R-:W-:Y:S05]  /*38640*/  STL.64 [R1+0x31e0], R28 ;  /* 0x0031e01c01007387 */ /* 0x000fea0000100a00 */
[----:B------:R-:W-:Y:S01]  /*38650*/  STL.64 [R1+0x930], R12 ;  /* 0x0009300c01007387 */ /* 0x000fe20000100a00 */
[----:B------:R2:W-:Y:S01]  /*38660*/  STL.64 [R1+0x938], R14 ;  /* 0x0009380e01007387 */ /* 0x0005e20000100a00 */
[----:B------:R-:W3:Y:S01]  /*38670*/  LDL.LU R56, [R1+0x1b0] ;  /* 0x0001b00001387983 */ /* 0x000ee20000300800 */
[C---:B--2---:R-:W-:Y:S11]  /*38680*/  HMMA.16816.F32.BF16 R12, R44.reuse, R26, R40 ;  /* 0x0000001a2c0c723c */ /* 0x044ff60000041828 */
[----:B------:R-:W-:Y:S11]  /*38690*/  @!UPT UIADD3 URZ, URZ, URZ, URZ ;  /* 0x0000003f3f3ff290 */ /* 0x000ff6000fffe03f */
[----:B------:R-:W-:Y:S01]  /*386a0*/  @!UPT UIADD3 URZ, URZ, URZ, URZ ;  /* 0x0000003f3f3ff290 */ /* 0x000fe2000fffe03f */
[----:B------:R-:W-:Y:S01]  /*386b0*/  STL.64 [R1+0x920], R12 ;  /* 0x0009200c01007387 */ /* 0x000fe20000100a00 */
[----:B------:R-:W-:Y:S02]  /*386c0*/  STL.64 [R1+0x928], R14 ;  /* 0x0009280e01007387 */ /* 0x000fe40000100a00 */
[----:B------:R-:W3:Y:S02]  /*386d0*/  LDL.LU R57, [R1+0x1b4] ;  /* 0x0001b40001397983 */ /* 0x000ee40000300800 */
[----:B------:R-:W2:Y:S01]  /*386e0*/  LDL.LU R58, [R1+0x1b8] ;  /* 0x0001b800013a7983 */ /* 0x000ea20000300800 */
[----:B------:R-:W2:Y:S01]  /*386f0*/  LDL.LU R59, [R1+0x1bc] ;  /* 0x0001bc00013b7983 */ /* 0x000ea20000300800 */
[----:B------:R-:W4:Y:S02]  /*38700*/  LDL.LU R36, [R1+0x210] ;  /* 0x0002100001247983 */ /* 0x000f240000300800 */
[----:B------:R-:W4:Y:S02]  /*38710*/  LDL.LU R37, [R1+0x214] ;  /* 0x0002140001257983 */ /* 0x000f240000300800 */
[----:B------:R-:W2:Y:S01]  /*38720*/  LDL.LU R38, [R1+0x218] ;  /* 0x0002180001267983 */ /* 0x000ea20000300800 */
[----:B------:R-:W2:Y:S04]  /*38730*/  LDL.LU R39, [R1+0x21c] ;  /* 0x00021c0001277983 */ /* 0x000ea80000300800 */
[----:B--2---:R-:W-:Y:S01]  /*38740*/  STL.64 [R1+0x3198], R38 ;  /* 0x0031982601007387 */ /* 0x004fe20000100a00 */
[----:B----4-:R0:W-:Y:S03]  /*38750*/  STL.64 [R1+0x3190], R36 ;  /* 0x0031902401007387 */ /* 0x0101e60000100a00 */
[----:B0-----:R-:W2:Y:S01]  /*38760*/  LDL.LU R36, [R1+0x500] ;  /* 0x0005000001247983 */ /* 0x001ea20000300800 */
[----:B------:R-:W2:Y:S02]  /*38770*/  LDL.LU R37, [R1+0x504] ;  /* 0x0005040001257983 */ /* 0x000ea40000300800 */
[----:B------:R-:W4:Y:S02]  /*38780*/  LDL.LU R38, [R1+0x508] ;  /* 0x0005080001267983 */ /* 0x000f240000300800 */
[----:B------:R-:W4:Y:S02]  /*38790*/  LDL.LU R39, [R1+0x50c] ;  /* 0x00050c0001277983 */ /* 0x000f240000300800 */
[----:B----4-:R-:W-:Y:S01]  /*387a0*/  STL.64 [R1+0x31a8], R38 ;  /* 0x0031a82601007387 */ /* 0x010fe20000100a00 */
[----:B--2---:R0:W-:Y:S03]  /*387b0*/  STL.64 [R1+0x31a0], R36 ;  /* 0x0031a02401007387 */ /* 0x0041e60000100a00 */
        /* <DEDUP_REMOVED lines=9> */
[----:B------:R-:W4:Y:S01]  /*38850*/  LDL.LU R39, [R1+0x52c] ;  /* 0x00052c0001277983 */ /* 0x000f220000300800 */
[----:B------:R-:W2:Y:S01]  /*38860*/  LDL.LU R28, [R1+0x560] ;  /* 0x00056000011c7983 */ /* 0x000ea20000300800 */
[----:B------:R-:W3:Y:S02]  /*38870*/  LDL.LU R29, [R1+0x564] ;  /* 0x00056400011d7983 */ /* 0x000ee40000300800 */
        /* <DEDUP_REMOVED lines=22> */
[----:B----4-:R-:W-:Y:S01]  /*389e0*/  STL.64 [R1+0x31c8], R38 ;  /* 0x0031c82601007387 */ /* 0x010fe20000100a00 */
[----:B--2---:R0:W-:Y:S03]  /*389f0*/  STL.64 [R1+0x31c0], R36 ;  /* 0x0031c02401007387 */ /* 0x0041e60000100a00 */
[----:B0-----:R-:W2:Y:S01]  /*38a00*/  LDL.LU R36, [R1+0x530] ;  /* 0x0005300001247983 */ /* 0x001ea20000300800 */
[----:B------:R-:W2:Y:S02]  /*38a10*/  LDL.LU R37, [R1+0x534] ;  /* 0x0005340001257983 */ /* 0x000ea40000300800 */
[----:B------:R-:W4:Y:S02]  /*38a20*/  LDL.LU R38, [R1+0x538] ;  /* 0x0005380001267983 */ /* 0x000f240000300800 */
[----:B------:R-:W4:Y:S01]  /*38a30*/  LDL.LU R39, [R1+0x53c] ;  /* 0x00053c0001277983 */ /* 0x000f220000300800 */
[C---:B---3--:R-:W-:Y:S08]  /*38a40*/  HMMA.16816.F32.BF16 R48, R44.reuse, R22, R48 ;  /* 0x000000162c30723c */ /* 0x048ff00000041830 */
[C---:B------:R-:W-:Y:S01]  /*38a50*/  HMMA.16816.F32.BF16 R12, R44.reuse, R10, R12 ;  /* 0x0000000a2c0c723c */ /* 0x040fe2000004180c */
[----:B----4-:R-:W-:Y:S01]  /*38a60*/  STL.64 [R1+0x31d8], R38 ;  /* 0x0031d82601007387 */ /* 0x010fe20000100a00 */
[----:B--2---:R0:W-:Y:S03]  /*38a70*/  STL.64 [R1+0x31d0], R36 ;  /* 0x0031d02401007387 */ /* 0x0041e60000100a00 */
[----:B0-----:R-:W2:Y:S01]  /*38a80*/  LDL.LU R36, [R1+0x540] ;  /* 0x0005400001247983 */ /* 0x001ea20000300800 */
[----:B------:R-:W2:Y:S02]  /*38a90*/  LDL.LU R37, [R1+0x544] ;  /* 0x0005440001257983 */ /* 0x000ea40000300800 */
[----:B------:R-:W2:Y:S02]  /*38aa0*/  LDL.LU R38, [R1+0x548] ;  /* 0x0005480001267983 */ /* 0x000ea40000300800 */
[----:B------:R-:W2:Y:S01]  /*38ab0*/  LDL.LU R39, [R1+0x54c] ;  /* 0x00054c0001277983 */ /* 0x000ea20000300800 */
[----:B------:R-:W-:Y:S01]  /*38ac0*/  STL.64 [R1+0x3178], R58 ;  /* 0x0031783a01007387 */ /* 0x000fe20000100a00 */
[----:B------:R0:W-:Y:S03]  /*38ad0*/  STL.64 [R1+0x3170], R56 ;  /* 0x0031703801007387 */ /* 0x0001e60000100a00 */
[----:B0-----:R-:W3:Y:S01]  /*38ae0*/  LDL.LU R56, [R1+0x1c0] ;  /* 0x0001c00001387983 */ /* 0x001ee20000300800 */
[----:B------:R-:W3:Y:S02]  /*38af0*/  LDL.LU R57, [R1+0x1c4] ;  /* 0x0001c40001397983 */ /* 0x000ee40000300800 */
[----:B------:R-:W3:Y:S02]  /*38b00*/  LDL.LU R58, [R1+0x1c8] ;  /* 0x0001c800013a7983 */ /* 0x000ee40000300800 */
[----:B------:R-:W3:Y:S01]  /*38b10*/  LDL.LU R59, [R1+0x1cc] ;  /* 0x0001cc00013b7983 */ /* 0x000ee20000300800 */
[----:B------:R-:W-:Y:S01]  /*38b20*/  STL.64 [R1+0x910], R48 ;  /* 0x0009103001007387 */ /* 0x000fe20000100a00 */
[----:B------:R0:W-:Y:S02]  /*38b30*/  STL.64 [R1+0x918], R50 ;  /* 0x0009183201007387 */ /* 0x0001e40000100a00 */
[C---:B0-----:R-:W-:Y:S01]  /*38b40*/  HMMA.16816.F32.BF16 R48, R44.reuse, R6, R52 ;  /* 0x000000062c30723c */ /* 0x041fe20000041834 */
[----:B------:R-:W4:Y:S11]  /*38b50*/  LDL.LU R52, [R1+0x190] ;  /* 0x0001900001347983 */ /* 0x000f360000300800 */
[----:B------:R-:W-:Y:S11]  /*38b60*/  @!UPT UIADD3 URZ, URZ, URZ, URZ ;  /* 0x0000003f3f3ff290 */ /* 0x000ff6000fffe03f */
[----:B------:R0:W-:Y:S01]  /*38b70*/  STL.64 [R1+0x900], R48 ;  /* 0x0009003001007387 */ /* 0x0001e20000100a00 */
[----:B------:R1:W-:Y:S02]  /*38b80*/  STL.64 [R1+0x908], R50 ;  /* 0x0009083201007387 */ /* 0x0003e40000100a00 */
[----:B------:R-:W4:Y:S02]  /*38b90*/  LDL.LU R53, [R1+0x194] ;  /* 0x0001940001357983 */ /* 0x000f240000300800 */
[----:B------:R-:W4:Y:S01]  /*38ba0*/  LDL.LU R54, [R1+0x198] ;  /* 0x0001980001367983 */ /* 0x000f220000300800 */
[----:B------:R-:W4:Y:S04]  /*38bb0*/  LDL.LU R55, [R1+0x19c] ;  /* 0x00019c0001377983 */ /* 0x000f280000300800 */
        /* <DEDUP_REMOVED lines=28> */
[----:B0-----:R-:W3:Y:S01]  /*38d80*/  LDL.LU.64 R30, [R1+0x31e8] ;  /* 0x0031e800011e7983 */ /* 0x001ee20000300a00 */
[C---:B------:R-:W-:Y:S01]  /*38d90*/  HMMA.16816.F32.BF16 R36, R40.reuse, R26, R36 ;  /* 0x0000001a2824723c */ /* 0x040fe20000041824 */
[----:B------:R-:W2:Y:S07]  /*38da0*/  LDL.LU.64 R28, [R1+0x31e0] ;  /* 0x0031e000011c7983 */ /* 0x000eae0000300a00 */
[C---:B---3--:R-:W-:Y:S11]  /*38db0*/  HMMA.16816.F32.BF16 R44, R40.reuse, R30, R44 ;  /* 0x0000001e282c723c */ /* 0x048ff6000004182c */
[----:B------:R-:W-:Y:S11]  /*38dc0*/  @!UPT UIADD3 URZ, URZ, URZ, URZ ;  /* 0x0000003f3f3ff290 */ /* 0x000ff6000fffe03f */
[----:B------:R-:W-:Y:S01]  /*38dd0*/  @!UPT UIADD3 URZ, URZ, URZ, URZ ;  /* 0x0000003f3f3ff290 */ /* 0x000fe2000fffe03f */
[----:B------:R0:W-:Y:S01]  /*38de0*/  STL.64 [R1+0x550], R44 ;  /* 0x0005502c01007387 */ /* 0x0001e20000100a00 */
[----:B------:R1:W-:Y:S03]  /*38df0*/  STL.64 [R1+0x558], R46 ;  /* 0x0005582e01007387 */ /* 0x0003e60000100a00 */
[----:B0-----:R-:W3:Y:S01]  /*38e00*/  LDL.LU R44, [R1+0x8a0] ;  /* 0x0008a000012c7983 */ /* 0x001ee20000300800 */
[----:B------:R-:W3:Y:S02]  /*38e10*/  LDL.LU R45, [R1+0x8a4] ;  /* 0x0008a400012d7983 */ /* 0x000ee40000300800 */
[----:B-1----:R-:W3:Y:S02]  /*38e20*/  LDL.LU R46, [R1+0x8a8] ;  /* 0x0008a800012e7983 */ /* 0x002ee40000300800 */
[----:B------:R-:W3:Y:S01]  /*38e30*/  LDL.LU R47, [R1+0x8ac] ;  /* 0x0008ac00012f7983 */ /* 0x000ee20000300800 */
        /* <DEDUP_REMOVED lines=54> */
[----:B0-----:R-:W2:Y:S01]  /*391a0*/  LDL.LU R59, [R1+0x3168] ;  /* 0x00316800013b7983 */ /* 0x001ea20000300800 */
[----:B------:R-:W-:Y:S02]  /*391b0*/  STL.64 [R1+0x3160], R30 ;  /* 0x0031601e01007387 */ /* 0x000fe40000100a00 */
[----:B------:R0:W-:Y:S02]  /*391c0*/  STL.64 [R1+0x3158], R28 ;  /* 0x0031581c01007387 */ /* 0x0001e40000100a00 */
[----:B0-----:R-:W2:Y:S01]  /*391d0*/  LDL.LU R28, [R1+0x1a0] ;  /* 0x0001a000011c7983 */ /* 0x001ea20000300800 */
[----:B------:R-:W2:Y:S02]  /*391e0*/  LDL.LU R29, [R1+0x1a4] ;  /* 0x0001a400011d7983 */ /* 0x000ea40000300800 */
[----:B------:R-:W2:Y:S02]  /*391f0*/  LDL.LU R30, [R1+0x1a8] ;  /* 0x0001a800011e7983 */ /* 0x000ea40000300800 */
[----:B------:R-:W2:Y:S01]  /*39200*/  LDL.LU R31, [R1+0x1ac] ;  /* 0x0001ac00011f7983 */ /* 0x000ea20000300800 */
[----:B------:R-:W-:Y:S01]  /*39210*/  STL.64 [R1+0x3150], R26 ;  /* 0x0031501a01007387 */ /* 0x000fe20000100a00 */
[----:B------:R4:W-:Y:S01]  /*39220*/  STL.64 [R1+0x3148], R24 ;  /* 0x0031481801007387 */ /* 0x0009e20000100a00 */
[C---:B--2---:R-:W-:Y:S08]  /*39230*/  HMMA.16816.F32.BF16 R28, R36.reuse, R26, R28 ;  /* 0x0000001a241c723c */ /* 0x044ff0000004181c */
[C---:B----4-:R-:W-:Y:S01]  /*39240*/  HMMA.16816.F32.BF16 R24, R36.reuse, R22, R52 ;  /* 0x000000162418723c */ /* 0x050fe20000041834 */
[----:B------:R-:W-:Y:S11]  /*39250*/  LDSM.16.MT88.4 R52, [R59+0x4200] ;  /* 0x004200003b34783b */ /* 0x000ff60000004200 */
[----:B------:R-:W-:Y:S03]  /*39260*/  @!UPT UIADD3 URZ, URZ, URZ, URZ ;  /* 0x0000003f3f3ff290 */ /* 0x000fe6000fffe03f */
[----:B------:R-:W-:Y:S01]  /*39270*/  STL.64 [R1+0x1a0], R28 ;  /* 0x0001a01c01007387 */ /* 0x000fe20000100a00 */
[----:B------:R-:W-:Y:S02]  /*39280*/  STL.64 [R1+0x1a8], R30 ;  /* 0x0001a81e01007387 */ /* 0x000fe40000100a00 */
[----:B------:R-:W-:Y:S02]  /*39290*/  STL.64 [R1+0x3140], R22 ;  /* 0x0031401601007387 */ /* 0x000fe40000100a00 */
[----:B------:R0:W-:Y:S02]  /*392a0*/  STL.64 [R1+0x3138], R20 ;  /* 0x0031381401007387 */ /* 0x0001e40000100a00 */
[C---:B0-----:R-:W-:Y:S01]  /*392b0*/  HMMA.16816.F32.BF16 R20, R36.reuse, R6, R48 ;  /* 0x000000062414723c */ /* 0x041fe20000041830 */
[----:B------:R-:W0:Y:S04]  /*392c0*/  LDSM.16.MT88.4 R48, [R59+0x4280] ;  /* 0x004280003b30783b */ /* 0x000e280000004200 */
[----:B------:R-:W-:Y:S01]  /*392d0*/  STL.64 [R1+0x190], R24 ;  /* 0x0001901801007387 */ /* 0x000fe20000100a00 */
[----:B------:R-:W-:Y:S02]  /*392e0*/  STL.64 [R1+0x198], R26 ;  /* 0x0001981a01007387 */ /* 0x000fe40000100a00 */
[----:B------:R-:W-:Y:S11]  /*392f0*/  STL.64 [R1+0x3130], R6 ;  /* 0x0031300601007387 */ /* 0x000ff60000100a00 */
[----:B------:R-:W-:Y:S04]  /*39300*/  @!UPT UIADD3 URZ, URZ, URZ, URZ ;  /* 0x0000003f3f3ff290 */ /* 0x000fe8000fffe03f */
[----:B------:R-:W-:Y:S01]  /*39310*/  STL.64 [R1+0x4e0], R20 ;  /* 0x0004e01401007387 */ /* 0x000fe20000100a00 */
[----:B------:R-:W-:Y:S02]  /*39320*/  STL.64 [R1+0x4e8], R22 ;  /* 0x0004e81601007387 */ /* 0x000fe40000100a00 */
[----:B------:R3:W-:Y:S02]  /*39330*/  STL.64 [R1+0x3128], R4 ;  /* 0x0031280401007387 */ /* 0x0007e40000100a00 */
[C---:B---3--:R-:W-:Y:S01]  /*39340*/  HMMA.16816.F32.BF16 R4, R36.reuse, R10, R44 ;  /* 0x0000000a2404723c */ /* 0x048fe2000004182c */
[----:B------:R-:W1:Y:S04]  /*39350*/  LDSM.16.MT88.4 R44, [R59+0x4300] ;  /* 0x004300003b2c783b */ /* 0x000e680000004200 */
[----:B0-----:R-:W-:Y:S01]  /*39360*/  STL.64 [R1+0x30f0], R50 ;  /* 0x0030f03201007387 */ /* 0x001fe20000100a00 */
[----:B------:R-:W-:Y:S02]  /*39370*/  STL.64 [R1+0x30e8], R48 ;  /* 0x0030e83001007387 */ /* 0x000fe40000100a00 */
[----:B------:R-:W-:Y:S02]  /*39380*/  STL.64 [R1+0x3120], R10 ;  /* 0x0031200a01007387 */ /* 0x000fe40000100a00 */
[----:B------:R-:W-:Y:S11]  /*39390*/  STL.64 [R1+0x3118], R8 ;  /* 0x0031180801007387 */ /* 0x000ff60000100a00 */
[----:B------:R-:W-:Y:S02]  /*393a0*/  @!UPT UIADD3 URZ, URZ, URZ, URZ ;  /* 0x0000003f3f3ff290 */ /* 0x000fe4000fffe03f */
[----:B------:R-:W-:Y:S01]  /*393b0*/  STL.64 [R1+0x8a0], R4 ;  /* 0x0008a00401007387 */ /* 0x000fe20000100a00 */
[----:B------:R0:W-:Y:S02]  /*393c0*/  STL.64 [R1+0x8a8], R6 ;  /* 0x0008a80601007387 */ /* 0x0001e40000100a00 */
[----:B0-----:R-:W-:Y:S01]  /*393d0*/  HMMA.16816.F32.BF16 R4, R36, R14, R40 ;  /* 0x0000000e2404723c */ /* 0x001fe20000041828 */
[----:B------:R0:W2:Y:S04]  /*393e0*/  LDSM.16.MT88.4 R40, [R59+0x4380] ;  /* 0x004380003b28783b */ /* 0x0000a80000004200 */
[----:B-1----:R-:W-:Y:S01]  /*393f0*/  STL.64 [R1+0x3090], R46 ;  /* 0x0030902e01007387 */ /* 0x002fe20000100a00 */
[----:B------:R-:W-:Y:S02]  /*39400*/  STL.64 [R1+0x3088], R44 ;  /* 0x0030882c01007387 */ /* 0x000fe40000100a00 */
[----:B------:R-:W3:Y:S11]  /*39410*/  LDL.LU R56, [R1+0x6e0] ;  /* 0x0006e00001387983 */ /* 0x000ef60000300800 */
[----:B------:R-:W-:Y:S04]  /*39420*/  @!UPT UIADD3 URZ, URZ, URZ, URZ ;  /* 0x0000003f3f3ff290 */ /* 0x000fe8000fffe03f */
[----:B------:R-:W-:Y:S01]  /*39430*/  STL.64 [R1+0xb80], R4 ;  /* 0x000b800401007387 */ /* 0x000fe20000100a00 */
[----:B------:R-:W-:Y:S02]  /*39440*/  STL.64 [R1+0xb88], R6 ;  /* 0x000b880601007387 */ /* 0x000fe40000100a00 */
[----:B------:R-:W3:Y:S02]  /*39450*/  LDL.LU R57, [R1+0x6e4] ;  /* 0x0006e40001397983 */ /* 0x000ee40000300800 */
[----:B------:R-:W4:Y:S01]  /*39460*/  LDL.LU R58, [R1+0x6e8] ;  /* 0x0006e800013a7983 */ /* 0x000f220000300800 */
[----:B0-----:R-:W4:Y:S04]  /*39470*/  LDL.LU R59, [R1+0x6ec] ;  /* 0x0006ec00013b7983 */ /* 0x001f280000300800 */
[----:B----4-:R-:W-:Y:S01]  /*39480*/  STL.64 [R1+0x30a0], R58 ;  /* 0x0030a03a01007387 */ /* 0x010fe20000100a00 */
[----:B---3--:R0:W-:Y:S03]  /*39490*/  STL.64 [R1+0x3098], R56 ;  /* 0x0030983801007387 */ /* 0x0081e60000100a00 */
[----:B0-----:R-:W3:Y:S01]  /*394a0*/  LDL.LU R56, [R1+0xa90] ;  /* 0x000a900001387983 */ /* 0x001ee20000300800 */
[----:B------:R-:W3:Y:S02]  /*394b0*/  LDL.LU R57, [R1+0xa94] ;  /* 0x000a940001397983 */ /* 0x000ee40000300800 */
[----:B------:R-:W4:Y:S02]  /*394c0*/  LDL.LU R58, [R1+0xa98] ;  /* 0x000a9800013a7983 */ /* 0x000f240000300800 */
[----:B------:R-:W4:Y:S02]  /*394d0*/  LDL.LU R59, [R1+0xa9c] ;  /* 0x000a9c00013b7983 */ /* 0x000f240000300800 */
        /* <DEDUP_REMOVED lines=17> */
[----:B------:R-:W4:Y:S01]  /*395f0*/  LDL.LU R59, [R1+0xacc] ;  /* 0x000acc00013b7983 */ /* 0x000f220000300800 */
[----:B------:R-:W2:Y:S01]  /*39600*/  LDL.LU R48, [R1+0xb50] ;  /* 0x000b500001307983 */ /* 0x000ea20000300800 */
[----:B------:R-:W2:Y:S02]  /*39610*/  LDL.LU R49, [R1+0xb54] ;  /* 0x000b540001317983 */ /* 0x000ea40000300800 */
[----:B------:R-:W2:Y:S02]  /*39620*/  LDL.LU R50, [R1+0xb58] ;  /* 0x000b580001327983 */ /* 0x000ea40000300800 */
[----:B------:R-:W2:Y:S01]  /*39630*/  LDL.LU R51, [R1+0xb5c] ;  /* 0x000b5c0001337983 */ /* 0x000ea20000300800 */
[----:B------:R-:W0:Y:S04]  /*39640*/  S2R R13, SR_TID.X ;  /* 0x00000000000d7919 */ /* 0x000e280000002100 */
[----:B--2---:R-:W-:Y:S01]  /*39650*/  STL.64 [R1+0x3100], R50 ;  /* 0x0031003201007387 */ /* 0x004fe20000100a00 */
[----:B------:R1:W-:Y:S03]  /*39660*/  STL.64 [R1+0x30f8], R48 ;  /* 0x0030f83001007387 */ /* 0x0003e60000100a00 */
        /* <DEDUP_REMOVED lines=28> */
[C---:B0-----:R-:W-:Y:S01]  /*39830*/  LOP3.LUT R12, R13.reuse, 0x7, RZ, 0xc0, !PT ;  /* 0x000000070d0c7812 */ /* 0x041fe200078ec0ff */
[----:B------:R-:W-:-:S04]  /*39840*/  IMAD.SHL.U32 R16, R13, 0x2, RZ ;  /* 0x000000020d107824 */ /* 0x000fc800078e00ff */
[----:B------:R-:W-:Y:S02]  /*39850*/  IMAD R17, R12, 0x410, RZ ;  /* 0x000004100c117824 */ /* 0x000fe400078e02ff */
[----:B------:R-:W-:-:S03]  /*39860*/  IMAD.SHL.U32 R12, R13, 0x200, RZ ;  /* 0x000002000d0c7824 */ /* 0x000fc600078e00ff */
[----:B------:R-:W-:-:S04]  /*39870*/  LOP3.LUT R13, R17, 0x10, R16, 0x78, !PT ;  /* 0x00000010110d7812 */ /* 0x000fc800078e7810 */
[----:B------:R-:W-:-:S04]  /*39880*/  LOP3.LUT R13, R13, 0x2000, R12, 0xf8, !PT ;  /* 0x000020000d0d7812 */ /* 0x000fc800078ef80c */
[----:B------:R-:W-:Y:S01]  /*39890*/  LOP3.LUT R13, R13, 0x40, RZ, 0x3c, !PT ;  /* 0x000000400d0d7812 */ /* 0x000fe200078e3cff */
[----:B--2---:R-:W-:Y:S01]  /*398a0*/  STL.64 [R1+0x3110], R50 ;  /* 0x0031103201007387 */ /* 0x004fe20000100a00 */
[----:B------:R0:W-:Y:S01]  /*398b0*/  STL.64 [R1+0x3108], R48 ;  /* 0x0031083001007387 */ /* 0x0001e20000100a00 */
[----:B---3--:R-:W-:Y:S02]  /*398c0*/  HMMA.16816.F32.BF16 R36, R36, R18, R44 ;  /* 0x000000122424723c */ /* 0x008fe4000004182c */
[----:B0-----:R-:W2:Y:S01]  /*398d0*/  LDL.LU R48, [R1+0xe50] ;  /* 0x000e500001307983 */ /* 0x001ea20000300800 */
[----:B------:R-:W2:Y:S02]  /*398e0*/  LDL.LU R49, [R1+0xe54] ;  /* 0x000e540001317983 */ /* 0x000ea40000300800 */
[----:B------:R-:W2:Y:S02]  /*398f0*/  LDL.LU R50, [R1+0xe58] ;  /* 0x000e580001327983 */ /* 0x000ea40000300800 */
[----:B------:R-:W2:Y:S01]  /*39900*/  LDL.LU R51, [R1+0xe5c] ;  /* 0x000e5c0001337983 */ /* 0x000ea20000300800 */
[----:B----4-:R-:W-:Y:S01]  /*39910*/  STL.64 [R1+0x30e0], R58 ;  /* 0x0030e03a01007387 */ /* 0x010fe20000100a00 */
[----:B------:R0:W-:Y:S03]  /*39920*/  STL.64 [R1+0x30d8], R56 ;  /* 0x0030d83801007387 */ /* 0x0001e60000100a00 */
[----:B0-----:R-:W3:Y:S01]  /*39930*/  LDL.LU R56, [R1+0xad0] ;  /* 0x000ad00001387983 */ /* 0x001ee20000300800 */
[----:B------:R-:W3:Y:S02]  /*39940*/  LDL.LU R57, [R1+0xad4] ;  /* 0x000ad40001397983 */ /* 0x000ee40000300800 */
[----:B------:R-:W3:Y:S02]  /*39950*/  LDL.LU R58, [R1+0xad8] ;  /* 0x000ad800013a7983 */ /* 0x000ee40000300800 */
[----:B------:R-:W3:Y:S01]  /*39960*/  LDL.LU R59, [R1+0xadc] ;  /* 0x000adc00013b7983 */ /* 0x000ee20000300800 */
[----:B------:R-:W-:Y:S01]  /*39970*/  STL.64 [R1+0x3050], R42 ;  /* 0x0030502a01007387 */ /* 0x000fe20000100a00 */
[----:B------:R0:W-:Y:S03]  /*39980*/  STL.64 [R1+0x3048], R40 ;  /* 0x0030482801007387 */ /* 0x0001e60000100a00 */
[----:B0-----:R-:W4:Y:S01]  /*39990*/  LDL.LU R40, [R1+0x6f0] ;  /* 0x0006f00001287983 */ /* 0x001f220000300800 */
[----:B------:R-:W4:Y:S02]  /*399a0*/  LDL.LU R41, [R1+0x6f4] ;  /* 0x0006f40001297983 */ /* 0x000f240000300800 */
[----:B------:R-:W4:Y:S02]  /*399b0*/  LDL.LU R42, [R1+0x6f8] ;  /* 0x0006f800012a7983 */ /* 0x000f240000300800 */
[----:B------:R-:W4:Y:S01]  /*399c0*/  LDL.LU R43, [R1+0x6fc] ;  /* 0x0006fc00012b7983 */ /* 0x000f220000300800 */
[----:B------:R-:W2:Y:S01]  /*399d0*/  LDL.LU R44, [R1+0xa80] ;  /* 0x000a8000012c7983 */ /* 0x000ea20000300800 */
[----:B------:R-:W-:Y:S02]  /*399e0*/  STL.64 [R1+0xb70], R36 ;  /* 0x000b702401007387 */ /* 0x000fe40000100a00 */
[----:B------:R-:W-:Y:S02]  /*399f0*/  STL.64 [R1+0xb78], R38 ;  /* 0x000b782601007387 */ /* 0x000fe40000100a00 */
[----:B------:R-:W0:Y:S01]  /*39a00*/  LDSM.16.MT88.4 R36, [R13+0x4000] ;  /* 0x004000000d24783b */ /* 0x000e220000004200 */
[C---:B------:R-:W-:Y:S03]  /*39a10*/  HMMA.16816.F32.BF16 R28, R52.reuse, R34, R28 ;  /* 0x00000022341c723c */ /* 0x040fe6000004181c */
[----:B------:R-:W2:Y:S01]  /*39a20*/  LDL.LU R45, [R1+0xa84] ;  /* 0x000a8400012d7983 */ /* 0x000ea20000300800 */
[----:B------:R-:W2:Y:S02]  /*39a30*/  LDL.LU R46, [R1+0xa88] ;  /* 0x000a8800012e7983 */ /* 0x000ea40000300800 */
[----:B------:R-:W2:Y:S01]  /*39a40*/  LDL.LU R47, [R1+0xa8c] ;  /* 0x000a8c00012f7983 */ /* 0x000ea20000300800 */
[----:B0-----:R-:W-:Y:S01]  /*39a50*/  STL.64 [R1+0x2fd0], R38 ;  /* 0x002fd02601007387 */ /* 0x001fe20000100a00 */
[----:B------:R0:W-:Y:S03]  /*39a60*/  STL.64 [R1+0x2fc8], R36 ;  /* 0x002fc82401007387 */ /* 0x0001e60000100a00 */
[----:B0-----:R-:W2:Y:S01]  /*39a70*/  LDL.LU R36, [R1+0x700] ;  /* 0x0007000001247983 */ /* 0x001ea20000300800 */
[----:B------:R-:W2:Y:S02]  /*39a80*/  LDL.LU R37, [R1+0x704] ;  /* 0x0007040001257983 */ /* 0x000ea40000300800 */
[----:B------:R-:W2:Y:S02]  /*39a90*/  LDL.LU R38, [R1+0x708] ;  /* 0x0007080001267983 */ /* 0x000ea40000300800 */
[----:B------:R-:W2:Y:S07]  /*39aa0*/  LDL.LU R39, [R1+0x70c] ;  /* 0x00070c0001277983 */ /* 0x000eae0000300800 */
        /* <DEDUP_REMOVED lines=84> */
[C---:B------:R-:W-:Y:S08]  /*39ff0*/  HMMA.16816.F32.BF16 R44, R48.reuse, R10, R44 ;  /* 0x0000000a302c723c */ /* 0x040ff0000004182c */
        /* <DEDUP_REMOVED lines=13> */
[----:B------:R-:W-:Y:S01]  /*3a0d0*/  STL.64 [R1+0xa80], R44 ;  /* 0x000a802c01007387 */ /* 0x000fe20000100a00 */
[----:B------:R0:W-:Y:S03]  /*3a0e0*/  STL.64 [R1+0xa88], R46 ;  /* 0x000a882e01007387 */ /* 0x0001e60000100a00 */
[----:B0-----:R-:W3:Y:S01]  /*3a0f0*/  LDL.LU.64 R46, [R1+0x3090] ;  /* 0x00309000012e7983 */ /* 0x001ee20000300a00 */
[----:B------:R-:W3:Y:S02]  /*3a100*/  LDL.LU.64 R44, [R1+0x3088] ;  /* 0x00308800012c7983 */ /* 0x000ee40000300a00 */
[----:B------:R-:W-:Y:S02]  /*3a110*/  STL.64 [R1+0x3070], R14 ;  /* 0x0030700e01007387 */ /* 0x000fe40000100a00 */
[----:B------:R-:W-:Y:S01]  /*3a120*/  STL.64 [R1+0x3068], R12 ;  /* 0x0030680c01007387 */ /* 0x000fe20000100a00 */
[C---:B--2---:R-:W-:Y:S11]  /*3a130*/  HMMA.16816.F32.BF16 R4, R48.reuse, R14, R4 ;  /* 0x0000000e3004723c */ /* 0x044ff60000041804 */
[----:B------:R-:W-:Y:S11]  /*3a140*/  @!UPT UIADD3 URZ, URZ, URZ, URZ ;  /* 0x0000003f3f3ff290 */ /* 0x000ff6000fffe03f */
[----:B------:R-:W-:Y:S01]  /*3a150*/  @!UPT UIADD3 URZ, URZ, URZ, URZ ;  /* 0x0000003f3f3ff290 */ /* 0x000fe2000fffe03f */
[----:B------:R-:W-:Y:S01]  /*3a160*/  STL.64 [R1+0xa70], R4 ;  /* 0x000a700401007387 */ /* 0x000fe20000100a00 */
[----:B------:R0:W-:Y:S02]  /*3a170*/  STL.64 [R1+0xa78], R6 ;  /* 0x000a780601007387 */ /* 0x0001e40000100a00 */
[----:B0-----:R-:W-:Y:S01]  /*3a180*/  HMMA.16816.F32.BF16 R4, R48, R18, R52 ;  /* 0x000000123004723c */ /* 0x001fe20000041834 */
[----:B------:R-:W-:Y:S01]  /*3a190*/  STL.64 [R1+0x3060], R18 ;  /* 0x0030601201007387 */ /* 0x000fe20000100a00 */
[----:B------:R-:W-:Y:S06]  /*3a1a0*/  STL.64 [R1+0x3058], R16 ;  /* 0x0030581001007387 */ /* 0x000fec0000100a00 */
[C---:B---3--:R-:W-:Y:S11]  /*3a1b0*/  HMMA.16816.F32.BF16 R12, R44.reuse, R34, R36 ;  /* 0x000000222c0c723c */ /* 0x048ff60000041824 */
[----:B------:R-:W-:Y:S04]  /*3a1c0*/  @!UPT UIADD3 URZ, URZ, URZ, URZ ;  /* 0x0000003f3f3ff290 */ /* 0x000fe8000fffe03f */
[----:B------:R-:W-:Y:S01]  /*3a1d0*/  STL.64 [R1+0x7a0], R4 ;  /* 0x0007a00401007387 */ /* 0x000fe20000100a00 */
[----:B------:R4:W-:Y:S02]  /*3a1e0*/  STL.64 [R1+0x7a8], R6 ;  /* 0x0007a80601007387 */ /* 0x0009e40000100a00 */
[C---:B----4-:R-:W-:Y:S01]  /*3a1f0*/  HMMA.16816.F32.BF16 R4, R44.reuse, R30, R40 ;  /* 0x0000001e2c04723c */ /* 0x050fe20000041828 */
[----:B------:R-:W-:Y:S04]  /*3a200*/  STL.64 [R1+0x3040], R30 ;  /* 0x0030401e01007387 */ /* 0x000fe80000100a00 */
[----:B------:R-:W-:Y:S02]  /*3a210*/  STL.64 [R1+0x700], R12 ;  /* 0x0007000c01007387 */ /* 0x000fe40000100a00 */
[----:B------:R-:W-:Y:S02]  /*3a220*/  STL.64 [R1+0x708], R14 ;  /* 0x0007080e01007387 */ /* 0x000fe40000100a00 */
[----:B------:R-:W-:Y:S11]  /*3a230*/  STL.64 [R1+0x3038], R28 ;  /* 0x0030381c01007387 */ /* 0x000ff60000100a00 */
[----:B------:R-:W-:Y:S03]  /*3a240*/  @!UPT UIADD3 URZ, URZ, URZ, URZ ;  /* 0x0000003f3f3ff290 */ /* 0x000fe6000fffe03f */
[----:B------:R-:W-:Y:S01]  /*3a250*/  STL.64 [R1+0x6f0], R4 ;  /* 0x0006f00401007387 */ /* 0x000fe20000100a00 */
[----:B------:R0:W-:Y:S02]  /*3a260*/  STL.64 [R1+0x6f8], R6 ;  /* 0x0006f80601007387 */ /* 0x0001e40000100a00 */
[C---:B0-----:R-:W-:Y:S01]  /*3a270*/  HMMA.16816.F32.BF16 R4, R44.reuse, R26, R56 ;  /* 0x0000001a2c04723c */ /* 0x041fe20000041838 */
[----:B------:R-:W-:Y:S01]  /*3a280*/  STL.64 [R1+0x3030], R26 ;  /* 0x0030301a01007387 */ /* 0x000fe20000100a00 */
[----:B------:R-:W-:Y:S11]  /*3a290*/  STL.64 [R1+0x3028], R24 ;  /* 0x0030281801007387 */ /* 0x000ff60000100a00 */
[----:B------:R-:W-:Y:S10]  /*3a2a0*/  @!UPT UIADD3 URZ, URZ, URZ, URZ ;  /* 0x0000003f3f3ff290 */ /* 0x000ff4000fffe03f */
[----:B------:R-:W-:Y:S01]  /*3a2b0*/  STL.64 [R1+0x6e0], R4 ;  /* 0x0006e00401007387 */ /* 0x000fe20000100a00 */
[----:B------:R-:W-:Y:S02]  /*3a2c0*/  STL.64 [R1+0x6e8], R6 ;  /* 0x0006e80601007387 */ /* 0x000fe40000100a00 */
[----:B------:R-:W2:Y:S02]  /*3a2d0*/  LDL.LU R52, [R1+0x270] ;  /* 0x0002700001347983 */ /* 0x000ea40000300800 */
[----:B------:R-:W2:Y:S01]  /*3a2e0*/  LDL.LU R53, [R1+0x274] ;  /* 0x0002740001357983 */ /* 0x000ea20000300800 */
[----:B------:R-:W3:Y:S01]  /*3a2f0*/  LDL.LU R54, [R1+0x278] ;  /* 0x0002780001367983 */ /* 0x000ee20000300800 */
[----:B------:R-:W3:Y:S02]  /*3a300*/  LDL.LU R55, [R1+0x27c] ;  /* 0x00027c0001377983 */ /* 0x000ee40000300800 */
[----:B------:R-:W4:Y:S02]  /*3a310*/  LDL.LU R36, [R1+0xd0] ;  /* 0x0000d00001247983 */ /* 0x000f240000300800 */
[----:B------:R-:W4:Y:S01]  /*3a320*/  LDL.LU R37, [R1+0xd4] ;  /* 0x0000d40001257983 */ /* 0x000f220000300800 */
[----:B------:R-:W2:Y:S01]  /*3a330*/  LDL.LU R38, [R1+0xd8] ;  /* 0x0000d80001267983 */ /* 0x000ea20000300800 */
[----:B------:R-:W2:Y:S03]  /*3a340*/  LDL.LU R39, [R1+0xdc] ;  /* 0x0000dc0001277983 */ /* 0x000ea60000300800 */
        /* <DEDUP_REMOVED lines=53> */
[----:B--2---:R0:W-:Y:S01]  /*3a6a0*/  STL.64 [R1+0x3018], R36 ;  /* 0x0030182401007387 */ /* 0x0041e20000100a00 */
[C---:B---3--:R-:W-:Y:S02]  /*3a6b0*/  HMMA.16816.F32.BF16 R4, R44.reuse, R22, R4 ;  /* 0x000000162c04723c */ /* 0x048fe40000041804 */
        /* <DEDUP_REMOVED lines=10> */
[----:B------:R-:W4:Y:S01]  /*3a760*/  LDL.LU R48, [R1+0x610] ;  /* 0x0006100001307983 */ /* 0x000f220000300800 */
[----:B------:R-:W4:Y:S02]  /*3a770*/  LDL.LU R49, [R1+0x614] ;  /* 0x0006140001317983 */ /* 0x000f240000300800 */
[----:B------:R-:W4:Y:S02]  /*3a780*/  LDL.LU R50, [R1+0x618] ;  /* 0x0006180001327983 */ /* 0x000f240000300800 */
[----:B------:R-:W4:Y:S01]  /*3a790*/  LDL.LU R51, [R1+0x61c] ;  /* 0x00061c0001337983 */ /* 0x000f220000300800 */
        /* <DEDUP_REMOVED lines=117> */
[C---:B---3--:R-:W-:Y:S08]  /*3aef0*/  HMMA.16816.F32.BF16 R24, R36.reuse, R22, R52 ;  /* 0x000000162418723c */ /* 0x048ff00000041834 */
[C---:B----4-:R-:W-:Y:S01]  /*3af00*/  HMMA.16816.F32.BF16 R20, R36.reuse, R6, R48 ;  /* 0x000000062414723c */ /* 0x050fe20000041830 */
[----:B------:R-:W0:Y:S04]  /*3af10*/  LDSM.16.MT88.4 R48, [R13+0x4100] ;  /* 0x004100000d30783b */ /* 0x000e280000004200 */
[----:B------:R-:W-:Y:S10]  /*3af20*/  LDSM.16.MT88.4 R52, [R13+0x4080] ;  /* 0x004080000d34783b */ /* 0x000ff40000004200 */
[----:B------:R-:W-:Y:S01]  /*3af30*/  STL.64 [R1+0x270], R24 ;  /* 0x0002701801007387 */ /* 0x000fe20000100a00 */
[----:B------:R-:W-:Y:S02]  /*3af40*/  STL.64 [R1+0x278], R26 ;  /* 0x0002781a01007387 */ /* 0x000fe40000100a00 */
[----:B------:R-:W-:Y:S02]  /*3af50*/  STL.64 [R1+0x2f70], R6 ;  /* 0x002f700601007387 */ /* 0x000fe40000100a00 */
[----:B------:R1:W-:Y:S02]  /*3af60*/  STL.64 [R1+0x2f68], R4 ;  /* 0x002f680401007387 */ /* 0x0003e40000100a00 */
[C---:B-1----:R-:W-:Y:S01]  /*3af70*/  HMMA.16816.F32.BF16 R4, R36.reuse, R10, R56 ;  /* 0x0000000a2404723c */ /* 0x042fe20000041838 */
[----:B------:R-:W-:Y:S01]  /*3af80*/  STL.64 [R1+0x610], R20 ;  /* 0x0006101401007387 */ /* 0x000fe20000100a00 */
[----:B------:R-:W-:Y:S02]  /*3af90*/  STL.64 [R1+0x618], R22 ;  /* 0x0006181601007387 */ /* 0x000fe40000100a00 */
[----:B0-----:R-:W-:Y:S01]  /*3afa0*/  STL.64 [R1+0x2f30], R50 ;  /* 0x002f303201007387 */ /* 0x001fe20000100a00 */
[----:B------:R-:W-:Y:S04]  /*3afb0*/  STL.64 [R1+0x2f28], R48 ;  /* 0x002f283001007387 */ /* 0x000fe80000100a00 */
[----:B------:R-:W-:Y:S01]  /*3afc0*/  STL.64 [R1+0x2f60], R10 ;  /* 0x002f600a01007387 */ /* 0x000fe20000100a00 */
[----:B------:R-:W-:Y:S11]  /*3afd0*/  STL.64 [R1+0x2f58], R8 ;  /* 0x002f580801007387 */ /* 0x000ff60000100a00 */
[----:B------:R-:W-:Y:S02]  /*3afe0*/  @!UPT UIADD3 URZ, URZ, URZ, URZ ;  /* 0x0000003f3f3ff290 */ /* 0x000fe4000fffe03f */
[----:B------:R-:W-:Y:S01]  /*3aff0*/  STL.64 [R1+0x9d0], R4 ;  /* 0x0009d00401007387 */ /* 0x000fe20000100a00 */
[----:B------:R-:W-:Y:S02]  /*3b000*/  STL.64 [R1+0x9d8], R6 ;  /* 0x0009d80601007387 */ /* 0x000fe40000100a00 */
[----:B------:R-:W2:Y:S02]  /*3b010*/  LDL.LU R56, [R1+0xc40] ;  /* 0x000c400001387983 */ /* 0x000ea40000300800 */
[----:B------:R-:W2:Y:S01]  /*3b020*/  LDL.LU R57, [R1+0xc44] ;  /* 0x000c440001397983 */ /* 0x000ea20000300800 */
[----:B------:R-:W3:Y:S01]  /*3b030*/  LDL.LU R58, [R1+0xc48] ;  /* 0x000c4800013a7983 */ /* 0x000ee20000300800 */
[----:B------:R-:W3:Y:S03]  /*3b040*/  LDL.LU R59, [R1+0xc4c] ;  /* 0x000c4c00013b7983 */ /* 0x000ee60000300800 */
        /* <DEDUP_REMOVED lines=50> */
[C---:B----4-:R-:W-:Y:S11]  /*3b370*/  HMMA.16816.F32.BF16 R40, R36.reuse, R14, R40 ;  /* 0x0000000e2428723c */ /* 0x050ff60000041828 */
[----:B------:R-:W-:Y:S11]  /*3b380*/  @!UPT UIADD3 URZ, URZ, URZ, URZ ;  /* 0x0000003f3f3ff290 */ /* 0x000ff6000fffe03f */
[----:B------:R-:W-:Y:S01]  /*3b390*/  @!UPT UIADD3 URZ, URZ, URZ, URZ ;  /* 0x0000003f3f3ff290 */ /* 0x000fe2000fffe03f */
[----:B------:R-:W-:Y:S01]  /*3b3a0*/  STL.64 [R1+0xce0], R40 ;  /* 0x000ce02801007387 */ /* 0x000fe20000100a00 */
[----:B------:R-:W-:Y:S02]  /*3b3b0*/  STL.64 [R1+0xce8], R42 ;  /* 0x000ce82a01007387 */ /* 0x000fe40000100a00 */
[----:B------:R-:W0:Y:S01]  /*3b3c0*/  LDSM.16.MT88.4 R40, [R13+0x4200] ;  /* 0x004200000d28783b */ /* 0x000e220000004200 */
[----:B--2---:R-:W-:Y:S01]  /*3b3d0*/  HMMA.16816.F32.BF16 R36, R36, R18, R32 ;  /* 0x000000122424723c */ /* 0x004fe20000041820 */
[----:B0-----:R-:W-:Y:S02]  /*3b3e0*/  STL.64 [R1+0x2e80], R42 ;  /* 0x002e802a01007387 */ /* 0x001fe40000100a00 */
[----:B------:R0:W-:Y:S02]  /*3b3f0*/  STL.64 [R1+0x2e78], R40 ;  /* 0x002e782801007387 */ /* 0x0001e40000100a00 */
[----:B0-----:R-:W2:Y:S01]  /*3b400*/  LDL.LU R40, [R1+0xc60] ;  /* 0x000c600001287983 */ /* 0x001ea20000300800 */
[----:B------:R-:W2:Y:S02]  /*3b410*/  LDL.LU R41, [R1+0xc64] ;  /* 0x000c640001297983 */ /* 0x000ea40000300800 */
[----:B------:R-:W2:Y:S02]  /*3b420*/  LDL.LU R42, [R1+0xc68] ;  /* 0x000c6800012a7983 */ /* 0x000ea40000300800 */
[----:B------:R-:W2:Y:S01]  /*3b430*/  LDL.LU R43, [R1+0xc6c] ;  /* 0x000c6c00012b7983 */ /* 0x000ea20000300800 */
[----:B------:R-:W4:Y:S01]  /*3b440*/  LDL.LU.64 R34, [R1+0x2fb0] ;  /* 0x002fb00001227983 */ /* 0x000f220000300a00 */
[----:B------:R-:W2:Y:S11]  /*3b450*/  LDL.LU.64 R32, [R1+0x2fa8] ;  /* 0x002fa80001207983 */ /* 0x000eb60000300a00 */
[----:B------:R-:W-:Y:S02]  /*3b460*/  STL.64 [R1+0xcd0], R36 ;  /* 0x000cd02401007387 */ /* 0x000fe40000100a00 */
[----:B------:R-:W-:Y:S02]  /*3b470*/  STL.64 [R1+0xcd8], R38 ;  /* 0x000cd82601007387 */ /* 0x000fe40000100a00 */
[----:B------:R-:W0:Y:S04]  /*3b480*/  LDSM.16.MT88.4 R36, [R13+0x4280] ;  /* 0x004280000d24783b */ /* 0x000e280000004200 */
[----:B0-----:R-:W-:Y:S01]  /*3b490*/  STL.64 [R1+0x2e30], R38 ;  /* 0x002e302601007387 */ /* 0x001fe20000100a00 */
[----:B------:R0:W-:Y:S03]  /*3b4a0*/  STL.64 [R1+0x2e28], R36 ;  /* 0x002e282401007387 */ /* 0x0001e60000100a00 */
[----:B0-----:R-:W2:Y:S01]  /*3b4b0*/  LDL.LU R36, [R1+0xc70] ;  /* 0x000c700001247983 */ /* 0x001ea20000300800 */
[----:B------:R-:W2:Y:S02]  /*3b4c0*/  LDL.LU R37, [R1+0xc74] ;  /* 0x000c740001257983 */ /* 0x000ea40000300800 */
[----:B------:R-:W2:Y:S02]  /*3b4d0*/  LDL.LU R38, [R1+0xc78] ;  /* 0x000c780001267983 */ /* 0x000ea40000300800 */
[----:B------:R-:W2:Y:S01]  /*3b4e0*/  LDL.LU R39, [R1+0xc7c] ;  /* 0x000c7c0001277983 */ /* 0x000ea20000300800 */
        /* <DEDUP_REMOVED lines=26> */
[----:B0-----:R-:W3:Y:S01]  /*3b690*/  LDL.LU.64 R6, [R1+0x2f70] ;  /* 0x002f700001067983 */ /* 0x001ee20000300a00 */
[----:B------:R-:W4:Y:S01]  /*3b6a0*/  LDL.LU.64 R4, [R1+0x2f68] ;  /* 0x002f680001047983 */ /* 0x000f220000300a00 */
[C---:B---3--:R-:W-:Y:S11]  /*3b6b0*/  HMMA.16816.F32.BF16 R8, R52.reuse, R6, R8 ;  /* 0x000000063408723c */ /* 0x048ff60000041808 */
[----:B------:R-:W-:Y:S11]  /*3b6c0*/  @!UPT UIADD3 URZ, URZ, URZ, URZ ;  /* 0x0000003f3f3ff290 */ /* 0x000ff6000fffe03f */
[----:B------:R-:W-:Y:S01]  /*3b6d0*/  @!UPT UIADD3 URZ, URZ, URZ, URZ ;  /* 0x0000003f3f3ff290 */ /* 0x000fe2000fffe03f */
[----:B------:R-:W-:Y:S01]  /*3b6e0*/  STL.64 [R1+0xfb0], R8 ;  /* 0x000fb00801007387 */ /* 0x000fe20000100a00 */
[----:B------:R0:W-:Y:S03]  /*3b6f0*/  STL.64 [R1+0xfb8], R10 ;  /* 0x000fb80a01007387 */ /* 0x0001e60000100a00 */
[----:B0-----:R-:W3:Y:S01]  /*3b700*/  LDL.LU.64 R10, [R1+0x2f60] ;  /* 0x002f6000010a7983 */ /* 0x001ee20000300a00 */
[----:B------:R-:W2:Y:S01]  /*3b710*/  LDL.LU.64 R8, [R1+0x2f58] ;  /* 0x002f580001087983 */ /* 0x000ea20000300a00 */
[C---:B---3--:R-:W-:Y:S11]  /*3b720*/  HMMA.16816.F32.BF16 R56, R52.reuse, R10, R56 ;  /* 0x0000000a3438723c */ /* 0x048ff60000041838 */
[----:B------:R-:W-:Y:S11]  /*3b730*/  @!UPT UIADD3 URZ, URZ, URZ, URZ ;  /* 0x0000003f3f3ff290 */ /* 0x000ff6000fffe03f */
[----:B------:R-:W-:Y:S01]  /*3b740*/  @!UPT UIADD3 URZ, URZ, URZ, URZ ;  /* 0x0000003f3f3ff290 */ /* 0x000fe2000fffe03f */
[----:B------:R-:W-:Y:S01]  /*3b750*/  STL.64 [R1+0xfa0], R56 ;  /* 0x000fa03801007387 */ /* 0x000fe20000100a00 */
[----:B------:R0:W-:Y:S03]  /*3b760*/  STL.64 [R1+0xfa8], R58 ;  /* 0x000fa83a01007387 */ /* 0x0001e60000100a00 */
[----:B0-----:R-:W3:Y:S01]  /*3b770*/  LDL.LU.64 R58, [R1+0x2f50] ;  /* 0x002f5000013a7983 */ /* 0x001ee20000300a00 */
[----:B------:R-:W3:Y:S02]  /*3b780*/  LDL.LU.64 R56, [R1+0x2f48] ;  /* 0x002f480001387983 */ /* 0x000ee40000300a00 */
[C---:B---3--:R-:W-:Y:S08]  /*3b790*/  HMMA.16816.F32.BF16 R56, R52.reuse, R14, R56 ;  /* 0x0000000e3438723c */ /* 0x048ff00000041838 */
[----:B------:R-:W-:Y:S11]  /*3b7a0*/  HMMA.16816.F32.BF16 R52, R52, R18, R48 ;  /* 0x000000123434723c */ /* 0x000ff60000041830 */
[----:B------:R-:W-:Y:S04]  /*3b7b0*/  @!UPT UIADD3 URZ, URZ, URZ, URZ ;  /* 0x0000003f3f3ff290 */ /* 0x000fe8000fffe03f */
        /* <DEDUP_REMOVED lines=10> */
[----:B------:R-:W2:Y:S01]  /*3b860*/  LDL.LU.64 R50, [R1+0x2f30] ;  /* 0x002f300001327983 */ /* 0x000ea20000300a00 */
[----:B------:R-:W2:Y:S02]  /*3b870*/  LDL.LU.64 R48, [R1+0x2f28] ;  /* 0x002f280001307983 */ /* 0x000ea40000300a00 */
[----:B------:R-:W-:Y:S02]  /*3b880*/  STL.64 [R1+0x2f10], R18 ;  /* 0x002f101201007387 */ /* 0x000fe40000100a00 */
[----:B------:R2:W-:Y:S01]  /*3b890*/  STL.64 [R1+0x2f08], R16 ;  /* 0x002f081001007387 */ /* 0x0005e20000100a00 */
[----:B------:R-:W-:Y:S01]  /*3b8a0*/  STL.64 [R1+0xca0], R52 ;  /* 0x000ca03401007387 */ /* 0x000fe20000100a00 */
[----:B------:R-:W-:Y:S02]  /*3b8b0*/  STL.64 [R1+0xca8], R54 ;  /* 0x000ca83601007387 */ /* 0x000fe40000100a00 */
        /* <DEDUP_REMOVED lines=9> */
[C---:B0-----:R-:W-:Y:S02]  /*3b950*/  HMMA.16816.F32.BF16 R12, R48.reuse, R26, R40 ;  /* 0x0000001a300c723c */ /* 0x041fe40000041828 */
[----:B------:R-:W-:Y:S01]  /*3b960*/  STL.64 [R1+0x2ee0], R26 ;  /* 0x002ee01a01007387 */ /* 0x000fe20000100a00 */
[----:B------:R-:W-:Y:S11]  /*3b970*/  STL.64 [R1+0x2ed8], R24 ;  /* 0x002ed81801007387 */ /* 0x000ff60000100a00 */
[----:B------:R-:W-:Y:S09]  /*3b980*/  @!UPT UIADD3 URZ, URZ, URZ, URZ ;  /* 0x0000003f3f3ff290 */ /* 0x000ff2000fffe03f */
        /* <DEDUP_REMOVED lines=8> */
[C---:B---3--:R-:W-:Y:S01]  /*3ba10*/  HMMA.16816.F32.BF16 R12, R48.reuse, R6, R56 ;  /* 0x00000006300c723c */ /* 0x048fe20000041838 */
[----:B------:R-:W-:Y:S01]  /*3ba20*/  STL.64 [R1+0x2ec0], R6 ;  /* 0x002ec00601007387 */ /* 0x000fe20000100a00 */
[----:B----4-:R-:W-:Y:S11]  /*3ba30*/  STL.64 [R1+0x2eb8], R4 ;  /* 0x002eb80401007387 */ /* 0x010ff60000100a00 */
        /* <DEDUP_REMOVED lines=24> */
[----:B------:R-:W2:Y:S02]  /*3bbc0*/  LDL.LU R41, [R1+0x4d4] ;  /* 0x0004d40001297983 */ /* 0x000ea40000300800 */
[----:B------:R-:W2:Y:S02]  /*3bbd0*/  LDL.LU R42, [R1+0x4d8] ;  /* 0x0004d800012a7983 */ /* 0x000ea40000300800 */
[----:B------:R-:W2:Y:S02]  /*3bbe0*/  LDL.LU R43, [R1+0x4dc] ;  /* 0x0004dc00012b7983 */ /* 0x000ea40000300800 */
[----:B--2---:R-:W-:Y:S01]  /*3bbf0*/  STL.64 [R1+0x2e90], R42 ;  /* 0x002e902a01007387 */ /* 0x004fe20000100a00 */
[----:B------:R0:W-:Y:S03]  /*3bc00*/  STL.64 [R1+0x2e88], R40 ;  /* 0x002e882801007387 */ /* 0x0001e60000100a00 */
[----:B0-----:R-:W2:Y:S01]  /*3bc10*/  LDL.LU R40, [R1+0x830] ;  /* 0x0008300001287983 */ /* 0x001ea20000300800 */
        /* <DEDUP_REMOVED lines=37> */
[----:B--2---:R-:W-:Y:S01]  /*3be70*/  STL.64 [R1+0x2eb0], R42 ;  /* 0x002eb02a01007387 */ /* 0x004fe20000100a00 */
[----:B------:R0:W-:Y:S03]  /*3be80*/  STL.64 [R1+0x2ea8], R40 ;  /* 0x002ea82801007387 */ /* 0x0001e60000100a00 */
[----:B0-----:R-:W2:Y:S01]  /*3be90*/  LDL.LU R40, [R1+0x850] ;  /* 0x0008500001287983 */ /* 0x001ea20000300800 */
[----:B------:R-:W2:Y:S02]  /*3bea0*/  LDL.LU R41, [R1+0x854] ;  /* 0x0008540001297983 */ /* 0x000ea40000300800 */
[----:B------:R-:W2:Y:S02]  /*3beb0*/  LDL.LU R42, [R1+0x858] ;  /* 0x00085800012a7983 */ /* 0x000ea40000300800 */
[----:B------:R-:W2:Y:S01]  /*3bec0*/  LDL.LU R43, [R1+0x85c] ;  /* 0x00085c00012b7983 */ /* 0x000ea20000300800 */
[C---:B---3--:R-:W-:Y:S01]  /*3bed0*/  HMMA.16816.F32.BF16 R12, R48.reuse, R10, R12 ;  /* 0x0000000a300c723c */ /* 0x048fe2000004180c */
        /* <DEDUP_REMOVED lines=13> */
[----:B------:R-:W2:Y:S02]  /*3bfb0*/  LDL.LU R57, [R1+0x184] ;  /* 0x0001840001397983 */ /* 0x000ea40000300800 */
[----:B------:R-:W2:Y:S02]  /*3bfc0*/  LDL.LU R58, [R1+0x188] ;  /* 0x00018800013a7983 */ /* 0x000ea40000300800 */
        /* <DEDUP_REMOVED lines=102> */
[C---:B----4-:R-:W-:Y:S08]  /*3c630*/  HMMA.16816.F32.BF16 R36, R40.reuse, R6, R36 ;  /* 0x000000062824723c */ /* 0x050ff00000041824 */
        /* <DEDUP_REMOVED lines=11> */
[----:B0-----:R-:W4:Y:S01]  /*3c6f0*/  LDL.LU.64 R38, [R1+0x2e40] ;  /* 0x002e400001267983 */ /* 0x001f220000300a00 */
[----:B------:R-:W4:Y:S01]  /*3c700*/  LDL.LU.64 R36, [R1+0x2e38] ;  /* 0x002e380001247983 */ /* 0x000f220000300a00 */
[C---:B------:R-:W-:Y:S08]  /*3c710*/  HMMA.16816.F32.BF16 R48, R40.reuse, R14, R48 ;  /* 0x0000000e2830723c */ /* 0x040ff00000041830 */
[C---:B----4-:R-:W-:Y:S08]  /*3c720*/  HMMA.16816.F32.BF16 R36, R40.reuse, R10, R36 ;  /* 0x0000000a2824723c */ /* 0x050ff00000041824 */
[----:B------:R-:W-:Y:S11]  /*3c730*/  HMMA.16816.F32.BF16 R40, R40, R18, R56 ;  /* 0x000000122828723c */ /* 0x000ff60000041838 */
[----:B------:R-:W-:Y:S04]  /*3c740*/  @!UPT UIADD3 URZ, URZ, URZ, URZ ;  /* 0x0000003f3f3ff290 */ /* 0x000fe8000fffe03f */
[----:B------:R-:W-:Y:S01]  /*3c750*/  STL.64 [R1+0x460], R36 ;  /* 0x0004602401007387 */ /* 0x000fe20000100a00 */
[----:B------:R0:W-:Y:S03]  /*3c760*/  STL.64 [R1+0x468], R38 ;  /* 0x0004682601007387 */ /* 0x0001e60000100a00 */
[----:B0-----:R-:W2:Y:S01]  /*3c770*/  LDL.LU.64 R38, [R1+0x2e30] ;  /* 0x002e300001267983 */ /* 0x001ea20000300a00 */
[----:B------:R-:W2:Y:S02]  /*3c780*/  LDL.LU.64 R36, [R1+0x2e28] ;  /* 0x002e280001247983 */ /* 0x000ea40000300a00 */
[----:B------:R0:W-:Y:S02]  /*3c790*/  STL.64 [R1+0x450], R48 ;  /* 0x0004503001007387 */ /* 0x0001e40000100a00 */
[----:B------:R1:W-:Y:S01]  /*3c7a0*/  STL.64 [R1+0x458], R50 ;  /* 0x0004583201007387 */ /* 0x0003e20000100a00 */
[----:B0-----:R-:W4:Y:S01]  /*3c7b0*/  LDL.LU R48, [R1+0x3d0] ;  /* 0x0003d00001307983 */ /* 0x001f220000300800 */
[----:B------:R-:W4:Y:S02]  /*3c7c0*/  LDL.LU R49, [R1+0x3d4] ;  /* 0x0003d40001317983 */ /* 0x000f240000300800 */
[----:B-1----:R-:W4:Y:S02]  /*3c7d0*/  LDL.LU R50, [R1+0x3d8] ;  /* 0x0003d80001327983 */ /* 0x002f240000300800 */
[----:B------:R-:W4:Y:S01]  /*3c7e0*/  LDL.LU R51, [R1+0x3dc] ;  /* 0x0003dc0001337983 */ /* 0x000f220000300800 */
[----:B------:R-:W3:Y:S01]  /*3c7f0*/  LDL.LU.64 R58, [R1+0x2e20] ;  /* 0x002e2000013a7983 */ /* 0x000ee20000300a00 */
[----:B------:R-:W3:Y:S02]  /*3c800*/  LDL.LU.64 R56, [R1+0x2e18] ;  /* 0x002e180001387983 */ /* 0x000ee40000300a00 */
[----:B------:R0:W-:Y:S02]  /*3c810*/  STL.64 [R1+0x180], R40 ;  /* 0x0001802801007387 */ /* 0x0001e40000100a00 */
[----:B------:R1:W-:Y:S01]  /*3c820*/  STL.64 [R1+0x188], R42 ;  /* 0x0001882a01007387 */ /* 0x0003e20000100a00 */
[----:B0-----:R-:W3:Y:S01]  /*3c830*/  LDL.LU R40, [R1+0x150] ;  /* 0x0001500001287983 */ /* 0x001ee20000300800 */
[----:B------:R-:W3:Y:S02]  /*3c840*/  LDL.LU R41, [R1+0x154] ;  /* 0x0001540001297983 */ /* 0x000ee40000300800 */
[----:B-1----:R-:W3:Y:S02]  /*3c850*/  LDL.LU R42, [R1+0x158] ;  /* 0x00015800012a7983 */ /* 0x002ee40000300800 */
[----:B------:R-:W3:Y:S01]  /*3c860*/  LDL.LU R43, [R1+0x15c] ;  /* 0x00015c00012b7983 */ /* 0x000ee20000300800 */
[C---:B--2---:R-:W-:Y:S08]  /*3c870*/  HMMA.16816.F32.BF16 R44, R36.reuse, R34, R44 ;  /* 0x00000022242c723c */ /* 0x044ff0000004182c */
[----:B---3--:R-:W-:Y:S11]  /*3c880*/  HMMA.16816.F32.BF16 R40, R36, R30, R40 ;  /* 0x0000001e2428723c */ /* 0x008ff60000041828 */
[----:B------:R-:W-:Y:S04]  /*3c890*/  @!UPT UIADD3 URZ, URZ, URZ, URZ ;  /* 0x0000003f3f3ff290 */ /* 0x000fe8000fffe03f */
[----:B------:R0:W-:Y:S01]  /*3c8a0*/  STL.64 [R1+0x160], R44 ;  /* 0x0001602c01007387 */ /* 0x0001e20000100a00 */
[----:B------:R1:W-:Y:S03]  /*3c8b0*/  STL.64 [R1+0x168], R46 ;  /* 0x0001682e01007387 */ /* 0x0003e60000100a00 */
[----:B0-----:R-:W2:Y:S01]  /*3c8c0*/  LDL.LU R44, [R1+0x790] ;  /* 0x00079000012c7983 */ /* 0x001ea20000300800 */
[----:B------:R-:W2:Y:S02]  /*3c8d0*/  LDL.LU R45, [R1+0x794] ;  /* 0x00079400012d7983 */ /* 0x000ea40000300800 */
[----:B-1----:R-:W2:Y:S02]  /*3c8e0*/  LDL.LU R46, [R1+0x798] ;  /* 0x00079800012e7983 */ /* 0x002ea40000300800 */
[----:B------:R-:W-:Y:S01]  /*3c8f0*/  IMAD.MOV.U32 R47, RZ, RZ, R57 ;  /* 0x000000ffff2f7224 */ /* 0x000fe200078e0039 */
[----:B------:R0:W-:Y:S01]  /*3c900*/  STL.64 [R1+0x150], R40 ;  /* 0x0001502801007387 */ /* 0x0001e20000100a00 */
[----:B------:R1:W-:Y:S02]  /*3c910*/  STL.64 [R1+0x158], R42 ;  /* 0x0001582a01007387 */ /* 0x0003e40000100a00 */
[----:B------:R-:W-:Y:S01]  /*3c920*/  IMAD.MOV.U32 R57, RZ, RZ, R42 ;  /* 0x000000ffff397224 */ /* 0x000fe200078e002a */
[----:B0-----:R-:W3:Y:S01]  /*3c930*/  LDL.LU R40, [R1+0xa60] ;  /* 0x000a600001287983 */ /* 0x001ee20000300800 */
[----:B------:R-:W3:Y:S02]  /*3c940*/  LDL.LU R41, [R1+0xa64] ;  /* 0x000a640001297983 */ /* 0x000ee40000300800 */
[----:B-1----:R-:W-:-:S02]  /*3c950*/  IMAD.MOV.U32 R42, RZ, RZ, R58 ;  /* 0x000000ffff2a7224 */ /* 0x002fc400078e003a */
[----:B------:R-:W-:Y:S01]  /*3c960*/  IMAD.MOV.U32 R43, RZ, RZ, R59 ;  /* 0x000000ffff2b7224 */ /* 0x000fe200078e003b */
[----:B------:R-:W2:Y:S01]  /*3c970*/  LDL.LU R58, [R1+0x2e14] ;  /* 0x002e1400013a7983 */ /* 0x000ea20000300800 */
[----:B------:R-:W2:Y:S02]  /*3c980*/  LDL.LU R59, [R1+0x2e10] ;  /* 0x002e1000013b7983 */ /* 0x000ea40000300800 */
[----:B------:R-:W-:Y:S02]  /*3c990*/  STL.64 [R1+0x2e08], R30 ;  /* 0x002e081e01007387 */ /* 0x000fe40000100a00 */
[----:B------:R0:W-:Y:S02]  /*3c9a0*/  STL.64 [R1+0x2e00], R28 ;  /* 0x002e001c01007387 */ /* 0x0001e40000100a00 */
[----:B0-----:R-:W3:Y:S01]  /*3c9b0*/  LDL.LU R28, [R1+0xa50] ;  /* 0x000a5000011c7983 */ /* 0x001ee20000300800 */
[----:B------:R-:W3:Y:S02]  /*3c9c0*/  LDL.LU R29, [R1+0xa54] ;  /* 0x000a5400011d7983 */ /* 0x000ee40000300800 */
[----:B------:R-:W3:Y:S02]  /*3c9d0*/  LDL.LU R30, [R1+0xa58] ;  /* 0x000a5800011e7983 */ /* 0x000ee40000300800 */
[----:B------:R-:W3:Y:S01]  /*3c9e0*/  LDL.LU R31, [R1+0xa5c] ;  /* 0x000a5c00011f7983 */ /* 0x000ee20000300800 */
[----:B------:R0:W-:Y:S04]  /*3c9f0*/  STL.64 [R1+0x2aa0], R56 ;  /* 0x002aa03801007387 */ /* 0x0001e80000100a00 */
[----:B--2---:R1:W-:Y:S01]  /*3ca00*/  STL.64 [R1+0x2ab8], R58 ;  /* 0x002ab83a01007387 */ /* 0x0043e20000100a00 */
[----:B0-----:R-:W2:Y:S02]  /*3ca10*/  LDL.LU R56, [R1+0x140] ;  /* 0x0001400001387983 */ /* 0x001ea40000300800 */
[----:B------:R-:W2:Y:S01]  /*3ca20*/  LDL.LU R57, [R1+0x144] ;  /* 0x0001440001397983 */ /* 0x000ea20000300800 */
[----:B-1----:R-:W2:Y:S01]  /*3ca30*/  LDL.LU R58, [R1+0x148] ;  /* 0x00014800013a7983 */ /* 0x002ea20000300800 */
[----:B------:R-:W2:Y:S02]  /*3ca40*/  LDL.LU R59, [R1+0x14c] ;  /* 0x00014c00013b7983 */ /* 0x000ea40000300800 */
[----:B------:R-:W-:Y:S02]  /*3ca50*/  STL.64 [R1+0x2df8], R26 ;  /* 0x002df81a01007387 */ /* 0x000fe40000100a00 */
[----:B------:R0:W-:Y:S01]  /*3ca60*/  STL.64 [R1+0x2df0], R24 ;  /* 0x002df01801007387 */ /* 0x0001e20000100a00 */
[----:B------:R-:W-:-:S04]  /*3ca70*/  LOP3.LUT R17, R17, 0x10, R16, 0x78, !PT ;  /* 0x0000001011117812 */ /* 0x000fc800078e7810 */
[----:B------:R-:W-:-:S04]  /*3ca80*/  LOP3.LUT R17, R17, 0x2000, R12, 0xf8, !PT ;  /* 0x0000200011117812 */ /* 0x000fc800078ef80c */
[----:B------:R-:W-:Y:S01]  /*3ca90*/  LOP3.LUT R17, R17, 0x60, RZ, 0x3c, !PT ;  /* 0x0000006011117812 */ /* 0x000fe200078e3cff */
[C---:B--2---:R-:W-:Y:S08]  /*3caa0*/  HMMA.16816.F32.BF16 R56, R36.reuse, R26, R56 ;  /* 0x0000001a2438723c */ /* 0x044ff00000041838 */
[C---:B0-----:R-:W-:Y:S01]  /*3cab0*/  HMMA.16816.F32.BF16 R24, R36.reuse, R22, R52 ;  /* 0x000000162418723c */ /* 0x041fe20000041834 */
[----:B------:R-:W-:Y:S11]  /*3cac0*/  LDSM.16.MT88.4 R52, [R13+0x4300] ;  /* 0x004300000d34783b */ /* 0x000ff60000004200 */
[----:B------:R-:W-:Y:S03]  /*3cad0*/  @!UPT UIADD3 URZ, URZ, URZ, URZ ;  /* 0x0000003f3f3ff290 */ /* 0x000fe6000fffe03f */
[----:B------:R-:W-:Y:S01]  /*3cae0*/  STL.64 [R1+0x140], R56 ;  /* 0x0001403801007387 */ /* 0x000fe20000100a00 */
[----:B------:R-:W-:Y:S02]  /*3caf0*/  STL.64 [R1+0x148], R58 ;  /* 0x0001483a01007387 */ /* 0x000fe40000100a00 */
[----:B------:R-:W-:Y:S02]  /*3cb00*/  STL.64 [R1+0x2de8], R22 ;  /* 0x002de81601007387 */ /* 0x000fe40000100a00 */
[----:B------:R4:W-:Y:S02]  /*3cb10*/  STL.64 [R1+0x2de0], R20 ;  /* 0x002de01401007387 */ /* 0x0009e40000100a00 */
[C---:B----4-:R-:W-:Y:S01]  /*3cb20*/  HMMA.16816.F32.BF16 R20, R36.reuse, R6, R48 ;  /* 0x000000062414723c */ /* 0x050fe20000041830 */
[----:B------:R-:W0:Y:S04]  /*3cb30*/  LDSM.16.MT88.4 R48, [R13+0x4380] ;  /* 0x004380000d30783b */ /* 0x000e280000004200 */
[----:B------:R-:W-:Y:S01]  /*3cb40*/  STL.64 [R1+0x130], R24 ;  /* 0x0001301801007387 */ /* 0x000fe20000100a00 */
[----:B------:R-:W-:Y:S02]  /*3cb50*/  STL.64 [R1+0x138], R26 ;  /* 0x0001381a01007387 */ /* 0x000fe40000100a00 */
[----:B------:R-:W-:Y:S02]  /*3cb60*/  STL.64 [R1+0x2dd8], R6 ;  /* 0x002dd80601007387 */ /* 0x000fe40000100a00 */
[----:B------:R1:W-:Y:S02]  /*3cb70*/  STL.64 [R1+0x2dd0], R4 ;  /* 0x002dd00401007387 */ /* 0x0003e40000100a00 */
[C---:B-1----:R-:W-:Y:S01]  /*3cb80*/  HMMA.16816.F32.BF16 R4, R36.reuse, R10, R44 ;  /* 0x0000000a2404723c */ /* 0x042fe2000004182c */
[----:B------:R-:W1:Y:S10]  /*3cb90*/  LDSM.16.MT88.4 R44, [R17+0x4000] ;  /* 0x00400000112c783b */ /* 0x000e740000004200 */
[----:B------:R-:W-:Y:S01]  /*3cba0*/  STL.64 [R1+0x3d0], R20 ;  /* 0x0003d01401007387 */ /* 0x000fe20000100a00 */
[----:B------:R-:W-:Y:S03]  /*3cbb0*/  STL.64 [R1+0x3d8], R22 ;  /* 0x0003d81601007387 */ /* 0x000fe60000100a00 */
[----:B0-----:R-:W-:Y:S01]  /*3cbc0*/  STL.64 [R1+0x2da0], R50 ;  /* 0x002da03201007387 */ /* 0x001fe20000100a00 */
[----:B------:R-:W-:Y:S02]  /*3cbd0*/  STL.64 [R1+0x2d98], R48 ;  /* 0x002d983001007387 */ /* 0x000fe40000100a00 */
[----:B------:R-:W-:Y:S02]  /*3cbe0*/  STL.64 [R1+0x2dc8], R10 ;  /* 0x002dc80a01007387 */ /* 0x000fe40000100a00 */
[----:B------:R-:W-:Y:S03]  /*3cbf0*/  STL.64 [R1+0x2dc0], R8 ;  /* 0x002dc00801007387 */ /* 0x000fe60000100a00 */
[----:B------:R-:W-:Y:S01]  /*3cc00*/  STL.64 [R1+0x790], R4 ;  /* 0x0007900401007387 */ /* 0x000fe20000100a00 */
[----:B------:R3:W-:Y:S02]  /*3cc10*/  STL.64 [R1+0x798], R6 ;  /* 0x0007980601007387 */ /* 0x0007e40000100a00 */
[C---:B---3--:R-:W-:Y:S01]  /*3cc20*/  HMMA.16816.F32.BF16 R4, R36.reuse, R14, R40 ;  /* 0x0000000e2404723c */ /* 0x048fe20000041828 */
[----:B------:R-:W0:Y:S04]  /*3cc30*/  LDSM.16.MT88.4 R40, [R17+0x4080] ;  /* 0x004080001128783b */ /* 0x000e280000004200 */
[----:B-1----:R-:W-:Y:S01]  /*3cc40*/  STL.64 [R1+0x2d20], R46 ;  /* 0x002d202e01007387 */ /* 0x002fe20000100a00 */
[----:B------:R-:W-:Y:S02]  /*3cc50*/  STL.64 [R1+0x2d18], R44 ;  /* 0x002d182c01007387 */ /* 0x000fe40000100a00 */
[----:B------:R-:W-:Y:S11]  /*3cc60*/  STL.64 [R1+0x2db8], R14 ;  /* 0x002db80e01007387 */ /* 0x000ff60000100a00 */
[----:B------:R-:W-:Y:S04]  /*3cc70*/  @!UPT UIADD3 URZ, URZ, URZ, URZ ;  /* 0x0000003f3f3ff290 */ /* 0x000fe8000fffe03f */
[----:B------:R-:W-:Y:S01]  /*3cc80*/  STL.64 [R1+0xa60], R4 ;  /* 0x000a600401007387 */ /* 0x000fe20000100a00 */
[----:B------:R1:W-:Y:S02]  /*3cc90*/  STL.64 [R1+0xa68], R6 ;  /* 0x000a680601007387 */ /* 0x0003e40000100a00 */
[----:B-1----:R-:W-:Y:S01]  /*3cca0*/  HMMA.16816.F32.BF16 R4, R36, R18, R28 ;  /* 0x000000122404723c */ /* 0x002fe2000004181c */
[----:B------:R-:W1:Y:S04]  /*3ccb0*/  LDSM.16.MT88.4 R36, [R17+0x4100] ;  /* 0x004100001124783b */ /* 0x000e680000004200 */
[----:B0-----:R-:W-:Y:S01]  /*3ccc0*/  STL.64 [R1+0x2cf0], R42 ;  /* 0x002cf02a01007387 */ /* 0x001fe20000100a00 */
[----:B------:R0:W-:Y:S03]  /*3ccd0*/  STL.64 [R1+0x2ce8], R40 ;  /* 0x002ce82801007387 */ /* 0x0001e60000100a00 */
[----:B0-----:R-:W2:Y:S11]  /*3cce0*/  LDL.LU R40, [R1+0x970] ;  /* 0x0009700001287983 */ /* 0x001eb60000300800 */
[----:B------:R-:W-:Y:S03]  /*3ccf0*/  @!UPT UIADD3 URZ, URZ, URZ, URZ ;  /* 0x0000003f3f3ff290 */ /* 0x000fe6000fffe03f */
[----:B------:R-:W-:Y:S01]  /*3cd00*/  STL.64 [R1+0xa50], R4 ;  /* 0x000a500401007387 */ /* 0x000fe20000100a00 */
[----:B------:R-:W-:Y:S02]  /*3cd10*/  STL.64 [R1+0xa58], R6 ;  /* 0x000a580601007387 */ /* 0x000fe40000100a00 */
[----:B------:R-:W2:Y:S02]  /*3cd20*/  LDL.LU R41, [R1+0x974] ;  /* 0x0009740001297983 */ /* 0x000ea40000300800 */
[----:B------:R-:W3:Y:S01]  /*3cd30*/  LDL.LU R42, [R1+0x978] ;  /* 0x00097800012a7983 */ /* 0x000ee20000300800 */
[----:B------:R-:W3:Y:S04]  /*3cd40*/  LDL.LU R43, [R1+0x97c] ;  /* 0x00097c00012b7983 */ /* 0x000ee80000300800 */
[----:B---3--:R-:W-:Y:S01]  /*3cd50*/  STL.64 [R1+0x2d00], R42 ;  /* 0x002d002a01007387 */ /* 0x008fe20000100a00 */
[----:B--2---:R0:W-:Y:S02]  /*3cd60*/  STL.64 [R1+0x2cf8], R40 ;  /* 0x002cf82801007387 */ /* 0x0041e40000100a00 */
[----:B------:R-:W2:Y:S02]  /*3cd70*/  LDL.LU R56, [R1+0x960] ;  /* 0x0009600001387983 */ /* 0x000ea40000300800 */
[----:B------:R-:W2:Y:S01]  /*3cd80*/  LDL.LU R57, [R1+0x964] ;  /* 0x0009640001397983 */ /* 0x000ea20000300800 */
[----:B------:R-:W3:Y:S01]  /*3cd90*/  LDL.LU R58, [R1+0x968] ;  /* 0x00096800013a7983 */ /* 0x000ee20000300800 */
[----:B------:R-:W3:Y:S03]  /*3cda0*/  LDL.LU R59, [R1+0x96c] ;  /* 0x00096c00013b7983 */ /* 0x000ee60000300800 */
[----:B---3--:R-:W-:Y:S01]  /*3cdb0*/  STL.64 [R1+0x2d10], R58 ;  /* 0x002d103a01007387 */ /* 0x008fe20000100a00 */
[----:B--2---:R-:W-:Y:S02]  /*3cdc0*/  STL.64 [R1+0x2d08], R56 ;  /* 0x002d083801007387 */ /* 0x004fe40000100a00 */
[----:B0-----:R-:W2:Y:S02]  /*3cdd0*/  LDL.LU R40, [R1+0x9b0] ;  /* 0x0009b00001287983 */ /* 0x001ea40000300800 */
        /* <DEDUP_REMOVED lines=23> */
[----:B0-----:R-:W2:Y:S01]  /*3cf50*/  LDL.LU R40, [R1] ;  /* 0x0000000001287983 */ /* 0x001ea20000300800 */
        /* <DEDUP_REMOVED lines=11> */
[----:B------:R-:W2:Y:S02]  /*3d010*/  LDL.LU R50, [R1+0xa28] ;  /* 0x000a280001327983 */ /* 0x000ea40000300800 */
[----:B------:R-:W2:Y:S02]  /*3d020*/  LDL.LU R51, [R1+0xa2c] ;  /* 0x000a2c0001337983 */ /* 0x000ea40000300800 */
[----:B--2---:R-:W-:Y:S01]  /*3d030*/  STL.64 [R1+0x2db0], R50 ;  /* 0x002db03201007387 */ /* 0x004fe20000100a00 */
[----:B----4-:R0:W-:Y:S03]  /*3d040*/  STL.64 [R1+0x2da8], R48 ;  /* 0x002da83001007387 */ /* 0x0101e60000100a00 */
[----:B0-----:R-:W2:Y:S01]  /*3d050*/  LDL.LU R48, [R1+0xdd0] ;  /* 0x000dd00001307983 */ /* 0x001ea20000300800 */
[----:B------:R-:W2:Y:S02]  /*3d060*/  LDL.LU R49, [R1+0xdd4] ;  /* 0x000dd40001317983 */ /* 0x000ea40000300800 */
[----:B------:R-:W2:Y:S02]  /*3d070*/  LDL.LU R50, [R1+0xdd8] ;  /* 0x000dd80001327983 */ /* 0x000ea40000300800 */
[----:B------:R-:W2:Y:S01]  /*3d080*/  LDL.LU R51, [R1+0xddc] ;  /* 0x000ddc0001337983 */ /* 0x000ea20000300800 */
        /* <DEDUP_REMOVED lines=20> */
[----:B------:R-:W4:Y:S01]  /*3d1d0*/  LDL.LU R4, [R1+0xe00] ;  /* 0x000e000001047983 */ /* 0x000f220000300800 */
[----:B------:R-:W4:Y:S02]  /*3d1e0*/  LDL.LU R5, [R1+0xe04] ;  /* 0x000e040001057983 */ /* 0x000f240000300800 */
[----:B------:R-:W4:Y:S02]  /*3d1f0*/  LDL.LU R6, [R1+0xe08] ;  /* 0x000e080001067983 */ /* 0x000f240000300800 */
[----:B------:R-:W4:Y:S01]  /*3d200*/  LDL.LU R7, [R1+0xe0c] ;  /* 0x000e0c0001077983 */ /* 0x000f220000300800 */
[----:B---3--:R-:W-:Y:S01]  /*3d210*/  STL.64 [R1+0x2d80], R42 ;  /* 0x002d802a01007387 */ /* 0x008fe20000100a00 */
[----:B------:R0:W-:Y:S03]  /*3d220*/  STL.64 [R1+0x2d78], R40 ;  /* 0x002d782801007387 */ /* 0x0001e60000100a00 */
[----:B0-----:R-:W3:Y:S01]  /*3d230*/  LDL.LU R40, [R1+0x20] ;  /* 0x0000200001287983 */ /* 0x001ee20000300800 */
[----:B------:R-:W3:Y:S02]  /*3d240*/  LDL.LU R41, [R1+0x24] ;  /* 0x0000240001297983 */ /* 0x000ee40000300800 */
[----:B------:R-:W3:Y:S02]  /*3d250*/  LDL.LU R42, [R1+0x28] ;  /* 0x00002800012a7983 */ /* 0x000ee40000300800 */
[----:B------:R-:W3:Y:S01]  /*3d260*/  LDL.LU R43, [R1+0x2c] ;  /* 0x00002c00012b7983 */ /* 0x000ee20000300800 */
[C---:B--2---:R-:W-:Y:S01]  /*3d270*/  HMMA.16816.F32.BF16 R28, R52.reuse, R34, R28 ;  /* 0x00000022341c723c */ /* 0x044fe2000004181c */
[----:B---3--:R-:W-:Y:S01]  /*3d280*/  STL.64 [R1+0x2d90], R42 ;  /* 0x002d902a01007387 */ /* 0x008fe20000100a00 */
        /* <DEDUP_REMOVED lines=9> */
[----:B------:R-:W2:Y:S01]  /*3d320*/  LDL.LU R56, [R1+0x9c0] ;  /* 0x0009c00001387983 */ /* 0x000ea20000300800 */
[----:B------:R-:W2:Y:S02]  /*3d330*/  LDL.LU R57, [R1+0x9c4] ;  /* 0x0009c40001397983 */ /* 0x000ea40000300800 */
[----:B------:R-:W2:Y:S02]  /*3d340*/  LDL.LU R58, [R1+0x9c8] ;  /* 0x0009c800013a7983 */ /* 0x000ea40000300800 */
[----:B------:R-:W2:Y:S01]  /*3d350*/  LDL.LU R59, [R1+0x9cc] ;  /* 0x0009cc00013b7983 */ /* 0x000ea20000300800 */
[----:B-1----:R-:W-:Y:S01]  /*3d360*/  STL.64 [R1+0x2c98], R38 ;  /* 0x002c982601007387 */ /* 0x002fe20000100a00 */
[----:B------:R0:W-:Y:S03]  /*3d370*/  STL.64 [R1+0x2c90], R36 ;  /* 0x002c902401007387 */ /* 0x0001e60000100a00 */
[----:B0-----:R-:W2:Y:S01]  /*3d380*/  LDL.LU R36, [R1+0x980] ;  /* 0x0009800001247983 */ /* 0x001ea20000300800 */
        /* <DEDUP_REMOVED lines=46> */
[----:B0-----:R-:W4:Y:S01]  /*3d670*/  LDL.LU.64 R50, [R1+0x2db0] ;  /* 0x002db00001327983 */ /* 0x001f220000300a00 */
[----:B------:R-:W4:Y:S02]  /*3d680*/  LDL.LU.64 R48, [R1+0x2da8] ;  /* 0x002da80001307983 */ /* 0x000f240000300a00 */
[----:B----4-:R-:W-:Y:S01]  /*3d690*/  HMMA.16816.F32.BF16 R52, R52, R18, R48 ;  /* 0x000000123434723c */ /* 0x010fe20000041830 */
[----:B------:R-:W4:Y:S01]  /*3d6a0*/  LDL.LU.64 R50, [R1+0x2da0] ;  /* 0x002da00001327983 */ /* 0x000f220000300a00 */
[----:B------:R-:W4:Y:S11]  /*3d6b0*/  LDL.LU.64 R48, [R1+0x2d98] ;  /* 0x002d980001307983 */ /* 0x000f360000300a00 */
[----:B------:R-:W-:Y:S10]  /*3d6c0*/  @!UPT UIADD3 URZ, URZ, URZ, URZ ;  /* 0x0000003f3f3ff290 */ /* 0x000ff4000fffe03f */
[----:B------:R0:W-:Y:S01]  /*3d6d0*/  STL.64 [R1+0xa20], R52 ;  /* 0x000a203401007387 */ /* 0x0001e20000100a00 */
[----:B------:R1:W-:Y:S03]  /*3d6e0*/  STL.64 [R1+0xa28], R54 ;  /* 0x000a283601007387 */ /* 0x0003e60000100a00 */
[----:B0-----:R-:W2:Y:S01]  /*3d6f0*/  LDL.LU R52, [R1+0x990] ;  /* 0x0009900001347983 */ /* 0x001ea20000300800 */
[----:B------:R-:W2:Y:S02]  /*3d700*/  LDL.LU R53, [R1+0x994] ;  /* 0x0009940001357983 */ /* 0x000ea40000300800 */
[----:B-1----:R-:W2:Y:S02]  /*3d710*/  LDL.LU R54, [R1+0x998] ;  /* 0x0009980001367983 */ /* 0x002ea40000300800 */
[----:B------:R-:W2:Y:S01]  /*3d720*/  LDL.LU R55, [R1+0x99c] ;  /* 0x00099c0001377983 */ /* 0x000ea20000300800 */
[C---:B----4-:R-:W-:Y:S11]  /*3d730*/  HMMA.16816.F32.BF16 R40, R48.reuse, R34, R40 ;  /* 0x000000223028723c */ /* 0x050ff60000041828 */
[----:B------:R-:W-:Y:S11]  /*3d740*/  @!UPT UIADD3 URZ, URZ, URZ, URZ ;  /* 0x0000003f3f3ff290 */ /* 0x000ff6000fffe03f */
[----:B------:R-:W-:Y:S01]  /*3d750*/  @!UPT UIADD3 URZ, URZ, URZ, URZ ;  /* 0x0000003f3f3ff290 */ /* 0x000fe2000fffe03f */
[----:B------:R-:W-:Y:S01]  /*3d760*/  STL.64 [R1+0x30], R40 ;  /* 0x0000302801007387 */ /* 0x000fe20000100a00 */
[----:B------:R0:W-:Y:S03]  /*3d770*/  STL.64 [R1+0x38], R42 ;  /* 0x0000382a01007387 */ /* 0x0001e60000100a00 */
[----:B0-----:R-:W4:Y:S01]  /*3d780*/  LDL.LU.64 R42, [R1+0x2d90] ;  /* 0x002d9000012a7983 */ /* 0x001f220000300a00 */
[----:B------:R-:W4:Y:S02]  /*3d790*/  LDL.LU.64 R40, [R1+0x2d88] ;  /* 0x002d880001287983 */ /* 0x000f240000300a00 */
        /* <DEDUP_REMOVED lines=17> */
[----:B------:R-:W-:Y:S01]  /*3d8b0*/  STL.64 [R1], R40 ;  /* 0x0000002801007387 */ /* 0x000fe20000100a00 */
        /* <DEDUP_REMOVED lines=17> */
[C---:B----4-:R-:W-:Y:S08]  /*3d9d0*/  HMMA.16816.F32.BF16 R40, R48.reuse, R14, R40 ;  /* 0x0000000e3028723c */ /* 0x050ff00000041828 */
[----:B---3--:R-:W-:Y:S11]  /*3d9e0*/  HMMA.16816.F32.BF16 R48, R48, R18, R44 ;  /* 0x000000123030723c */ /* 0x008ff6000004182c */
[----:B------:R-:W-:Y:S04]  /*3d9f0*/  @!UPT UIADD3 URZ, URZ, URZ, URZ ;  /* 0x0000003f3f3ff290 */ /* 0x000fe8000fffe03f */
[----:B------:R-:W-:Y:S01]  /*3da00*/  STL.64 [R1+0x9f0], R40 ;  /* 0x0009f02801007387 */ /* 0x000fe20000100a00 */
[----:B------:R0:W-:Y:S03]  /*3da10*/  STL.64 [R1+0x9f8], R42 ;  /* 0x0009f82a01007387 */ /* 0x0001e60000100a00 */
[----:B0-----:R-:W3:Y:S01]  /*3da20*/  LDL.LU.64 R42, [R1+0x2d30] ;  /* 0x002d3000012a7983 */ /* 0x001ee20000300a00 */
[----:B------:R-:W3:Y:S02]  /*3da30*/  LDL.LU.64 R40, [R1+0x2d28] ;  /* 0x002d280001287983 */ /* 0x000ee40000300a00 */
[----:B------:R-:W4:Y:S02]  /*3da40*/  LDL.LU.64 R46, [R1+0x2d20] ;  /* 0x002d2000012e7983 */ /* 0x000f240000300a00 */
[----:B------:R-:W4:Y:S01]  /*3da50*/  LDL.LU.64 R44, [R1+0x2d18] ;  /* 0x002d1800012c7983 */ /* 0x000f220000300a00 */
[----:B------:R0:W-:Y:S01]  /*3da60*/  STL.64 [R1+0x690], R48 ;  /* 0x0006903001007387 */ /* 0x0001e20000100a00 */
[----:B------:R1:W-:Y:S03]  /*3da70*/  STL.64 [R1+0x698], R50 ;  /* 0x0006983201007387 */ /* 0x0003e60000100a00 */
[----:B0-----:R-:W2:Y:S01]  /*3da80*/  LDL.LU R48, [R1+0x9a0] ;  /* 0x0009a00001307983 */ /* 0x001ea20000300800 */
[----:B------:R-:W2:Y:S02]  /*3da90*/  LDL.LU R49, [R1+0x9a4] ;  /* 0x0009a40001317983 */ /* 0x000ea40000300800 */
[----:B-1----:R-:W2:Y:S02]  /*3daa0*/  LDL.LU R50, [R1+0x9a8] ;  /* 0x0009a80001327983 */ /* 0x002ea40000300800 */
[----:B------:R-:W2:Y:S01]  /*3dab0*/  LDL.LU R51, [R1+0x9ac] ;  /* 0x0009ac0001337983 */ /* 0x000ea20000300800 */
[C---:B----4-:R-:W-:Y:S08]  /*3dac0*/  HMMA.16816.F32.BF16 R56, R44.reuse, R34, R56 ;  /* 0x000000222c38723c */ /* 0x050ff00000041838 */
[C---:B---3--:R-:W-:Y:S11]  /*3dad0*/  HMMA.16816.F32.BF16 R40, R44.reuse, R30, R40 ;  /* 0x0000001e2c28723c */ /* 0x048ff60000041828 */
[----:B------:R-:W-:Y:S04]  /*3dae0*/  @!UPT UIADD3 URZ, URZ, URZ, URZ ;  /* 0x0000003f3f3ff290 */ /* 0x000fe8000fffe03f */
[----:B------:R-:W-:Y:S01]  /*3daf0*/  STL.64 [R1+0x9c0], R56 ;  /* 0x0009c03801007387 */ /* 0x000fe20000100a00 */
[----:B------:R0:W-:Y:S03]  /*3db00*/  STL.64 [R1+0x9c8], R58 ;  /* 0x0009c83a01007387 */ /* 0x0001e60000100a00 */
[----:B0-----:R-:W3:Y:S01]  /*3db10*/  LDL.LU.64 R58, [R1+0x2d10] ;  /* 0x002d1000013a7983 */ /* 0x001ee20000300a00 */
[----:B------:R-:W3:Y:S03]  /*3db20*/  LDL.LU.64 R56, [R1+0x2d08] ;  /* 0x002d080001387983 */ /* 0x000ee60000300a00 */
[----:B------:R-:W-:Y:S02]  /*3db30*/  STL.64 [R1+0x9b0], R40 ;  /* 0x0009b02801007387 */ /* 0x000fe40000100a00 */
[----:B------:R0:W-:Y:S02]  /*3db40*/  STL.64 [R1+0x9b8], R42 ;  /* 0x0009b82a01007387 */ /* 0x0001e40000100a00 */
[----:B0-----:R-:W4:Y:S01]  /*3db50*/  LDL.LU.64 R42, [R1+0x2d00] ;  /* 0x002d0000012a7983 */ /* 0x001f220000300a00 */
[----:B------:R-:W4:Y:S01]  /*3db60*/  LDL.LU.64 R40, [R1+0x2cf8] ;  /* 0x002cf80001287983 */ /* 0x000f220000300a00 */
[C---:B--2---:R-:W-:Y:S01]  /*3db70*/  HMMA.16816.F32.BF16 R48, R44.reuse, R26, R48 ;  /* 0x0000001a2c30723c */ /* 0x044fe20000041830 */
[----:B------:R-:W-:Y:S01]  /*3db80*/  STL.64 [R1+0x2ce0], R26 ;  /* 0x002ce01a01007387 */ /* 0x000fe20000100a00 */
[----:B------:R-:W-:Y:S11]  /*3db90*/  STL.64 [R1+0x2cd8], R24 ;  /* 0x002cd81801007387 */ /* 0x000ff60000100a00 */
[----:B------:R-:W-:Y:S10]  /*3dba0*/  @!UPT UIADD3 URZ, URZ, URZ, URZ ;  /* 0x0000003f3f3ff290 */ /* 0x000ff4000fffe03f */
[----:B------:R-:W-:Y:S01]  /*3dbb0*/  STL.64 [R1+0x9a0], R48 ;  /* 0x0009a03001007387 */ /* 0x000fe20000100a00 */
[----:B------:R0:W-:Y:S02]  /*3dbc0*/  STL.64 [R1+0x9a8], R50 ;  /* 0x0009a83201007387 */ /* 0x0001e40000100a00 */
[C---:B0-----:R-:W-:Y:S08]  /*3dbd0*/  HMMA.16816.F32.BF16 R48, R44.reuse, R22, R52 ;  /* 0x000000162c30723c */ /* 0x041ff00000041834 */
[C---:B------:R-:W-:Y:S01]  /*3dbe0*/  HMMA.16816.F32.BF16 R24, R44.reuse, R6, R36 ;  /* 0x000000062c18723c */ /* 0x040fe20000041824 */
[----:B------:R-:W-:Y:S11]  /*3dbf0*/  STL.64 [R1+0x2cd0], R6 ;  /* 0x002cd00601007387 */ /* 0x000ff60000100a00 */
[----:B------:R-:W-:Y:S03]  /*3dc00*/  @!UPT UIADD3 URZ, URZ, URZ, URZ ;  /* 0x0000003f3f3ff290 */ /* 0x000fe6000fffe03f */
[----:B------:R-:W-:Y:S01]  /*3dc10*/  STL.64 [R1+0x990], R48 ;  /* 0x0009903001007387 */ /* 0x000fe20000100a00 */
[----:B------:R-:W-:Y:S02]  /*3dc20*/  STL.64 [R1+0x998], R50 ;  /* 0x0009983201007387 */ /* 0x000fe40000100a00 */
[----:B------:R4:W-:Y:S05]  /*3dc30*/  STL.64 [R1+0x2cc8], R4 ;  /* 0x002cc80401007387 */ /* 0x0009ea0000100a00 */
[----:B------:R-:W-:Y:S01]  /*3dc40*/  STL.64 [R1+0x980], R24 ;  /* 0x0009801801007387 */ /* 0x000fe20000100a00 */
[----:B------:R-:W-:Y:S01]  /*3dc50*/  STL.64 [R1+0x988], R26 ;  /* 0x0009881a01007387 */ /* 0x000fe20000100a00 */
[----:B------:R-:W-:Y:S02]  /*3dc60*/  STL.64 [R1+0x2cc0], R10 ;  /* 0x002cc00a01007387 */ /* 0x000fe40000100a00 */
[----:B------:R-:W-:Y:S01]  /*3dc70*/  STL.64 [R1+0x2cb8], R8 ;  /* 0x002cb80801007387 */ /* 0x000fe20000100a00 */
[C---:B----4-:R-:W-:Y:S11]  /*3dc80*/  HMMA.16816.F32.BF16 R4, R44.reuse, R10, R40 ;  /* 0x0000000a2c04723c */ /* 0x050ff60000041828 */
[----:B------:R-:W-:Y:S11]  /*3dc90*/  @!UPT UIADD3 URZ, URZ, URZ, URZ ;  /* 0x0000003f3f3ff290 */ /* 0x000ff6000fffe03f */
[----:B------:R-:W-:Y:S01]  /*3dca0*/  @!UPT UIADD3 URZ, URZ, URZ, URZ ;  /* 0x0000003f3f3ff290 */ /* 0x000fe2000fffe03f */
[----:B------:R-:W-:Y:S01]  /*3dcb0*/  STL.64 [R1+0x970], R4 ;  /* 0x0009700401007387 */ /* 0x000fe20000100a00 */
[----:B------:R3:W-:Y:S02]  /*3dcc0*/  STL.64 [R1+0x978], R6 ;  /* 0x0009780601007387 */ /* 0x0007e40000100a00 */
[C---:B---3--:R-:W-:Y:S01]  /*3dcd0*/  HMMA.16816.F32.BF16 R4, R44.reuse, R14, R56 ;  /* 0x0000000e2c04723c */ /* 0x048fe20000041838 */
[----:B------:R0:W-:Y:S01]  /*3dce0*/  STL.64 [R1+0x2cb0], R14 ;  /* 0x002cb00e01007387 */ /* 0x0001e20000100a00 */
[----:B------:R-:W2:Y:S11]  /*3dcf0*/  LDL.LU R36, [R1+0x220] ;  /* 0x0002200001247983 */ /* 0x000eb60000300800 */
[----:B------:R-:W-:Y:S10]  /*3dd00*/  @!UPT UIADD3 URZ, URZ, URZ, URZ ;  /* 0x0000003f3f3ff290 */ /* 0x000ff4000fffe03f */
[----:B------:R1:W-:Y:S01]  /*3dd10*/  STL.64 [R1+0x960], R4 ;  /* 0x0009600401007387 */ /* 0x0003e20000100a00 */
[----:B------:R3:W-:Y:S02]  /*3dd20*/  STL.64 [R1+0x968], R6 ;  /* 0x0009680601007387 */ /* 0x0007e40000100a00 */
[----:B------:R-:W2:Y:S02]  /*3dd30*/  LDL.LU R37, [R1+0x224] ;  /* 0x0002240001257983 */ /* 0x000ea40000300800 */
[----:B------:R-:W4:Y:S01]  /*3dd40*/  LDL.LU R38, [R1+0x228] ;  /* 0x0002280001267983 */ /* 0x000f220000300800 */
[----:B------:R-:W4:Y:S01]  /*3dd50*/  LDL.LU R39, [R1+0x22c] ;  /* 0x00022c0001277983 */ /* 0x000f220000300800 */
[----:B------:R-:W2:Y:S02]  /*3dd60*/  LDL.LU R12, [R1+0x580] ;  /* 0x00058000010c7983 */ /* 0x000ea40000300800 */
[----:B------:R-:W2:Y:S02]  /*3dd70*/  LDL.LU R13, [R1+0x584] ;  /* 0x00058400010d7983 */ /* 0x000ea40000300800 */
[----:B0-----:R-:W2:Y:S01]  /*3dd80*/  LDL.LU R14, [R1+0x588] ;  /* 0x00058800010e7983 */ /* 0x001ea20000300800 */
        /* <DEDUP_REMOVED lines=17> */
[----:B-1----:R-:W2:Y:S02]  /*3dea0*/  LDL.LU R4, [R1+0x5a0] ;  /* 0x0005a00001047983 */ /* 0x002ea40000300800 */
[----:B------:R-:W2:Y:S02]  /*3deb0*/  LDL.LU R5, [R1+0x5a4] ;  /* 0x0005a40001057983 */ /* 0x000ea40000300800 */
[----:B---3--:R-:W3:Y:S01]  /*3dec0*/  LDL.LU R6, [R1+0x5a8] ;  /* 0x0005a80001067983 */ /* 0x008ee20000300800 */
[----:B------:R-:W3:Y:S04]  /*3ded0*/  LDL.LU R7, [R1+0x5ac] ;  /* 0x0005ac0001077983 */ /* 0x000ee80000300800 */
[----:B----4-:R-:W-:Y:S01]  /*3dee0*/  STL.64 [R1+0x2ca8], R38 ;  /* 0x002ca82601007387 */ /* 0x010fe20000100a00 */
[----:B--2---:R0:W-:Y:S03]  /*3def0*/  STL.64 [R1+0x2ca0], R36 ;  /* 0x002ca02401007387 */ /* 0x0041e60000100a00 */
[----:B0-----:R-:W2:Y:S01]  /*3df00*/  LDL.LU R36, [R1+0x570] ;  /* 0x0005700001247983 */ /* 0x001ea20000300800 */
[----:B------:R-:W2:Y:S02]  /*3df10*/  LDL.LU R37, [R1+0x574] ;  /* 0x0005740001257983 */ /* 0x000ea40000300800 */
[----:B------:R-:W2:Y:S02]  /*3df20*/  LDL.LU R38, [R1+0x578] ;  /* 0x0005780001267983 */ /* 0x000ea40000300800 */
[----:B------:R-:W2:Y:S01]  /*3df30*/  LDL.LU R39, [R1+0x57c] ;  /* 0x00057c0001277983 */ /* 0x000ea20000300800 */
[----:B------:R-:W4:Y:S01]  /*3df40*/  LDL.LU R52, [R1+0x1d0] ;  /* 0x0001d00001347983 */ /* 0x000f220000300800 */
[----:B------:R-:W4:Y:S02]  /*3df50*/  LDL.LU R53, [R1+0x1d4] ;  /* 0x0001d40001357983 */ /* 0x000f240000300800 */
[----:B------:R-:W2:Y:S02]  /*3df60*/  LDL.LU R54, [R1+0x1d8] ;  /* 0x0001d80001367983 */ /* 0x000ea40000300800 */
[----:B------:R-:W2:Y:S01]  /*3df70*/  LDL.LU R55, [R1+0x1dc] ;  /* 0x0001dc0001377983 */ /* 0x000ea20000300800 */
[----:B------:R-:W-:Y:S01]  /*3df80*/  HMMA.16816.F32.BF16 R44, R44, R18, R40 ;  /* 0x000000122c2c723c */ /* 0x000fe20000041828 */
        /* <DEDUP_REMOVED lines=10> */
[----:B------:R-:W2:Y:S01]  /*3e030*/  LDL.LU.64 R42, [R1+0x2cf0] ;  /* 0x002cf000012a7983 */ /* 0x000ea20000300a00 */
[----:B------:R-:W2:Y:S05]  /*3e040*/  LDL.LU.64 R40, [R1+0x2ce8] ;  /* 0x002ce80001287983 */ /* 0x000eaa0000300a00 */
[----:B------:R0:W-:Y:S02]  /*3e050*/  STL.64 [R1+0x600], R44 ;  /* 0x0006002c01007387 */ /* 0x0001e40000100a00 */
[----:B------:R1:W-:Y:S01]  /*3e060*/  STL.64 [R1+0x608], R46 ;  /* 0x0006082e01007387 */ /* 0x0003e20000100a00 */
[----:B0-----:R-:W3:Y:S01]  /*3e070*/  LDL.LU R44, [R1+0x5d0] ;  /* 0x0005d000012c7983 */ /* 0x001ee20000300800 */
[----:B------:R-:W3:Y:S02]  /*3e080*/  LDL.LU R45, [R1+0x5d4] ;  /* 0x0005d400012d7983 */ /* 0x000ee40000300800 */
[----:B-1----:R-:W3:Y:S02]  /*3e090*/  LDL.LU R46, [R1+0x5d8] ;  /* 0x0005d800012e7983 */ /* 0x002ee40000300800 */
[----:B------:R-:W3:Y:S01]  /*3e0a0*/  LDL.LU R47, [R1+0x5dc] ;  /* 0x0005dc00012f7983 */ /* 0x000ee20000300800 */
[C---:B--2---:R-:W-:Y:S08]  /*3e0b0*/  HMMA.16816.F32.BF16 R24, R40.reuse, R30, R24 ;  /* 0x0000001e2818723c */ /* 0x044ff00000041818 */
[C---:B---3--:R-:W-:Y:S11]  /*3e0c0*/  HMMA.16816.F32.BF16 R44, R40.reuse, R34, R44 ;  /* 0x00000022282c723c */ /* 0x048ff6000004182c */
        /* <DEDUP_REMOVED lines=72> */
[C---:B---3--:R-:W-:Y:S01]  /*3e550*/  HMMA.16816.F32.BF16 R28, R36.reuse, R26, R40 ;  /* 0x0000001a241c723c */ /* 0x048fe20000041828 */
        /* <DEDUP_REMOVED lines=10> */
[C---:B0-----:R-:W-:Y:S08]  /*3e600*/  HMMA.16816.F32.BF16 R24, R36.reuse, R22, R52 ;  /* 0x000000162418723c */ /* 0x041ff00000041834 */
        /* <DEDUP_REMOVED lines=8> */
[----:B------:R-:W1:Y:S04]  /*3e690*/  LDSM.16.MT88.4 R44, [R17+0x4280] ;  /* 0x00428000112c783b */ /* 0x000e680000004200 */
[----:B------:R-:W-:Y:S01]  /*3e6a0*/  STL.64 [R1+0x4f0], R20 ;  /* 0x0004f01401007387 */ /* 0x000fe20000100a00 */
[----:B------:R-:W-:Y:S02]  /*3e6b0*/  STL.64 [R1+0x4f8], R22 ;  /* 0x0004f81601007387 */ /* 0x000fe40000100a00 */
[----:B0-----:R-:W-:Y:S02]  /*3e6c0*/  STL.64 [R1+0x2c00], R50 ;  /* 0x002c003201007387 */ /* 0x001fe40000100a00 */
[----:B------:R-:W-:Y:S01]  /*3e6d0*/  STL.64 [R1+0x2bf8], R48 ;  /* 0x002bf83001007387 */ /* 0x000fe20000100a00 */
[----:B------:R-:W-:Y:S01]  /*3e6e0*/  STL.64 [R1+0x2c28], R10 ;  /* 0x002c280a01007387 */ /* 0x000fe20000100a00 */
[----:B------:R-:W-:Y:S11]  /*3e6f0*/  STL.64 [R1+0x2c20], R8 ;  /* 0x002c200801007387 */ /* 0x000ff60000100a00 */
[----:B------:R-:W-:Y:S01]  /*3e700*/  STL.64 [R1+0x8c0], R4 ;  /* 0x0008c00401007387 */ /* 0x000fe20000100a00 */
[----:B------:R0:W-:Y:S02]  /*3e710*/  STL.64 [R1+0x8c8], R6 ;  /* 0x0008c80601007387 */ /* 0x0001e40000100a00 */
[C---:B0-----:R-:W-:Y:S01]  /*3e720*/  HMMA.16816.F32.BF16 R4, R36.reuse, R14, R56 ;  /* 0x0000000e2404723c */ /* 0x041fe20000041838 */
[----:B-1----:R-:W-:Y:S01]  /*3e730*/  STL.64 [R1+0x2bc8], R46 ;  /* 0x002bc82e01007387 */ /* 0x002fe20000100a00 */
[----:B------:R0:W-:Y:S02]  /*3e740*/  STL.64 [R1+0x2bc0], R44 ;  /* 0x002bc02c01007387 */ /* 0x0001e40000100a00 */
[----:B------:R-:W-:Y:S01]  /*3e750*/  STL.64 [R1+0x2c18], R14 ;  /* 0x002c180e01007387 */ /* 0x000fe20000100a00 */
[----:B0-----:R-:W2:Y:S11]  /*3e760*/  LDL.LU R44, [R1+0xaf0] ;  /* 0x000af000012c7983 */ /* 0x001eb60000300800 */
[----:B------:R-:W-:Y:S07]  /*3e770*/  @!UPT UIADD3 URZ, URZ, URZ, URZ ;  /* 0x0000003f3f3ff290 */ /* 0x000fee000fffe03f */
        /* <DEDUP_REMOVED lines=55> */
[----:B------:R-:W3:Y:S01]  /*3eaf0*/  LDL.LU R56, [R1+0xae0] ;  /* 0x000ae00001387983 */ /* 0x000ee20000300800 */
[----:B------:R-:W3:Y:S02]  /*3eb00*/  LDL.LU R57, [R1+0xae4] ;  /* 0x000ae40001397983 */ /* 0x000ee40000300800 */
[----:B------:R-:W3:Y:S02]  /*3eb10*/  LDL.LU R58, [R1+0xae8] ;  /* 0x000ae800013a7983 */ /* 0x000ee40000300800 */
[----:B------:R-:W3:Y:S01]  /*3eb20*/  LDL.LU R59, [R1+0xaec] ;  /* 0x000aec00013b7983 */ /* 0x000ee20000300800 */
[----:B------:R-:W-:Y:S01]  /*3eb30*/  STL.64 [R1+0x2b48], R42 ;  /* 0x002b482a01007387 */ /* 0x000fe20000100a00 */
[----:B------:R0:W-:Y:S03]  /*3eb40*/  STL.64 [R1+0x2b40], R40 ;  /* 0x002b402801007387 */ /* 0x0001e60000100a00 */
[----:B0-----:R-:W3:Y:S01]  /*3eb50*/  LDL.LU R40, [R1+0xb00] ;  /* 0x000b000001287983 */ /* 0x001ee20000300800 */
[----:B------:R-:W3:Y:S02]  /*3eb60*/  LDL.LU R41, [R1+0xb04] ;  /* 0x000b040001297983 */ /* 0x000ee40000300800 */
[----:B------:R-:W3:Y:S02]  /*3eb70*/  LDL.LU R42, [R1+0xb08] ;  /* 0x000b0800012a7983 */ /* 0x000ee40000300800 */
[----:B------:R-:W3:Y:S01]  /*3eb80*/  LDL.LU R43, [R1+0xb0c] ;  /* 0x000b0c00012b7983 */ /* 0x000ee20000300800 */
[----:B--2---:R-:W-:Y:S01]  /*3eb90*/  HMMA.16816.F32.BF16 R36, R36, R18, R32 ;  /* 0x000000122424723c */ /* 0x004fe20000041820 */
[----:B------:R-:W4:Y:S01]  /*3eba0*/  LDL.LU.64 R34, [R1+0x2c78] ;  /* 0x002c780001227983 */ /* 0x000f220000300a00 */
[----:B------:R-:W2:Y:S11]  /*3ebb0*/  LDL.LU.64 R32, [R1+0x2c70] ;  /* 0x002c700001207983 */ /* 0x000eb60000300a00 */
[----:B------:R-:W-:Y:S10]  /*3ebc0*/  @!UPT UIADD3 URZ, URZ, URZ, URZ ;  /* 0x0000003f3f3ff290 */ /* 0x000ff4000fffe03f */
[----:B------:R-:W-:Y:S01]  /*3ebd0*/  STL.64 [R1+0xc00], R36 ;  /* 0x000c002401007387 */ /* 0x000fe20000100a00 */
[----:B------:R-:W-:Y:S02]  /*3ebe0*/  STL.64 [R1+0xc08], R38 ;  /* 0x000c082601007387 */ /* 0x000fe40000100a00 */
[----:B------:R-:W0:Y:S02]  /*3ebf0*/  LDSM.16.MT88.4 R36, [R17+0x4380] ;  /* 0x004380001124783b */ /* 0x000e240000004200 */
[----:B0-----:R-:W-:Y:S02]  /*3ec00*/  STL.64 [R1+0x2ad0], R38 ;  /* 0x002ad02601007387 */ /* 0x001fe40000100a00 */
[----:B------:R0:W-:Y:S02]  /*3ec10*/  STL.64 [R1+0x2ac8], R36 ;  /* 0x002ac82401007387 */ /* 0x0001e40000100a00 */
        /* <DEDUP_REMOVED lines=53> */
[----:B------:R-:W3:Y:S01]  /*3ef70*/  LDL.LU.64 R50, [R1+0x2c00] ;  /* 0x002c000001327983 */ /* 0x000ee20000300a00 */
[----:B------:R-:W3:Y:S11]  /*3ef80*/  LDL.LU.64 R48, [R1+0x2bf8] ;  /* 0x002bf80001307983 */ /* 0x000ef60000300a00 */
[----:B------:R-:W-:Y:S10]  /*3ef90*/  @!UPT UIADD3 URZ, URZ, URZ, URZ ;  /* 0x0000003f3f3ff290 */ /* 0x000ff4000fffe03f */
        /* <DEDUP_REMOVED lines=21> */
[----:B--2---:R4:W-:Y:S01]  /*3f0f0*/  STL.64 [R1+0x2bb0], R28 ;  /* 0x002bb01c01007387 */ /* 0x0049e20000100a00 */
[----:B------:R-:W-:Y:S01]  /*3f100*/  STL.64 [R1+0x2ba8], R26 ;  /* 0x002ba81a01007387 */ /* 0x000fe20000100a00 */
[----:B------:R0:W-:Y:S01]  /*3f110*/  STL.64 [R1+0x2ba0], R24 ;  /* 0x002ba01801007387 */ /* 0x0001e20000100a00 */
[C---:B----4-:R-:W-:Y:S08]  /*3f120*/  HMMA.16816.F32.BF16 R28, R48.reuse, R26, R52 ;  /* 0x0000001a301c723c */ /* 0x050ff00000041834 */
[C---:B0-----:R-:W-:Y:S11]  /*3f130*/  HMMA.16816.F32.BF16 R24, R48.reuse, R22, R36 ;  /* 0x000000163018723c */ /* 0x041ff60000041824 */
[----:B------:R-:W-:Y:S04]  /*3f140*/  @!UPT UIADD3 URZ, URZ, URZ, URZ ;  /* 0x0000003f3f3ff290 */ /* 0x000fe8000fffe03f */
        /* <DEDUP_REMOVED lines=8> */
[C---:B0-----:R-:W-:Y:S11]  /*3f1d0*/  HMMA.16816.F32.BF16 R20, R48.reuse, R6, R40 ;  /* 0x000000063014723c */ /* 0x041ff60000041828 */
[----:B------:R-:W-:Y:S11]  /*3f1e0*/  @!UPT UIADD3 URZ, URZ, URZ, URZ ;  /* 0x0000003f3f3ff290 */ /* 0x000ff6000fffe03f */
[----:B------:R-:W-:Y:S01]  /*3f1f0*/  @!UPT UIADD3 URZ, URZ, URZ, URZ ;  /* 0x0000003f3f3ff290 */ /* 0x000fe2000fffe03f */
[----:B------:R-:W-:Y:S01]  /*3f200*/  STL.64 [R1+0xb00], R20 ;  /* 0x000b001401007387 */ /* 0x000fe20000100a00 */
[----:B------:R-:W-:Y:S02]  /*3f210*/  STL.64 [R1+0xb08], R22 ;  /* 0x000b081601007387 */ /* 0x000fe40000100a00 */
[----:B------:R-:W-:Y:S02]  /*3f220*/  STL.64 [R1+0x2b78], R10 ;  /* 0x002b780a01007387 */ /* 0x000fe40000100a00 */
[----:B------:R-:W-:Y:S01]  /*3f230*/  STL.64 [R1+0x2b70], R8 ;  /* 0x002b700801007387 */ /* 0x000fe20000100a00 */
[C---:B---3--:R-:W-:Y:S11]  /*3f240*/  HMMA.16816.F32.BF16 R4, R48.reuse, R10, R44 ;  /* 0x0000000a3004723c */ /* 0x048ff6000004182c */
[----:B------:R-:W-:Y:S11]  /*3f250*/  @!UPT UIADD3 URZ, URZ, URZ, URZ ;  /* 0x0000003f3f3ff290 */ /* 0x000ff6000fffe03f */
[----:B------:R-:W-:Y:S01]  /*3f260*/  @!UPT UIADD3 URZ, URZ, URZ, URZ ;  /* 0x0000003f3f3ff290 */ /* 0x000fe2000fffe03f */
[----:B------:R-:W-:Y:S01]  /*3f270*/  STL.64 [R1+0xaf0], R4 ;  /* 0x000af00401007387 */ /* 0x000fe20000100a00 */
[----:B------:R0:W-:Y:S02]  /*3f280*/  STL.64 [R1+0xaf8], R6 ;  /* 0x000af80601007387 */ /* 0x0001e40000100a00 */
[----:B------:R-:W2:Y:S01]  /*3f290*/  LDL.LU R52, [R1+0x90] ;  /* 0x0000900001347983 */ /* 0x000ea20000300800 */
[C---:B0-----:R-:W-:Y:S11]  /*3f2a0*/  HMMA.16816.F32.BF16 R4, R48.reuse, R14, R56 ;  /* 0x0000000e3004723c */ /* 0x041ff60000041838 */
[----:B------:R-:W-:Y:S11]  /*3f2b0*/  @!UPT UIADD3 URZ, URZ, URZ, URZ ;  /* 0x0000003f3f3ff290 */ /* 0x000ff6000fffe03f */
[----:B------:R-:W-:Y:S01]  /*3f2c0*/  @!UPT UIADD3 URZ, URZ, URZ, URZ ;  /* 0x0000003f3f3ff290 */ /* 0x000fe2000fffe03f */
[----:B------:R-:W-:Y:S01]  /*3f2d0*/  STL.64 [R1+0xae0], R4 ;  /* 0x000ae00401007387 */ /* 0x000fe20000100a00 */
[----:B------:R-:W-:Y:S02]  /*3f2e0*/  STL.64 [R1+0xae8], R6 ;  /* 0x000ae80601007387 */ /* 0x000fe40000100a00 */
[----:B------:R-:W2:Y:S02]  /*3f2f0*/  LDL.LU R53, [R1+0x94] ;  /* 0x0000940001357983 */ /* 0x000ea40000300800 */
[----:B------:R-:W-:Y:S02]  /*3f300*/  IMAD.MOV.U32 R54, RZ, RZ, R32 ;  /* 0x000000ffff367224 */ /* 0x000fe400078e0020 */
[----:B------:R-:W-:Y:S01]  /*3f310*/  IMAD.MOV.U32 R55, RZ, RZ, R0 ;  /* 0x000000ffff377224 */ /* 0x000fe200078e0000 */
[----:B------:R-:W3:Y:S01]  /*3f320*/  LDL.LU R32, [R1+0x2bd4] ;  /* 0x002bd40001207983 */ /* 0x000ee20000300800 */
[----:B------:R-:W4:Y:S03]  /*3f330*/  LDL.LU R0, [R1+0x2bd0] ;  /* 0x002bd00001007983 */ /* 0x000f260000300800 */
[----:B------:R-:W-:Y:S04]  /*3f340*/  STL.64 [R1+0x2ae8], R54 ;  /* 0x002ae83601007387 */ /* 0x000fe80000100a00 */
[----:B--2---:R0:W-:Y:S04]  /*3f350*/  STL.64 [R1+0x2ae0], R52 ;  /* 0x002ae03401007387 */ /* 0x0041e80000100a00 */
        /* <DEDUP_REMOVED lines=83> */
[----:B------:R-:W2:Y:S01]  /*3f890*/  LDL.LU.64 R16, [R1+0x1058] ;  /* 0x0010580001107983 */ /* 0x000ea20000300a00 */
[----:B------:R-:W2:Y:S02]  /*3f8a0*/  LDL.LU.64 R12, [R1+0x1060] ;  /* 0x00106000010c7983 */ /* 0x000ea40000300a00 */
[----:B------:R-:W2:Y:S02]  /*3f8b0*/  LDL.LU.64 R46, [R1+0x2bc8] ;  /* 0x002bc800012e7983 */ /* 0x000ea40000300a00 */
[----:B------:R-:W2:Y:S01]  /*3f8c0*/  LDL.LU.64 R44, [R1+0x2bc0] ;  /* 0x002bc000012c7983 */ /* 0x000ea20000300a00 */
        /* <DEDUP_REMOVED lines=101> */
[C---:B--2---:R-:W-:Y:S08]  /*3ff20*/  HMMA.16816.F32.BF16 R52, R40.reuse, R10, R52 ;  /* 0x0000000a2834723c */ /* 0x044ff00000041834 */
[----:B------:R-:W-:Y:S11]  /*3ff30*/  HMMA.16816.F32.BF16 R40, R40, R18, R36 ;  /* 0x000000122828723c */ /* 0x000ff60000041824 */
[----:B------:R-:W-:Y:S04]  /*3ff40*/  @!UPT UIADD3 URZ, URZ, URZ, URZ ;  /* 0x0000003f3f3ff290 */ /* 0x000fe8000fffe03f */
[----:B------:R-:W-:Y:S01]  /*3ff50*/  STL.64 [R1+0x340], R52 ;  /* 0x0003403401007387 */ /* 0x000fe20000100a00 */
[----:B------:R0:W-:Y:S03]  /*3ff60*/  STL.64 [R1+0x348], R54 ;  /* 0x0003483601007387 */ /* 0x0001e60000100a00 */
[----:B0-----:R-:W2:Y:S01]  /*3ff70*/  LDL.LU.64 R54, [R1+0x2ae8] ;  /* 0x002ae80001367983 */ /* 0x001ea20000300a00 */
[----:B------:R-:W2:Y:S02]  /*3ff80*/  LDL.LU.64 R52, [R1+0x2ae0] ;  /* 0x002ae00001347983 */ /* 0x000ea40000300a00 */
[----:B------:R0:W-:Y:S02]  /*3ff90*/  STL.64 [R1+0x330], R44 ;  /* 0x0003302c01007387 */ /* 0x0001e40000100a00 */
[----:B------:R-:W-:Y:S02]  /*3ffa0*/  STL.64 [R1+0x338], R46 ;  /* 0x0003382e01007387 */ /* 0x000fe40000100a00 */
[----:B0-----:R-:W-:-:S02]  /*3ffb0*/  IMAD.MOV.U32 R44, RZ, RZ, R3 ;  /* 0x000000ffff2c7224 */ /* 0x001fc400078e0003 */
[----:B------:R-:W-:Y:S01]  /*3ffc0*/  IMAD.MOV.U32 R45, RZ, RZ, R33 ;  /* 0x000000ffff2d7224 */ /* 0x000fe200078e0021 */
[----:B------:R-:W3:Y:S01]  /*3ffd0*/  LDL.LU R3, [R1+0x2adc] ;  /* 0x002adc0001037983 */ /* 0x000ee20000300800 */
[----:B------:R-:W2:Y:S02]  /*3ffe0*/  LDL.LU R33, [R1+0x2ad8] ;  /* 0x002ad80001217983 */ /* 0x000ea40000300800 */
[----:B------:R-:W3:Y:S02]  /*3fff0*/  LDL.LU.64 R38, [R1+0x2ad0] ;  /* 0x002ad00001267983 */ /* 0x000ee40000300a00 */
[----:B------:R-:W3:Y:S01]  /*40000*/  LDL.LU.64 R36, [R1+0x2ac8] ;  /* 0x002ac80001247983 */ /* 0x000ee20000300a00 */
[----:B------:R4:W-:Y:S01]  /*40010*/  STL.64 [R1+0xe0], R40 ;  /* 0x0000e02801007387 */ /* 0x0009e20000100a00 */
[----:B------:R0:W-:Y:S02]  /*40020*/  STL.64 [R1+0xe8], R42 ;  /* 0x0000e82a01007387 */ /* 0x0001e40000100a00 */
[----:B----4-:R-:W-:-:S02]  /*40030*/  IMAD.MOV.U32 R40, RZ, RZ, R0 ;  /* 0x000000ffff287224 */ /* 0x010fc400078e0000 */
[----:B0-----:R-:W-:Y:S01]  /*40040*/  IMAD.MOV.U32 R43, RZ, RZ, R32 ;  /* 0x000000ffff2b7224 */ /* 0x001fe200078e0020 */
[----:B------:R-:W4:Y:S01]  /*40050*/  LDL.LU R0, [R1+0x2ac0] ;  /* 0x002ac00001007983 */ /* 0x000f220000300800 */
[----:B------:R-:W-:Y:S02]  /*40060*/  STL.64 [R1+0x2aa8], R18 ;  /* 0x002aa81201007387 */ /* 0x000fe40000100a00 */
[----:B--2---:R-:W-:Y:S02]  /*40070*/  IMAD.MOV.U32 R42, RZ, RZ, R33 ;  /* 0x000000ffff2a7224 */ /* 0x004fe400078e0021 */
[----:B---3--:R-:W-:Y:S01]  /*40080*/  HMMA.16816.F32.BF16 R32, R36, R34, R56 ;  /* 0x000000222420723c */ /* 0x008fe20000041838 */
[----:B------:R-:W2:Y:S11]  /*40090*/  LDL.LU.64 R58, [R1+0x2ab8] ;  /* 0x002ab800013a7983 */ /* 0x000eb60000300a00 */
[----:B------:R-:W-:Y:S11]  /*400a0*/  @!UPT UIADD3 URZ, URZ, URZ, URZ ;  /* 0x0000003f3f3ff290 */ /* 0x000ff6000fffe03f */
[----:B------:R-:W-:Y:S01]  /*400b0*/  STL.64 [R1+0xc0], R32 ;  /* 0x0000c02001007387 */ /* 0x000fe20000100a00 */
[----:B------:R0:W-:Y:S02]  /*400c0*/  STL.64 [R1+0xc8], R34 ;  /* 0x0000c82201007387 */ /* 0x0001e40000100a00 */
[----:B------:R-:W3:Y:S02]  /*400d0*/  LDL.LU.64 R56, [R1+0x1000] ;  /* 0x0010000001387983 */ /* 0x000ee40000300a00 */
[----:B------:R-:W-:-:S07]  /*400e0*/  IMAD.MOV.U32 R41, RZ, RZ, R3 ;  /* 0x000000ffff297224 */ /* 0x000fce00078e0003 */
[C---:B------:R-:W-:Y:S08]  /*400f0*/  HMMA.16816.F32.BF16 R40, R36.reuse, R30, R40 ;  /* 0x0000001e2428723c */ /* 0x040ff00000041828 */
[----:B0-----:R-:W-:Y:S01]  /*40100*/  HMMA.16816.F32.BF16 R32, R36, R26, R48 ;  /* 0x0000001a2420723c */ /* 0x001fe20000041830 */
[----:B------:R-:W-:-:S04]  /*40110*/  IMAD.MOV.U32 R3, RZ, RZ, c[0x0][0x188] ;  /* 0x00006200ff037624 */ /* 0x000fc800078e00ff */
[----:B------:R-:W-:-:S10]  /*40120*/  IMAD.SHL.U32 R3, R3, 0x20, RZ ;  /* 0x0000002003037824 */ /* 0x000fd400078e00ff */
[----:B------:R-:W-:Y:S01]  /*40130*/  STL.64 [R1+0xb0], R40 ;  /* 0x0000b02801007387 */ /* 0x000fe20000100a00 */
[----:B------:R0:W-:Y:S02]  /*40140*/  STL.64 [R1+0xb8], R42 ;  /* 0x0000b82a01007387 */ /* 0x0001e40000100a00 */
[----:B0-----:R-:W-:Y:S01]  /*40150*/  HMMA.16816.F32.BF16 R40, R36, R22, R52 ;  /* 0x000000162428723c */ /* 0x001fe20000041834 */
[----:B------:R-:W-:Y:S02]  /*40160*/  IMAD.SHL.U32 R3, R3, 0x2, RZ ;  /* 0x0000000203037824 */ /* 0x000fe400078e00ff */
[----:B------:R-:W-:Y:S02]  /*40170*/  IMAD.MOV.U32 R46, RZ, RZ, R25 ;  /* 0x000000ffff2e7224 */ /* 0x000fe400078e0019 */
[----:B------:R-:W-:Y:S02]  /*40180*/  IMAD.MOV.U32 R47, RZ, RZ, R24 ;  /* 0x000000ffff2f7224 */ /* 0x000fe400078e0018 */
[----:B------:R-:W3:Y:S01]  /*40190*/  LDL.LU.64 R24, [R1+0x1008] ;  /* 0x0010080001187983 */ /* 0x000ee20000300a00 */
[----:B------:R0:W-:Y:S02]  /*401a0*/  STL.64 [R1+0xa0], R32 ;  /* 0x0000a02001007387 */ /* 0x0001e40000100a00 */
[----:B------:R1:W-:Y:S02]  /*401b0*/  STL.64 [R1+0xa8], R34 ;  /* 0x0000a82201007387 */ /* 0x0003e40000100a00 */
[----:B------:R-:W3:Y:S01]  /*401c0*/  LDL.LU.64 R48, [R1+0x1010] ;  /* 0x0010100001307983 */ /* 0x000ee20000300a00 */
[----:B0-----:R-:W-:-:S02]  /*401d0*/  IADD3 R33, P0, R16, R3, RZ ;  /* 0x0000000310217210 */ /* 0x001fc40007f1e0ff */
[----:B-1----:R-:W-:Y:S01]  /*401e0*/  IADD3 R34, P1, R12, R3, RZ ;  /* 0x000000030c227210 */ /* 0x002fe20007f3e0ff */
[----:B------:R-:W-:-:S07]  /*401f0*/  IMAD.MOV.U32 R16, RZ, RZ, R60 ;  /* 0x000000ffff107224 */ /* 0x000fce00078e003c */
[----:B------:R0:W-:Y:S01]  /*40200*/  STL.64 [R1+0x90], R40 ;  /* 0x0000902801007387 */ /* 0x0001e20000100a00 */
[----:B------:R1:W-:Y:S02]  /*40210*/  STL.64 [R1+0x98], R42 ;  /* 0x0000982a01007387 */ /* 0x0003e40000100a00 */
[--C-:B----4-:R-:W-:Y:S02]  /*40220*/  IMAD.X R31, R17, 0x1, R0.reuse, P0 ;  /* 0x00000001111f7824 */ /* 0x110fe400000e0600 */
[----:B------:R-:W4:Y:S02]  /*40230*/  LDL.LU R60, [R1+0x2ab4] ;  /* 0x002ab400013c7983 */ /* 0x000f240000300800 */
[----:B------:R-:W-:Y:S02]  /*40240*/  IMAD.MOV.U32 R17, RZ, RZ, R61 ;  /* 0x000000ffff117224 */ /* 0x000fe400078e003d */
[----:B------:R-:W-:Y:S01]  /*40250*/  IMAD.X R32, R13, 0x1, R0, P1 ;  /* 0x000000010d207824 */ /* 0x000fe200008e0600 */
[----:B------:R-:W4:Y:S01]  /*40260*/  LDL.LU R61, [R1+0x2ab0] ;  /* 0x002ab000013d7983 */ /* 0x000f220000300800 */
[----:B------:R-:W-:-:S02]  /*40270*/  IMAD.MOV.U32 R52, RZ, RZ, R9 ;  /* 0x000000ffff347224 */ /* 0x000fc400078e0009 */
[----:B------:R-:W-:Y:S02]  /*40280*/  IMAD.MOV.U32 R53, RZ, RZ, R8 ;  /* 0x000000ffff357224 */ /* 0x000fe400078e0008 */
[----:B------:R-:W-:Y:S01]  /*40290*/  IMAD.MOV.U32 R54, RZ, RZ, R5 ;  /* 0x000000ffff367224 */ /* 0x000fe200078e0005 */
[----:B0-----:R-:W4:Y:S01]  /*402a0*/  LDL.LU.64 R40, [R1+0x1018] ;  /* 0x0010180001287983 */ /* 0x001f220000300a00 */
[----:B------:R-:W4:Y:S02]  /*402b0*/  LDL.LU.64 R12, [R1+0x1020] ;  /* 0x00102000010c7983 */ /* 0x000f240000300a00 */
[----:B------:R-:W4:Y:S02]  /*402c0*/  LDL.LU.64 R50, [R1+0x1028] ;  /* 0x0010280001327983 */ /* 0x000f240000300a00 */
[----:B------:R-:W-:Y:S01]  /*402d0*/  IMAD.MOV.U32 R55, RZ, RZ, R4 ;  /* 0x000000ffff377224 */ /* 0x000fe200078e0004 */
[----:B------:R-:W4:Y:S01]  /*402e0*/  LDL.LU.64 R8, [R1+0x1030] ;  /* 0x0010300001087983 */ /* 0x000f220000300a00 */
[----:B------:R-:W4:Y:S02]  /*402f0*/  LDL.LU.64 R4, [R1+0x1038] ;  /* 0x0010380001047983 */ /* 0x000f240000300a00 */
[----:B------:R-:W-:-:S02]  /*40300*/  IMAD.MOV.U32 R18, RZ, RZ, R29 ;  /* 0x000000ffff127224 */ /* 0x000fc400078e001d */
[----:B------:R-:W-:-:S07]  /*40310*/  IMAD.MOV.U32 R19, RZ, RZ, R28 ;  /* 0x000000ffff137224 */ /* 0x000fce00078e001c */
[C---:B------:R-:W-:Y:S08]  /*40320*/  HMMA.16816.F32.BF16 R16, R36.reuse, R10, R16 ;  /* 0x0000000a2410723c */ /* 0x040ff00000041810 */
[----:B------:R-:W-:Y:S11]  /*40330*/  HMMA.16816.F32.BF16 R52, R36, R14, R52 ;  /* 0x0000000e2434723c */ /* 0x000ff60000041834 */
[----:B------:R-:W-:Y:S05]  /*40340*/  @!UPT UIADD3 URZ, URZ, URZ, URZ ;  /* 0x0000003f3f3ff290 */ /* 0x000fea000fffe03f */
[----:B-1----:R-:W-:Y:S02]  /*40350*/  IMAD.MOV.U32 R43, RZ, RZ, R18 ;  /* 0x000000ffff2b7224 */ /* 0x002fe400078e0012 */
[----:B------:R-:W-:Y:S01]  /*40360*/  IMAD.MOV.U32 R42, RZ, RZ, R19 ;  /* 0x000000ffff2a7224 */ /* 0x000fe200078e0013 */
[----:B--2---:R-:W-:-:S05]  /*40370*/  IADD3 R35, P2, R58, R3, RZ ;  /* 0x000000033a237210 */ /* 0x004fca0007f5e0ff */
[----:B------:R-:W-:Y:S01]  /*40380*/  STL.64 [R1+0x2a98], R34 ;  /* 0x002a982201007387 */ /* 0x000fe20000100a00 */
[----:B------:R0:W-:Y:S02]  /*40390*/  STL.64 [R1+0x2a90], R32 ;  /* 0x002a902001007387 */ /* 0x0001e40000100a00 */
[----:B0-----:R-:W-:Y:S01]  /*403a0*/  HMMA.16816.F32.BF16 R32, R36, R6, R44 ;  /* 0x000000062420723c */ /* 0x001fe2000004182c */
[----:B------:R-:W-:Y:S01]  /*403b0*/  IMAD.X R58, R59, 0x1, R0, P2 ;  /* 0x000000013b3a7824 */ /* 0x000fe200010e0600 */
[----:B---3--:R-:W-:-:S05]  /*403c0*/  IADD3 R27, P1, R56, R3, RZ ;  /* 0x00000003381b7210 */ /* 0x008fca0007f3e0ff */
[----:B------:R-:W-:Y:S11]  /*403d0*/  IMAD.X R23, R57, 0x1, R0, P1 ;  /* 0x0000000139177824 */ /* 0x000ff600008e0600 */
[----:B------:R-:W-:Y:S05]  /*403e0*/  @!UPT UIADD3 URZ, URZ, URZ, URZ ;  /* 0x0000003f3f3ff290 */ /* 0x000fea000fffe03f */
[----:B------:R0:W-:Y:S01]  /*403f0*/  STL.64 [R1+0x80], R32 ;  /* 0x0000802001007387 */ /* 0x0001e20000100a00 */
[----:B------:R-:W-:Y:S02]  /*40400*/  STL.64 [R1+0x88], R34 ;  /* 0x0000882201007387 */ /* 0x000fe40000100a00 */
[----:B------:R-:W2:Y:S02]  /*40410*/  LDL.LU R59, [R1+0x17b0] ;  /* 0x0017b000013b7983 */ /* 0x000ea40000300800 */
[----:B------:R-:W3:Y:S02]  /*40420*/  LDL.LU.64 R56, [R1+0x1040] ;  /* 0x0010400001387983 */ /* 0x000ee40000300a00 */
[----:B------:R-:W-:Y:S01]  /*40430*/  IMAD.MOV.U32 R46, RZ, RZ, R32 ;  /* 0x000000ffff2e7224 */ /* 0x000fe200078e0020 */
[----:B------:R-:W2:Y:S04]  /*40440*/  LDL.LU.64 R6, [R1+0x1048] ;  /* 0x0010480001067983 */ /* 0x000ea80000300a00 */
[----:B0-----:R-:W2:Y:S01]  /*40450*/  LDL.LU R32, [R1+0x50] ;  /* 0x0000500001207983 */ /* 0x001ea20000300800 */
[----:B------:R-:W-:Y:S02]  /*40460*/  STL.64 [R1+0x70], R16 ;  /* 0x0000701001007387 */ /* 0x000fe40000100a00 */
[----:B------:R0:W-:Y:S02]  /*40470*/  STL.64 [R1+0x78], R18 ;  /* 0x0000781201007387 */ /* 0x0001e40000100a00 */
[----:B0-----:R-:W2:Y:S01]  /*40480*/  LDL.LU.64 R18, [R1+0x2aa8] ;  /* 0x002aa80001127983 */ /* 0x001ea20000300a00 */
[----:B------:R0:W-:Y:S02]  /*40490*/  STL.64 [R1+0x60], R52 ;  /* 0x0000603401007387 */ /* 0x0001e40000100a00 */
[----:B------:R1:W-:Y:S02]  /*404a0*/  STL.64 [R1+0x68], R54 ;  /* 0x0000683601007387 */ /* 0x0003e40000100a00 */
[----:B------:R-:W2:Y:S02]  /*404b0*/  LDL.LU.64 R14, [R1+0x1050] ;  /* 0x00105000010e7983 */ /* 0x000ea40000300a00 */
[----:B------:R-:W-:-:S02]  /*404c0*/  IMAD.MOV.U32 R47, RZ, RZ, R33 ;  /* 0x000000ffff2f7224 */ /* 0x000fc400078e0021 */
[----:B------:R-:W-:Y:S02]  /*404d0*/  IMAD.MOV.U32 R45, RZ, RZ, R34 ;  /* 0x000000ffff2d7224 */ /* 0x000fe400078e0022 */
[----:B------:R-:W-:Y:S01]  /*404e0*/  IMAD.MOV.U32 R44, RZ, RZ, R35 ;  /* 0x000000ffff2c7224 */ /* 0x000fe200078e0023 */
[-C--:B------:R-:W-:Y:S01]  /*404f0*/  IADD3 R28, P2, R24, R3.reuse, RZ ;  /* 0x00000003181c7210 */ /* 0x080fe20007f5e0ff */
[----:B------:R-:W-:Y:S01]  /*40500*/  IMAD.MOV.U32 R33, RZ, RZ, R2 ;  /* 0x000000ffff217224 */ /* 0x000fe200078e0002 */
[----:B------:R-:W-:Y:S01]  /*40510*/  IADD3 R29, P3, R48, R3, RZ ;  /* 0x00000003301d7210 */ /* 0x000fe20007f7e0ff */
[----:B------:R-:W-:Y:S02]  /*40520*/  IMAD.MOV.U32 R34, RZ, RZ, R21 ;  /* 0x000000ffff227224 */ /* 0x000fe400078e0015 */
[----:B------:R-:W-:Y:S02]  /*40530*/  IMAD.MOV.U32 R35, RZ, RZ, R20 ;  /* 0x000000ffff237224 */ /* 0x000fe400078e0014 */
[----:B------:R-:W-:-:S02]  /*40540*/  IMAD.X R24, R25, 0x1, R0, P2 ;  /* 0x0000000119187824 */ /* 0x000fc400010e0600 */
[----:B------:R-:W-:Y:S02]  /*40550*/  IMAD.X R25, R49, 0x1, R0, P3 ;  /* 0x0000000131197824 */ /* 0x000fe400018e0600 */
[----:B------:R-:W-:Y:S01]  /*40560*/  IMAD.MOV.U32 R49, RZ, RZ, R17 ;  /* 0x000000ffff317224 */ /* 0x000fe200078e0011 */
[----:B----4-:R-:W-:-:S05]  /*40570*/  IADD3 R26, P0, R60, R3, RZ ;  /* 0x000000033c1a7210 */ /* 0x010fca0007f1e0ff */
[--C-:B------:R-:W-:Y:S01]  /*40580*/  IMAD.X R60, R61, 0x1, R0.reuse, P0 ;  /* 0x000000013d3c7824 */ /* 0x100fe200000e0600 */
[-C--:B------:R-:W-:Y:S02]  /*40590*/  IADD3 R30, P0, R40, R3.reuse, RZ ;  /* 0x00000003281e7210 */ /* 0x080fe40007f1e0ff */
[-C--:B------:R-:W-:Y:S02]  /*405a0*/  IADD3 R17, P1, R12, R3.reuse, RZ ;  /* 0x000000030c117210 */ /* 0x080fe40007f3e0ff */
[-C--:B------:R-:W-:Y:S01]  /*405b0*/  IADD3 R20, P2, R50, R3.reuse, RZ ;  /* 0x0000000332147210 */ /* 0x080fe20007f5e0ff */
[----:B------:R-:W-:Y:S01]  /*405c0*/  IMAD.X R11, R41, 0x1, R0, P0 ;  /* 0x00000001290b7824 */ /* 0x000fe200000e0600 */
[-C--:B------:R-:W-:Y:S01]  /*405d0*/  IADD3 R21, P0, R8, R3.reuse, RZ ;  /* 0x0000000308157210 */ /* 0x080fe20007f1e0ff */
[----:B------:R-:W-:Y:S02]  /*405e0*/  IMAD.MOV.U32 R48, RZ, RZ, R16 ;  /* 0x000000ffff307224 */ /* 0x000fe400078e0010 */
[--C-:B------:R-:W-:Y:S01]  /*405f0*/  IMAD.X R12, R13, 0x1, R0.reuse, P1 ;  /* 0x000000010d0c7824 */ /* 0x100fe200008e0600 */
[----:B------:R-:W-:Y:S01]  /*40600*/  IADD3 R22, P1, R4, R3, RZ ;  /* 0x0000000304167210 */ /* 0x000fe20007f3e0ff */
[----:B------:R-:W-:-:S02]  /*40610*/  IMAD.X R16, R9, 0x1, R0, P0 ;  /* 0x0000000109107824 */ /* 0x000fc400000e0600 */
[----:B------:R-:W-:Y:S02]  /*40620*/  IMAD.X R13, R51, 0x1, R0, P2 ;  /* 0x00000001330d7824 */ /* 0x000fe400010e0600 */
[----:B------:R-:W-:Y:S02]  /*40630*/  IMAD.MOV.U32 R50, RZ, RZ, R52 ;  /* 0x000000ffff327224 */ /* 0x000fe400078e0034 */
[----:B------:R-:W-:Y:S01]  /*40640*/  IMAD.MOV.U32 R51, RZ, RZ, R53 ;  /* 0x000000ffff337224 */ /* 0x000fe200078e0035 */
[----:B0-----:R-:W4:Y:S01]  /*40650*/  LDL.LU R52, [R1+0x2484] ;  /* 0x0024840001347983 */ /* 0x001f220000300800 */
[----:B------:R-:W-:Y:S02]  /*40660*/  IMAD.MOV.U32 R41, RZ, RZ, R54 ;  /* 0x000000ffff297224 */ /* 0x000fe400078e0036 */
[----:B------:R-:W4:Y:S02]  /*40670*/  LDL.LU R53, [R1+0x247c] ;  /* 0x00247c0001357983 */ /* 0x000f240000300800 */
[----:B------:R-:W-:Y:S01]  /*40680*/  IMAD.MOV.U32 R40, RZ, RZ, R55 ;  /* 0x000000ffff287224 */ /* 0x000fe200078e0037 */
[----:B-1----:R-:W4:Y:S01]  /*40690*/  LDL.LU R54, [R1+0x2474] ;  /* 0x0024740001367983 */ /* 0x002f220000300800 */
[----:B------:R-:W-:-:S02]  /*406a0*/  IMAD.X R4, R5, 0x1, R0, P1 ;  /* 0x0000000105047824 */ /* 0x000fc400008e0600 */
[----:B------:R-:W4:Y:S02]  /*406b0*/  LDL.LU R55, [R1+0x246c] ;  /* 0x00246c0001377983 */ /* 0x000f240000300800 */
[----:B------:R-:W-:-:S05]  /*406c0*/  IMAD.MOV.U32 R61, RZ, RZ, c[0x0][0x180] ;  /* 0x00006000ff3d7624 */ /* 0x000fca00078e00ff */
[----:B------:R-:W-:-:S04]  /*406d0*/  IADD3 R61, R61, 0x1f, RZ ;  /* 0x0000001f3d3d7810 */ /* 0x000fc80007ffe0ff */
[----:B------:R-:W-:Y:S02]  /*406e0*/  SHF.R.S32.HI R61, RZ, 0x1f, R61 ;  /* 0x0000001fff3d7819 */ /* 0x000fe4000001143d */
[----:B---3--:R-:W-:-:S05]  /*406f0*/  IADD3 R8, P0, R56, R3, RZ ;  /* 0x0000000338087210 */ /* 0x008fca0007f1e0ff */
[----:B------:R-:W-:Y:S02]  /*40700*/  IMAD.X R5, R57, 0x1, R0, P0 ;  /* 0x0000000139057824 */ /* 0x000fe400000e0600 */
[----:B------:R0:W5:Y:S01]  /*40710*/  LDL.LU.64 R56, [R1+0x2aa0] ;  /* 0x002aa00001387983 */ /* 0x0001620000300a00 */
[----:B--2---:R-:W-:Y:S03]  /*40720*/  HMMA.16816.F32.BF16 R36, R36, R18, R32 ;  /* 0x000000122424723c */ /* 0x004fe60000041820 */
[----:B------:R-:W2:Y:S01]  /*40730*/  LDL.LU.64 R34, [R1+0x2a98] ;  /* 0x002a980001227983 */ /* 0x000ea20000300a00 */
[----:B------:R-:W3:Y:S01]  /*40740*/  LDL.LU.64 R32, [R1+0x2a90] ;  /* 0x002a900001207983 */ /* 0x000ee20000300a00 */
[-C--:B------:R-:W-:Y:S02]  /*40750*/  IADD3 R10, P2, R14, R3.reuse, RZ ;  /* 0x000000030e0a7210 */ /* 0x080fe40007f5e0ff */
[----:B------:R-:W-:-:S02]  /*40760*/  IADD3 R9, P1, R6, R3, RZ ;  /* 0x0000000306097210 */ /* 0x000fc40007f3e0ff */
[----:B------:R-:W-:-:S03]  /*40770*/  IADD3 R59, R59, 0x1, RZ ;  /* 0x000000013b3b7810 */ /* 0x000fc60007ffe0ff */
[--C-:B------:R-:W-:Y:S02]  /*40780*/  IMAD.X R6, R7, 0x1, R0.reuse, P1 ;  /* 0x0000000107067824 */ /* 0x100fe400008e0600 */
[----:B------:R-:W-:-:S09]  /*40790*/  IMAD.X R7, R15, 0x1, R0, P2 ;  /* 0x000000010f077824 */ /* 0x000fd200010e0600 */
[----:B------:R-:W-:Y:S01]  /*407a0*/  STL.64 [R1+0x50], R36 ;  /* 0x0000502401007387 */ /* 0x000fe20000100a00 */
[----:B------:R1:W-:Y:S02]  /*407b0*/  STL.64 [R1+0x58], R38 ;  /* 0x0000582601007387 */ /* 0x0003e40000100a00 */
[----:B------:R-:W-:Y:S02]  /*407c0*/  IMAD.MOV.U32 R14, RZ, RZ, R39 ;  /* 0x000000ffff0e7224 */ /* 0x000fe400078e0027 */
[----:B------:R-:W-:Y:S01]  /*407d0*/  IMAD.MOV.U32 R15, RZ, RZ, R38 ;  /* 0x000000ffff0f7224 */ /* 0x000fe200078e0026 */
[----:B------:R0:W-:Y:S01]  /*407e0*/  STL [R1+0x17b0], R59 ;  /* 0x0017b03b01007387 */ /* 0x0001e20000100800 */
[----:B-1----:R-:W-:-:S03]  /*407f0*/  IMAD.MOV.U32 R39, RZ, RZ, c[0x0][0x180] ;  /* 0x00006000ff277624 */ /* 0x002fc600078e00ff */
[----:B------:R-:W2:Y:S02]  /*40800*/  LDL.LU R38, [R1+0x17c0] ;  /* 0x0017c00001267983 */ /* 0x000ea40000300800 */
[----:B------:R-:W-:-:S04]  /*40810*/  IADD3 R39, R39, 0x1f, RZ ;  /* 0x0000001f27277810 */ /* 0x000fc80007ffe0ff */
[----:B------:R-:W-:Y:S02]  /*40820*/  LEA.HI R61, R61, R39, RZ, 0x5 ;  /* 0x000000273d3d7211 */ /* 0x000fe400078f28ff */
[----:B------:R-:W2:Y:S01]  /*40830*/  LDL.LU R39, [R1+0x248c] ;  /* 0x00248c0001277983 */ /* 0x000ea20000300800 */
[----:B------:R-:W-:Y:S02]  /*40840*/  IMAD.MOV.U32 R18, RZ, RZ, R36 ;  /* 0x000000ffff127224 */ /* 0x000fe400078e0024 */
[----:B------:R-:W-:Y:S02]  /*40850*/  IMAD.MOV.U32 R19, RZ, RZ, R37 ;  /* 0x000000ffff137224 */ /* 0x000fe400078e0025 */
[----:B------:R-:W-:Y:S01]  /*40860*/  IMAD.MOV.U32 R37, RZ, RZ, R31 ;  /* 0x000000ffff257224 */ /* 0x000fe200078e001f */
[----:B------:R-:W-:-:S04]  /*40870*/  SHF.R.S32.HI R61, RZ, 0x5, R61 ;  /* 0x00000005ff3d7819 */ /* 0x000fc8000001143d */
[----:B------:R-:W-:Y:S01]  /*40880*/  ISETP.NE.U32.AND P0, PT, R59, R61, PT ;  /* 0x0000003d3b00720c */ /* 0x000fe20003f05070 */
[----:B------:R-:W-:Y:S02]  /*40890*/  IMAD.MOV.U32 R61, RZ, RZ, R60 ;  /* 0x000000ffff3d7224 */ /* 0x000fe400078e003c */
[----:B------:R-:W-:Y:S02]  /*408a0*/  IMAD.MOV.U32 R60, RZ, RZ, R26 ;  /* 0x000000ffff3c7224 */ /* 0x000fe400078e001a */
[----:B------:R-:W-:Y:S02]  /*408b0*/  IMAD.MOV.U32 R26, RZ, RZ, R28 ;  /* 0x000000ffff1a7224 */ /* 0x000fe400078e001c */
[----:B------:R-:W-:Y:S01]  /*408c0*/  IMAD.MOV.U32 R28, RZ, RZ, R30 ;  /* 0x000000ffff1c7224 */ /* 0x000fe200078e001e */
[-C--:B----4-:R-:W-:Y:S02]  /*408d0*/  IADD3 R52, P5, R52, R3.reuse, RZ ;  /* 0x0000000334347210 */ /* 0x090fe40007fbe0ff */
[----:B------:R-:W-:-:S02]  /*408e0*/  IADD3 R53, P2, R53, R3, RZ ;  /* 0x0000000335357210 */ /* 0x000fc40007f5e0ff */
[-C--:B------:R-:W-:Y:S02]  /*408f0*/  IADD3 R54, P1, R54, R3.reuse, RZ ;  /* 0x0000000336367210 */ /* 0x080fe40007f3e0ff */
[----:B------:R-:W-:Y:S01]  /*40900*/  IADD3 R55, P4, R55, R3, RZ ;  /* 0x0000000337377210 */ /* 0x000fe20007f9e0ff */
[----:B0-----:R-:W-:Y:S02]  /*40910*/  IMAD.MOV.U32 R59, RZ, RZ, R58 ;  /* 0x000000ffff3b7224 */ /* 0x001fe400078e003a */
[----:B---3--:R-:W-:Y:S02]  /*40920*/  IMAD.MOV.U32 R36, RZ, RZ, R33 ;  /* 0x000000ffff247224 */ /* 0x008fe400078e0021 */
[----:B------:R-:W-:Y:S02]  /*40930*/  IMAD.MOV.U32 R33, RZ, RZ, R32 ;  /* 0x000000ffff217224 */ /* 0x000fe400078e0020 */
[----:B--2---:R-:W-:Y:S01]  /*40940*/  IMAD.MOV.U32 R32, RZ, RZ, R34 ;  /* 0x000000ffff207224 */ /* 0x004fe200078e0022 */
[----:B------:R-:W-:Y:S04]  /*40950*/  STL.64 [R1+0x1058], R36 ;  /* 0x0010582401007387 */ /* 0x000fe80000100a00 */
[----:B------:R0:W-:Y:S02]  /*40960*/  STL.64 [R1+0x1060], R32 ;  /* 0x0010602001007387 */ /* 0x0001e40000100a00 */
[----:B0-----:R-:W-:-:S02]  /*40970*/  IMAD.MOV.U32 R32, RZ, RZ, R27 ;  /* 0x000000ffff207224 */ /* 0x001fc400078e001b */
[----:B------:R-:W-:Y:S02]  /*40980*/  IMAD.MOV.U32 R33, RZ, RZ, R23 ;  /* 0x000000ffff217224 */ /* 0x000fe400078e0017 */
[----:B------:R-:W-:Y:S02]  /*40990*/  IMAD.MOV.U32 R27, RZ, RZ, R24 ;  /* 0x000000ffff1b7224 */ /* 0x000fe400078e0018 */
[----:B------:R-:W-:Y:S02]  /*409a0*/  IMAD.MOV.U32 R24, RZ, RZ, R29 ;  /* 0x000000ffff187224 */ /* 0x000fe400078e001d */
[----:B------:R-:W-:Y:S01]  /*409b0*/  IMAD.MOV.U32 R29, RZ, RZ, R11 ;  /* 0x000000ffff1d7224 */ /* 0x000fe200078e000b */
[----:B------:R-:W-:Y:S01]  /*409c0*/  STL.64 [R1+0x1000], R32 ;  /* 0x0010002001007387 */ /* 0x000fe20000100a00 */
[----:B------:R0:W-:Y:S02]  /*409d0*/  STL.64 [R1+0x1008], R26 ;  /* 0x0010081a01007387 */ /* 0x0001e40000100a00 */
[----:B------:R1:W-:Y:S02]  /*409e0*/  STL.64 [R1+0x1010], R24 ;  /* 0x0010101801007387 */ /* 0x0003e40000100a00 */
[----:B------:R-:W-:Y:S02]  /*409f0*/  STL.64 [R1+0x1018], R28 ;  /* 0x0010181c01007387 */ /* 0x000fe40000100a00 */
[----:B0-----:R-:W-:-:S02]  /*40a00*/  IMAD.MOV.U32 R26, RZ, RZ, R17 ;  /* 0x000000ffff1a7224 */ /* 0x001fc400078e0011 */
[----:B------:R-:W-:Y:S02]  /*40a10*/  IMAD.MOV.U32 R27, RZ, RZ, R12 ;  /* 0x000000ffff1b7224 */ /* 0x000fe400078e000c */
[----:B-1----:R-:W-:Y:S02]  /*40a20*/  IMAD.MOV.U32 R24, RZ, RZ, R20 ;  /* 0x000000ffff187224 */ /* 0x002fe400078e0014 */
[----:B------:R-:W-:Y:S02]  /*40a30*/  IMAD.MOV.U32 R25, RZ, RZ, R13 ;  /* 0x000000ffff197224 */ /* 0x000fe400078e000d */
[----:B------:R-:W-:Y:S02]  /*40a40*/  IMAD.MOV.U32 R17, RZ, RZ, R16 ;  /* 0x000000ffff117224 */ /* 0x000fe400078e0010 */
[----:B------:R-:W-:Y:S02]  /*40a50*/  IMAD.MOV.U32 R16, RZ, RZ, R21 ;  /* 0x000000ffff107224 */ /* 0x000fe400078e0015 */
[----:B------:R-:W-:-:S02]  /*40a60*/  IMAD.MOV.U32 R12, RZ, RZ, R22 ;  /* 0x000000ffff0c7224 */ /* 0x000fc400078e0016 */
[----:B------:R-:W-:Y:S02]  /*40a70*/  IMAD.MOV.U32 R13, RZ, RZ, R4 ;  /* 0x000000ffff0d7224 */ /* 0x000fe400078e0004 */
[----:B------:R-:W-:Y:S01]  /*40a80*/  IMAD.MOV.U32 R4, RZ, RZ, R8 ;  /* 0x000000ffff047224 */ /* 0x000fe200078e0008 */
[----:B------:R-:W-:Y:S01]  /*40a90*/  STL.64 [R1+0x1020], R26 ;  /* 0x0010201a01007387 */ /* 0x000fe20000100a00 */
[-C--:B------:R-:W-:Y:S01]  /*40aa0*/  IADD3 R38, P3, R38, R3.reuse, RZ ;  /* 0x0000000326267210 */ /* 0x080fe20007f7e0ff */
[----:B------:R-:W-:Y:S01]  /*40ab0*/  STL.64 [R1+0x1028], R24 ;  /* 0x0010281801007387 */ /* 0x000fe20000100a00 */
[-C--:B------:R-:W-:Y:S01]  /*40ac0*/  IADD3 R39, P6, R39, R3.reuse, RZ ;  /* 0x0000000327277210 */ /* 0x080fe20007fde0ff */
[----:B------:R-:W-:Y:S01]  /*40ad0*/  STL.64 [R1+0x1030], R16 ;  /* 0x0010301001007387 */ /* 0x000fe20000100a00 */
[----:B------:R-:W-:Y:S02]  /*40ae0*/  STL.64 [R1+0x1038], R12 ;  /* 0x0010380c01007387 */ /* 0x000fe40000100a00 */
[----:B------:R0:W-:Y:S02]  /*40af0*/  STL.64 [R1+0x1040], R4 ;  /* 0x0010400401007387 */ /* 0x0001e40000100a00 */
[----:B------:R1:W-:Y:S01]  /*40b00*/  STL [R1+0x17c0], R38 ;  /* 0x0017c02601007387 */ /* 0x0003e20000100800 */
[----:B------:R2:W-:Y:S01]  /*40b10*/  STL [R1+0x248c], R39 ;  /* 0x00248c2701007387 */ /* 0x0005e20000100800 */
[----:B------:R3:W-:Y:S03]  /*40b20*/  STL [R1+0x2484], R52 ;  /* 0x0024843401007387 */ /* 0x0007e60000100800 */
[----:B0-----:R-:W4:Y:S01]  /*40b30*/  LDL.LU R5, [R1+0x17bc] ;  /* 0x0017bc0001057983 */ /* 0x001f220000300800 */
[----:B------:R0:W-:Y:S02]  /*40b40*/  STL [R1+0x247c], R53 ;  /* 0x00247c3501007387 */ /* 0x0001e40000100800 */
[----:B------:R-:W4:Y:S02]  /*40b50*/  LDL.LU R22, [R1+0x2464] ;  /* 0x0024640001167983 */ /* 0x000f240000300800 */
[----:B------:R0:W-:Y:S01]  /*40b60*/  STL [R1+0x2474], R54 ;  /* 0x0024743601007387 */ /* 0x0001e20000100800 */
[----:B------:R-:W4:Y:S01]  /*40b70*/  LDL.LU R4, [R1+0x2488] ;  /* 0x0024880001047983 */ /* 0x000f220000300800 */
[----:B------:R0:W-:Y:S02]  /*40b80*/  STL [R1+0x246c], R55 ;  /* 0x00246c3701007387 */ /* 0x0001e40000100800 */
        /* <DEDUP_REMOVED lines=13> */
[----:B------:R-:W4:Y:S02]  /*40c60*/  LDL.LU R23, [R1+0x2450] ;  /* 0x0024500001177983 */ /* 0x000f240000300800 */
[----:B------:R-:W-:Y:S01]  /*40c70*/  IMAD.MOV.U32 R58, RZ, RZ, R35 ;  /* 0x000000ffff3a7224 */ /* 0x000fe200078e0023 */
        /* <DEDUP_REMOVED lines=10> */
[----:B---3--:R-:W3:Y:S02]  /*40d20*/  LDL.LU R52, [R1+0x23fc] ;  /* 0x0023fc0001347983 */ /* 0x008ee40000300800 */
[----:B0-----:R-:W2:Y:S01]  /*40d30*/  LDL.LU R53, [R1+0x2420] ;  /* 0x0024200001357983 */ /* 0x001ea20000300800 */
[----:B------:R-:W2:Y:S01]  /*40d40*/  LDL.LU R54, [R1+0x23f4] ;  /* 0x0023f40001367983 */ /* 0x000ea20000300800 */
[----:B------:R-:W2:Y:S02]  /*40d50*/  LDL.LU R55, [R1+0x2418] ;  /* 0x0024180001377983 */ /* 0x000ea40000300800 */
[--C-:B----4-:R-:W-:Y:S01]  /*40d60*/  IMAD.X R5, R5, 0x1, R0.reuse, P3 ;  /* 0x0000000105057824 */ /* 0x110fe200018e0600 */
[-C--:B------:R-:W-:Y:S01]  /*40d70*/  IADD3 R22, P3, R22, R3.reuse, RZ ;  /* 0x0000000316167210 */ /* 0x080fe20007f7e0ff */
[--C-:B------:R-:W-:Y:S01]  /*40d80*/  IMAD.X R4, R4, 0x1, R0.reuse, P6 ;  /* 0x0000000104047824 */ /* 0x100fe200030e0600 */
[-C--:B------:R-:W-:Y:S01]  /*40d90*/  IADD3 R21, P6, R21, R3.reuse, RZ ;  /* 0x0000000315157210 */ /* 0x080fe20007fde0ff */
[--C-:B------:R-:W-:Y:S01]  /*40da0*/  IMAD.X R16, R16, 0x1, R0.reuse, P5 ;  /* 0x0000000110107824 */ /* 0x100fe200028e0600 */
[----:B------:R0:W-:Y:S01]  /*40db0*/  STL [R1+0x17bc], R5 ;  /* 0x0017bc0501007387 */ /* 0x0001e20000100800 */
[-C--:B------:R-:W-:Y:S01]  /*40dc0*/  IADD3 R20, P5, R20, R3.reuse, RZ ;  /* 0x0000000314147210 */ /* 0x080fe20007fbe0ff */
[----:B------:R1:W-:Y:S02]  /*40dd0*/  STL [R1+0x2464], R22 ;  /* 0x0024641601007387 */ /* 0x0003e40000100800 */
        /* <DEDUP_REMOVED lines=40> */
[--C-:B--2---:R-:W-:Y:S01]  /*41060*/  IMAD.X R39, R39, 0x1, R0.reuse, P6 ;  /* 0x0000000127277824 */ /* 0x104fe200030e0600 */
[----:B------:R2:W-:Y:S01]  /*41070*/  STL [R1+0x2438], R31 ;  /* 0x0024381f01007387 */ /* 0x0005e20000100800 */
[-C--:B---3--:R-:W-:Y:S01]  /*41080*/  IADD3 R52, P6, R52, R3.reuse, RZ ;  /* 0x0000000334347210 */ /* 0x088fe20007fde0ff */
[----:B------:R2:W-:Y:S02]  /*41090*/  STL [R1+0x240c], R36 ;  /* 0x00240c2401007387 */ /* 0x0005e40000100800 */
[----:B------:R2:W-:Y:S02]  /*410a0*/  STL [R1+0x2430], R37 ;  /* 0x0024302501007387 */ /* 0x0005e40000100800 */
[--C-:B------:R-:W-:Y:S01]  /*410b0*/  IMAD.X R53, R53, 0x1, R0.reuse, P5 ;  /* 0x0000000135357824 */ /* 0x100fe200028e0600 */
[----:B------:R2:W-:Y:S01]  /*410c0*/  STL [R1+0x2404], R38 ;  /* 0x0024042601007387 */ /* 0x0005e20000100800 */
[-C--:B------:R-:W-:Y:S01]  /*410d0*/  IADD3 R54, P5, R54, R3.reuse, RZ ;  /* 0x0000000336367210 */ /* 0x080fe20007fbe0ff */
[----:B------:R2:W-:Y:S02]  /*410e0*/  STL [R1+0x2428], R39 ;  /* 0x0024282701007387 */ /* 0x0005e40000100800 */
[----:B------:R2:W-:Y:S02]  /*410f0*/  STL [R1+0x23fc], R52 ;  /* 0x0023fc3401007387 */ /* 0x0005e40000100800 */
[--C-:B------:R-:W-:Y:S01]  /*41100*/  IMAD.X R55, R55, 0x1, R0.reuse, P2 ;  /* 0x0000000137377824 */ /* 0x100fe200010e0600 */
[----:B0-----:R-:W3:Y:S01]  /*41110*/  LDL.LU R5, [R1+0x23ec] ;  /* 0x0023ec0001057983 */ /* 0x001ee20000300800 */
[----:B------:R0:W-:Y:S02]  /*41120*/  STL [R1+0x2420], R53 ;  /* 0x0024203501007387 */ /* 0x0001e40000100800 */
[----:B-1----:R-:W3:Y:S02]  /*41130*/  LDL.LU R22, [R1+0x2410] ;  /* 0x0024100001167983 */ /* 0x002ee40000300800 */
[----:B------:R1:W-:Y:S01]  /*41140*/  STL [R1+0x23f4], R54 ;  /* 0x0023f43601007387 */ /* 0x0003e20000100800 */
[----:B----4-:R-:W4:Y:S01]  /*41150*/  LDL.LU R4, [R1+0x23e4] ;  /* 0x0023e40001047983 */ /* 0x010f220000300800 */
        /* <DEDUP_REMOVED lines=20> */
[----:B--2---:R-:W2:Y:S02]  /*412a0*/  LDL.LU R31, [R1+0x2394] ;  /* 0x00239400011f7983 */ /* 0x004ea40000300800 */
[----:B------:R-:W2:Y:S02]  /*412b0*/  LDL.LU R36, [R1+0x23b8] ;  /* 0x0023b80001247983 */ /* 0x000ea40000300800 */
[----:B------:R-:W2:Y:S01]  /*412c0*/  LDL.LU R37, [R1+0x238c] ;  /* 0x00238c0001257983 */ /* 0x000ea20000300800 */
[----:B------:R-:W2:Y:S01]  /*412d0*/  LDL.LU R38, [R1+0x23b0] ;  /* 0x0023b00001267983 */ /* 0x000ea20000300800 */
[----:B------:R-:W2:Y:S02]  /*412e0*/  LDL.LU R39, [R1+0x2384] ;  /* 0x0023840001277983 */ /* 0x000ea40000300800 */
[----:B------:R-:W2:Y:S02]  /*412f0*/  LDL.LU R52, [R1+0x23a8] ;  /* 0x0023a80001347983 */ /* 0x000ea40000300800 */
[----:B0-----:R-:W2:Y:S01]  /*41300*/  LDL.LU R53, [R1+0x237c] ;  /* 0x00237c0001357983 */ /* 0x001ea20000300800 */
[----:B-1----:R-:W2:Y:S01]  /*41310*/  LDL.LU R54, [R1+0x23a0] ;  /* 0x0023a00001367983 */ /* 0x002ea20000300800 */
[----:B------:R-:W2:Y:S01]  /*41320*/  LDL.LU R55, [R1+0x2374] ;  /* 0x0023740001377983 */ /* 0x000ea20000300800 */
[-C--:B---3--:R-:W-:Y:S01]  /*41330*/  IADD3 R5, P2, R5, R3.reuse, RZ ;  /* 0x0000000305057210 */ /* 0x088fe20007f5e0ff */
[--C-:B------:R-:W-:Y:S01]  /*41340*/  IMAD.X R22, R22, 0x1, R0.reuse, P1 ;  /* 0x0000000116167824 */ /* 0x100fe200008e0600 */
[-C--:B----4-:R-:W-:Y:S01]  /*41350*/  IADD3 R4, P1, R4, R3.reuse, RZ ;  /* 0x0000000304047210 */ /* 0x090fe20007f3e0ff */
[--C-:B------:R-:W-:Y:S01]  /*41360*/  IMAD.X R21, R21, 0x1, R0.reuse, P4 ;  /* 0x0000000115157824 */ /* 0x100fe200020e0600 */
[----:B------:R-:W-:Y:S01]  /*41370*/  IADD3 R16, P4, R16, R3, RZ ;  /* 0x0000000310107210 */ /* 0x000fe20007f9e0ff */
[----:B------:R0:W-:Y:S01]  /*41380*/  STL [R1+0x23ec], R5 ;  /* 0x0023ec0501007387 */ /* 0x0001e20000100800 */
[----:B------:R-:W-:-:S02]  /*41390*/  IMAD.X R20, R20, 0x1, R0, P3 ;  /* 0x0000000114147824 */ /* 0x000fc400018e0600 */
[----:B------:R1:W-:Y:S01]  /*413a0*/  STL [R1+0x2410], R22 ;  /* 0x0024101601007387 */ /* 0x0003e20000100800 */
[-C--:B------:R-:W-:Y:S01]  /*413b0*/  IADD3 R13, P3, R13, R3.reuse, RZ ;  /* 0x000000030d0d7210 */ /* 0x080fe20007f7e0ff */
[----:B------:R3:W-:Y:S01]  /*413c0*/  STL [R1+0x23e4], R4 ;  /* 0x0023e40401007387 */ /* 0x0007e20000100800 */
[--C-:B------:R-:W-:Y:S02]  /*413d0*/  IMAD.X R17, R17, 0x1, R0.reuse, P6 ;  /* 0x0000000111117824 */ /* 0x100fe400030e0600 */
[----:B------:R4:W-:Y:S01]  /*413e0*/  STL [R1+0x2408], R21 ;  /* 0x0024081501007387 */ /* 0x0009e20000100800 */
[-C--:B------:R-:W-:Y:S01]  /*413f0*/  IADD3 R12, P6, R12, R3.reuse, RZ ;  /* 0x000000030c0c7210 */ /* 0x080fe20007fde0ff */
[----:B------:R0:W-:Y:S01]  /*41400*/  STL [R1+0x23dc], R16 ;  /* 0x0023dc1001007387 */ /* 0x0001e20000100800 */
[--C-:B------:R-:W-:Y:S02]  /*41410*/  IMAD.X R30, R30, 0x1, R0.reuse, P5 ;  /* 0x000000011e1e7824 */ /* 0x100fe400028e0600 */
[----:B------:R0:W-:Y:S01]  /*41420*/  STL [R1+0x2400], R20 ;  /* 0x0024001401007387 */ /* 0x0001e20000100800 */
        /* <DEDUP_REMOVED lines=24> */
[----:B--2---:R-:W-:Y:S01]  /*415b0*/  IADD3 R31, P5, R31, R3, RZ ;  /* 0x000000031f1f7210 */ /* 0x004fe20007fbe0ff */
        /* <DEDUP_REMOVED lines=10> */
[----:B------:R1:W-:Y:S02]  /*41660*/  STL [R1+0x23b8], R36 ;  /* 0x0023b82401007387 */ /* 0x0003e40000100800 */
[----:B------:R4:W-:Y:S01]  /*41670*/  STL [R1+0x238c], R37 ;  /* 0x00238c2501007387 */ /* 0x0009e20000100800 */
[----:B------:R-:W-:Y:S01]  /*41680*/  IADD3 R53, P4, R53, R3, RZ ;  /* 0x0000000335357210 */ /* 0x000fe20007f9e0ff */
[----:B------:R4:W-:Y:S01]  /*41690*/  STL [R1+0x23b0], R38 ;  /* 0x0023b02601007387 */ /* 0x0009e20000100800 */
[----:B------:R-:W-:-:S02]  /*416a0*/  IMAD.X R54, R54, 0x1, R0, P3 ;  /* 0x0000000136367824 */ /* 0x000fc400018e0600 */
[----:B------:R4:W-:Y:S02]  /*416b0*/  STL [R1+0x2384], R39 ;  /* 0x0023842701007387 */ /* 0x0009e40000100800 */
[----:B------:R4:W-:Y:S01]  /*416c0*/  STL [R1+0x23a8], R52 ;  /* 0x0023a83401007387 */ /* 0x0009e20000100800 */
[-C--:B------:R-:W-:Y:S01]  /*416d0*/  IADD3 R55, P3, R55, R3.reuse, RZ ;  /* 0x0000000337377210 */ /* 0x080fe20007f7e0ff */
[----:B0-----:R-:W2:Y:S01]  /*416e0*/  LDL.LU R5, [R1+0x2398] ;  /* 0x0023980001057983 */ /* 0x001ea20000300800 */
[----:B------:R0:W-:Y:S02]  /*416f0*/  STL [R1+0x237c], R53 ;  /* 0x00237c3501007387 */ /* 0x0001e40000100800 */
[----:B-1----:R-:W2:Y:S02]  /*41700*/  LDL.LU R22, [R1+0x236c] ;  /* 0x00236c0001167983 */ /* 0x002ea40000300800 */
[----:B------:R1:W-:Y:S01]  /*41710*/  STL [R1+0x23a0], R54 ;  /* 0x0023a03601007387 */ /* 0x0003e20000100800 */
[----:B---3--:R-:W3:Y:S01]  /*41720*/  LDL.LU R4, [R1+0x2390] ;  /* 0x0023900001047983 */ /* 0x008ee20000300800 */
[----:B------:R0:W-:Y:S02]  /*41730*/  STL [R1+0x2374], R55 ;  /* 0x0023743701007387 */ /* 0x0001e40000100800 */
[----:B----4-:R-:W4:Y:S02]  /*41740*/  LDL.LU R21, [R1+0x2364] ;  /* 0x0023640001157983 */ /* 0x010f240000300800 */
        /* <DEDUP_REMOVED lines=24> */
[----:B0-----:R-:W4:Y:S01]  /*418d0*/  LDL.LU R53, [R1+0x2328] ;  /* 0x0023280001357983 */ /* 0x001f220000300800 */
[----:B-1----:R-:W4:Y:S01]  /*418e0*/  LDL.LU R54, [R1+0x22fc] ;  /* 0x0022fc0001367983 */ /* 0x002f220000300800 */
[----:B------:R-:W4:Y:S02]  /*418f0*/  LDL.LU R55, [R1+0x2320] ;  /* 0x0023200001377983 */ /* 0x000f240000300800 */
[--C-:B--2---:R-:W-:Y:S01]  /*41900*/  IMAD.X R5, R5, 0x1, R0.reuse, P6 ;  /* 0x0000000105057824 */ /* 0x104fe200030e0600 */
[-C--:B------:R-:W-:Y:S01]  /*41910*/  IADD3 R22, P6, R22, R3.reuse, RZ ;  /* 0x0000000316167210 */ /* 0x080fe20007fde0ff */
[--C-:B---3--:R-:W-:Y:S01]  /*41920*/  IMAD.X R4, R4, 0x1, R0.reuse, P5 ;  /* 0x0000000104047824 */ /* 0x108fe200028e0600 */
[-C--:B----4-:R-:W-:Y:S01]  /*41930*/  IADD3 R21, P5, R21, R3.reuse, RZ ;  /* 0x0000000315157210 */ /* 0x090fe20007fbe0ff */
        /* <DEDUP_REMOVED lines=55> */
[----:B0-----:R-:W4:Y:S01]  /*41cb0*/  LDL.LU R5, [R1+0x22f4] ;  /* 0x0022f40001057983 */ /* 0x001f220000300800 */
[----:B------:R0:W-:Y:S02]  /*41cc0*/  STL [R1+0x2328], R53 ;  /* 0x0023283501007387 */ /* 0x0001e40000100800 */
[----:B-1----:R-:W4:Y:S02]  /*41cd0*/  LDL.LU R22, [R1+0x2318] ;  /* 0x0023180001167983 */ /* 0x002f240000300800 */
[----:B------:R1:W-:Y:S01]  /*41ce0*/  STL [R1+0x22fc], R54 ;  /* 0x0022fc3601007387 */ /* 0x0003e20000100800 */
[----:B--2---:R-:W2:Y:S01]  /*41cf0*/  LDL.LU R4, [R1+0x22ec] ;  /* 0x0022ec0001047983 */ /* 0x004ea20000300800 */
[----:B------:R0:W-:Y:S02]  /*41d00*/  STL [R1+0x2320], R55 ;  /* 0x0023203701007387 */ /* 0x0001e40000100800 */
        /* <DEDUP_REMOVED lines=25> */
[----:B0-----:R-:W3:Y:S01]  /*41ea0*/  LDL.LU R53, [R1+0x2284] ;  /* 0x0022840001357983 */ /* 0x001ee20000300800 */
[----:B-1----:R-:W3:Y:S01]  /*41eb0*/  LDL.LU R54, [R1+0x22a8] ;  /* 0x0022a80001367983 */ /* 0x002ee20000300800 */
[----:B------:R-:W3:Y:S01]  /*41ec0*/  LDL.LU R55, [R1+0x227c] ;  /* 0x00227c0001377983 */ /* 0x000ee20000300800 */
[-C--:B----4-:R-:W-:Y:S01]  /*41ed0*/  IADD3 R5, P1, R5, R3.reuse, RZ ;  /* 0x0000000305057210 */ /* 0x090fe20007f3e0ff */
[--C-:B------:R-:W-:Y:S01]  /*41ee0*/  IMAD.X R22, R22, 0x1, R0.reuse, P4 ;  /* 0x0000000116167824 */ /* 0x100fe200020e0600 */
[-C--:B--2---:R-:W-:Y:S01]  /*41ef0*/  IADD3 R4, P4, R4, R3.reuse, RZ ;  /* 0x0000000304047210 */ /* 0x084fe20007f9e0ff */
[--C-:B---3--:R-:W-:Y:S01]  /*41f00*/  IMAD.X R21, R21, 0x1, R0.reuse, P3 ;  /* 0x0000000115157824 */ /* 0x108fe200018e0600 */
        /* <DEDUP_REMOVED lines=88> */
[----:B------:R-:W3:Y:S02]  /*42490*/  LDL.LU R55, [R1+0x2228] ;  /* 0x0022280001377983 */ /* 0x000ee40000300800 */
[--C-:B----4-:R-:W-:Y:S01]  /*424a0*/  IMAD.X R5, R5, 0x1, R0.reuse, P5 ;  /* 0x0000000105057824 */ /* 0x110fe200028e0600 */
[-C--:B------:R-:W-:Y:S01]  /*424b0*/  IADD3 R22, P5, R22, R3.reuse, RZ ;  /* 0x0000000316167210 */ /* 0x080fe20007fbe0ff */
[--C-:B--2---:R-:W-:Y:S01]  /*424c0*/  IMAD.X R4, R4, 0x1, R0.reuse, P2 ;  /* 0x0000000104047824 */ /* 0x104fe200010e0600 */
[-C--:B---3--:R-:W-:Y:S01]  /*424d0*/  IADD3 R21, P2, R21, R3.reuse, RZ ;  /* 0x0000000315157210 */ /* 0x088fe20007f5e0ff */
        /* <DEDUP_REMOVED lines=2543> */
[----:B------:R-:W-:Y:S01]  /*4c3d0*/  IADD3 R32, P1, R32, R3, RZ ;  /* 0x0000000320207210 */ /* 0x000fe20007f3e0ff */
[----:B------:R0:W-:Y:S01]  /*4c3e0*/  STL [R1+0x26f8], R23 ;  /* 0x0026f81701007387 */ /* 0x0001e20000100800 */
[--C-:B------:R-:W-:Y:S02]  /*4c3f0*/  IMAD.X R33, R33, 0x1, R0.reuse, P4 ;  /* 0x0000000121217824 */ /* 0x100fe400020e0600 */
[----:B------:R0:W-:Y:S01]  /*4c400*/  STL [R1+0x2738], R26 ;  /* 0x0027381a01007387 */ /* 0x0001e20000100800 */
[----:B------:R-:W-:Y:S01]  /*4c410*/  IADD3 R31, P4, R31, UR8, RZ ;  /* 0x000000081f1f7c10 */ /* 0x000fe2000ff9e0ff */
[----:B------:R0:W-:Y:S01]  /*4c420*/  STL [R1+0x26f0], R35 ;  /* 0x0026f02301007387 */ /* 0x0001e20000100800 */
[----:B------:R-:W-:-:S02]  /*4c430*/  IMAD.X R36, R36, 0x1, R0, P3 ;  /* 0x0000000124247824 */ /* 0x000fc400018e0600 */
[----:B------:R0:W-:Y:S01]  /*4c440*/  STL [R1+0x2744], R34 ;  /* 0x0027442201007387 */ /* 0x0001e20000100800 */
[----:B------:R-:W-:Y:S01]  /*4c450*/  IADD3 R37, P3, R37, UR8, RZ ;  /* 0x0000000825257c10 */ /* 0x000fe2000ff7e0ff */
[----:B------:R0:W-:Y:S01]  /*4c460*/  STL [R1+0x17cc], R32 ;  /* 0x0017cc2001007387 */ /* 0x0001e20000100800 */
[--C-:B------:R-:W-:Y:S02]  /*4c470*/  IMAD.X R38, R38, 0x1, R0.reuse, P6 ;  /* 0x0000000126267824 */ /* 0x100fe400030e0600 */
[----:B------:R0:W-:Y:S01]  /*4c480*/  STL [R1+0x272c], R33 ;  /* 0x00272c2101007387 */ /* 0x0001e20000100800 */
[----:B------:R-:W-:Y:S01]  /*4c490*/  IADD3 R39, P6, R39, UR8, RZ ;  /* 0x0000000827277c10 */ /* 0x000fe2000ffde0ff */
[----:B------:R0:W-:Y:S01]  /*4c4a0*/  STL [R1+0x2764], R31 ;  /* 0x0027641f01007387 */ /* 0x0001e20000100800 */
[--C-:B------:R-:W-:Y:S02]  /*4c4b0*/  IMAD.X R52, R52, 0x1, R0.reuse, P5 ;  /* 0x0000000134347824 */ /* 0x100fe400028e0600 */
[----:B------:R1:W-:Y:S02]  /*4c4c0*/  STL [R1+0x2714], R36 ;  /* 0x0027142401007387 */ /* 0x0003e40000100800 */
[----:B------:R2:W-:Y:S01]  /*4c4d0*/  STL [R1+0x27cc], R37 ;  /* 0x0027cc2501007387 */ /* 0x0005e20000100800 */
[----:B------:R-:W-:Y:S01]  /*4c4e0*/  IADD3 R53, P5, R53, UR8, RZ ;  /* 0x0000000835357c10 */ /* 0x000fe2000ffbe0ff */
[----:B------:R3:W-:Y:S01]  /*4c4f0*/  STL [R1+0x2704], R38 ;  /* 0x0027042601007387 */ /* 0x0007e20000100800 */
[----:B------:R-:W-:-:S02]  /*4c500*/  IMAD.X R54, R54, 0x1, R0, P2 ;  /* 0x0000000136367824 */ /* 0x000fc400010e0600 */
[----:B------:R3:W-:Y:S02]  /*4c510*/  STL [R1+0x27c8], R39 ;  /* 0x0027c82701007387 */ /* 0x0007e40000100800 */
[----:B------:R3:W-:Y:S01]  /*4c520*/  STL [R1+0x26f4], R52 ;  /* 0x0026f43401007387 */ /* 0x0007e20000100800 */
[----:B------:R-:W-:Y:S01]  /*4c530*/  IADD3 R55, P2, R55, UR8, RZ ;  /* 0x0000000837377c10 */ /* 0x000fe2000ff5e0ff */
        /* <DEDUP_REMOVED lines=34> */
[----:B----4-:R-:W-:Y:S01]  /*4c760*/  IMAD.X R5, R5, 0x1, R0, P1 ;  /* 0x0000000105057824 */ /* 0x010fe200008e0600 */
[----:B------:R-:W-:-:S02]  /*4c770*/  IADD3 R22, P1, R22, UR8, RZ ;  /* 0x0000000816167c10 */ /* 0x000fc4000ff3e0ff */
[----:B--2---:R-:W-:Y:S02]  /*4c780*/  IADD3.X R4, R4, UR5, RZ, P4, !PT ;  /* 0x0000000504047c10 */ /* 0x004fe4000a7fe4ff */
[----:B---3--:R-:W-:Y:S02]  /*4c790*/  IADD3 R21, P4, R21, UR8, RZ ;  /* 0x0000000815157c10 */ /* 0x008fe4000ff9e0ff */
[----:B------:R-:W-:Y:S01]  /*4c7a0*/  IADD3.X R16, R16, UR5, RZ, P3, !PT ;  /* 0x0000000510107c10 */ /* 0x000fe20009ffe4ff */
[----:B------:R0:W-:Y:S01]  /*4c7b0*/  STL [R1+0x17c8], R5 ;  /* 0x0017c80501007387 */ /* 0x0001e20000100800 */
[----:B------:R-:W-:Y:S01]  /*4c7c0*/  IADD3 R20, P3, R20, UR8, RZ ;  /* 0x0000000814147c10 */ /* 0x000fe2000ff7e0ff */
[----:B------:R1:W-:Y:S01]  /*4c7d0*/  STL [R1+0x27bc], R22 ;  /* 0x0027bc1601007387 */ /* 0x0003e20000100800 */
        /* <DEDUP_REMOVED lines=43> */
[----:B------:R1:W-:Y:S02]  /*4ca90*/  STL [R1+0x27ec], R36 ;  /* 0x0027ec2401007387 */ /* 0x0003e40000100800 */
[----:B------:R2:W-:Y:S01]  /*4caa0*/  STL [R1+0x278c], R37 ;  /* 0x00278c2501007387 */ /* 0x0005e20000100800 */
[----:B------:R-:W-:Y:S01]  /*4cab0*/  IADD3.X R53, R53, UR5, RZ, P3, !PT ;  /* 0x0000000535357c10 */ /* 0x000fe20009ffe4ff */
[----:B------:R3:W-:Y:S01]  /*4cac0*/  STL [R1+0x27f4], R38 ;  /* 0x0027f42601007387 */ /* 0x0007e20000100800 */
[----:B------:R-:W-:Y:S01]  /*4cad0*/  IADD3 R54, P3, R54, UR8, RZ ;  /* 0x0000000836367c10 */ /* 0x000fe2000ff7e0ff */
[----:B------:R3:W-:Y:S02]  /*4cae0*/  STL [R1+0x2784], R39 ;  /* 0x0027842701007387 */ /* 0x0007e40000100800 */
[----:B------:R3:W-:Y:S01]  /*4caf0*/  STL [R1+0x27fc], R52 ;  /* 0x0027fc3401007387 */ /* 0x0007e20000100800 */
[----:B------:R-:W-:Y:S01]  /*4cb00*/  IADD3.X R55, R55, UR5, RZ, P6, !PT ;  /* 0x0000000537377c10 */ /* 0x000fe2000b7fe4ff */
        /* <DEDUP_REMOVED lines=34> */
[----:B----4-:R-:W-:-:S02]  /*4cd30*/  IADD3 R5, P6, R5, UR8, RZ ;  /* 0x0000000805057c10 */ /* 0x010fc4000ffde0ff */
[----:B------:R-:W-:Y:S02]  /*4cd40*/  IADD3.X R22, R22, UR5, RZ, P5, !PT ;  /* 0x0000000516167c10 */ /* 0x000fe4000affe4ff */
[----:B--2---:R-:W-:Y:S02]  /*4cd50*/  IADD3 R4, P5, R4, UR8, RZ ;  /* 0x0000000804047c10 */ /* 0x004fe4000ffbe0ff */
[----:B---3--:R-:W-:Y:S01]  /*4cd60*/  IADD3.X R21, R21, UR5, RZ, P2, !PT ;  /* 0x0000000515157c10 */ /* 0x008fe200097fe4ff */
        /* <DEDUP_REMOVED lines=47> */
[----:B------:R1:W-:Y:S02]  /*4d060*/  STL [R1+0x2800], R36 ;  /* 0x0028002401007387 */ /* 0x0003e40000100800 */
[----:B------:R2:W-:Y:S01]  /*4d070*/  STL [R1+0x2870], R37 ;  /* 0x0028702501007387 */ /* 0x0005e20000100800 */
[----:B------:R-:W-:Y:S01]  /*4d080*/  IADD3 R53, P2, R53, UR8, RZ ;  /* 0x0000000835357c10 */ /* 0x000fe2000ff5e0ff */
[----:B------:R3:W-:Y:S01]  /*4d090*/  STL [R1+0x2808], R38 ;  /* 0x0028082601007387 */ /* 0x0007e20000100800 */
[----:B------:R-:W-:Y:S01]  /*4d0a0*/  IADD3.X R54, R54, UR5, RZ, P1, !PT ;  /* 0x0000000536367c10 */ /* 0x000fe20008ffe4ff */
        /* <DEDUP_REMOVED lines=37> */
[----:B----4-:R-:W-:-:S02]  /*4d300*/  IADD3.X R5, R5, UR5, RZ, P4, !PT ;  /* 0x0000000505057c10 */ /* 0x010fc4000a7fe4ff */
[----:B------:R-:W-:Y:S02]  /*4d310*/  IADD3 R22, P4, R22, UR8, RZ ;  /* 0x0000000816167c10 */ /* 0x000fe4000ff9e0ff */
        /* <DEDUP_REMOVED lines=90> */
[----:B------:R-:W3:Y:S03]  /*4d8c0*/  LDL.LU R55, [R1+0x292c] ;  /* 0x00292c0001377983 */ /* 0x000ee60000300800 */
[----:B------:R-:W0:Y:S01]  /*4d8d0*/  S2R R2, SR_TID.X ;  /* 0x0000000000027919 */ /* 0x000e220000002100 */
[----:B------:R-:W-:-:S02]  /*4d8e0*/  IMAD.MOV.U32 R8, RZ, RZ, R9 ;  /* 0x000000ffff087224 */ /* 0x000fc400078e0009 */
[----:B------:R-:W-:Y:S01]  /*4d8f0*/  IMAD.MOV.U32 R9, RZ, RZ, R6 ;  /* 0x000000ffff097224 */ /* 0x000fe200078e0006 */
[----:B0-----:R-:W-:-:S05]  /*4d900*/  LOP3.LUT R2, R2, 0x1f, RZ, 0xc0, !PT ;  /* 0x0000001f02027812 */ /* 0x001fca00078ec0ff */
[----:B------:R-:W-:Y:S01]  /*4d910*/  IMAD.SHL.U32 R2, R2, 0x2, RZ ;  /* 0x0000000202027824 */ /* 0x000fe200078e00ff */
[----:B----4-:R-:W-:Y:S02]  /*4d920*/  IADD3 R5, P5, R5, UR8, RZ ;  /* 0x0000000805057c10 */ /* 0x010fe4000ffbe0ff */
[----:B------:R-:W-:Y:S02]  /*4d930*/  IADD3.X R22, R22, UR5, RZ, P2, !PT ;  /* 0x0000000516167c10 */ /* 0x000fe400097fe4ff */
[----:B--2---:R-:W-:Y:S02]  /*4d940*/  IADD3 R4, P2, R4, UR8, RZ ;  /* 0x0000000804047c10 */ /* 0x004fe4000ff5e0ff */
[----:B---3--:R-:W-:Y:S01]  /*4d950*/  IADD3.X R21, R21, UR5, RZ, P1, !PT ;  /* 0x0000000515157c10 */ /* 0x008fe20008ffe4ff */
[----:B------:R-:W-:Y:S01]  /*4d960*/  IADD3 R16, P1, R16, UR8, RZ ;  /* 0x0000000810107c10 */ /* 0x000fe2000ff3e0ff */
[----:B------:R-:W-:Y:S01]  /*4d970*/  STL [R1+0x2908], R5 ;  /* 0x0029080501007387 */ /* 0x000fe20000100800 */
[----:B------:R-:W-:Y:S01]  /*4d980*/  IADD3.X R20, R20, UR5, RZ, P4, !PT ;  /* 0x0000000514147c10 */ /* 0x000fe2000a7fe4ff */
[----:B------:R-:W-:Y:S01]  /*4d990*/  STL [R1+0x28a4], R22 ;  /* 0x0028a41601007387 */ /* 0x000fe20000100800 */
        /* <DEDUP_REMOVED lines=47> */
[----:B------:R1:W-:Y:S02]  /*4dc90*/  STL [R1+0x2904], R38 ;  /* 0x0029042601007387 */ /* 0x0003e40000100800 */
[----:B0-----:R-:W-:-:S02]  /*4dca0*/  IMAD.MOV.U32 R4, RZ, RZ, R10 ;  /* 0x000000ffff047224 */ /* 0x001fc400078e000a */
[----:B------:R-:W-:Y:S01]  /*4dcb0*/  IMAD.MOV.U32 R5, RZ, RZ, R7 ;  /* 0x000000ffff057224 */ /* 0x000fe200078e0007 */
[----:B------:R1:W-:Y:S01]  /*4dcc0*/  STL [R1+0x290c], R39 ;  /* 0x00290c2701007387 */ /* 0x0003e20000100800 */
[----:B------:R-:W-:Y:S01]  /*4dcd0*/  IADD3.X R55, R55, UR5, RZ, P5, !PT ;  /* 0x0000000537377c10 */ /* 0x000fe2000affe4ff */
[----:B------:R1:W-:Y:S02]  /*4dce0*/  STL [R1+0x2914], R52 ;  /* 0x0029143401007387 */ /* 0x0003e40000100800 */
[----:B------:R1:W-:Y:S01]  /*4dcf0*/  STL [R1+0x291c], R53 ;  /* 0x00291c3501007387 */ /* 0x0003e20000100800 */
[----:B------:R1:W-:Y:S01]  /*4dd00*/  STL [R1+0x2924], R54 ;  /* 0x0029243601007387 */ /* 0x0003e20000100800 */
[----:B------:R1:W-:Y:S02]  /*4dd10*/  STL.64 [R1+0x1050], R4 ;  /* 0x0010500401007387 */ /* 0x0003e40000100a00 */
[----:B------:R1:W-:Y:S02]  /*4dd20*/  STL [R1+0x292c], R55 ;  /* 0x00292c3701007387 */ /* 0x0003e40000100800 */
[----:B------:R1:W-:Y:S01]  /*4dd30*/  STL.64 [R1+0x1048], R8 ;  /* 0x0010480801007387 */ /* 0x0003e20000100a00 */
[----:B------:R-:W-:Y:S01]  /*4dd40*/  @!P0 CALL.REL.NOINC `(.L_x_1) ;  /* 0x0000001000008944 */ /* 0x000fe20003c00000 */
[----:B------:R-:W-:Y:S05]  /*4dd50*/  BRA `(.L_x_2) ;  /* 0xfffc61e000007947 */ /* 0x000fea000383ffff */
.L_x_1:
[----:B-1----:R-:W2:Y:S01]  /*4dd60*/  LDL.LU R27, [R1+0x69c] ;  /* 0x00069c00011b7983 */ /* 0x002ea20000300800 */
[----:B------:R-:W-:-:S02]  /*4dd70*/  IMAD.MOV.U32 R12, RZ, RZ, R18 ;  /* 0x000000ffff0c7224 */ /* 0x000fc400078e0012 */
[----:B------:R-:W-:Y:S01]  /*4dd80*/  IMAD.MOV.U32 R17, RZ, RZ, R19 ;  /* 0x000000ffff117224 */ /* 0x000fe200078e0013 */
[----:B------:R-:W2:Y:S01]  /*4dd90*/  LDL.LU R23, [R1+0x698] ;  /* 0x0006980001177983 */ /* 0x000ea20000300800 */
[----:B------:R-:W-:Y:S02]  /*4dda0*/  IMAD.MOV.U32 R8, RZ, RZ, R14 ;  /* 0x000000ffff087224 */ /* 0x000fe400078e000e */
[----:B------:R-:W-:Y:S01]  /*4ddb0*/  IMAD.MOV.U32 R5, RZ, RZ, R15 ;  /* 0x000000ffff057224 */ /* 0x000fe200078e000f */
[----:B------:R-:W3:Y:S01]  /*4ddc0*/  LDL.LU R26, [R1+0x9fc] ;  /* 0x0009fc00011a7983 */ /* 0x000ee20000300800 */
[----:B------:R-:W-:Y:S02]  /*4ddd0*/  IMAD.MOV.U32 R22, RZ, RZ, R40 ;  /* 0x000000ffff167224 */ /* 0x000fe400078e0028 */
[----:B------:R-:W-:Y:S01]  /*4dde0*/  IMAD.MOV.U32 R4, RZ, RZ, R41 ;  /* 0x000000ffff047224 */ /* 0x000fe200078e0029 */
[----:B------:R-:W3:Y:S01]  /*4ddf0*/  LDL.LU R35, [R1+0x9f8] ;  /* 0x0009f80001237983 */ /* 0x000ee20000300800 */
[----:B------:R-:W-:-:S02]  /*4de00*/  IMAD.MOV.U32 R21, RZ, RZ, R42 ;  /* 0x000000ffff157224 */ /* 0x000fc400078e002a */
[----:B------:R-:W-:Y:S01]  /*4de10*/  IMAD.MOV.U32 R16, RZ, RZ, R43 ;  /* 0x000000ffff107224 */ /* 0x000fe200078e002b */
[----:B------:R-:W4:Y:S01]  /*4de20*/  LDL.LU R34, [R1+0xa0c] ;  /* 0x000a0c0001227983 */ /* 0x000f220000300800 */
[----:B------:R-:W-:Y:S02]  /*4de30*/  IMAD.MOV.U32 R20, RZ, RZ, R44 ;  /* 0x000000ffff147224 */ /* 0x000fe400078e002c */
[----:B------:R-:W-:Y:S01]  /*4de40*/  IMAD.MOV.U32 R13, RZ, RZ, R45 ;  /* 0x000000ffff0d7224 */ /* 0x000fe200078e002d */
[----:B------:R-:W4:Y:S01]  /*4de50*/  LDL.LU R32, [R1+0xa08] ;  /* 0x000a080001207983 */ /* 0x000f220000300800 */
[----:B------:R-:W-:Y:S02]  /*4de60*/  IMAD.MOV.U32 R24, RZ, RZ, R46 ;  /* 0x000000ffff187224 */ /* 0x000fe400078e002e */
[----:B------:R-:W-:Y:S01]  /*4de70*/  IMAD.MOV.U32 R28, RZ, RZ, R47 ;  /* 0x000000ffff1c7224 */ /* 0x000fe200078e002f */
[----:B------:R-:W4:Y:S01]  /*4de80*/  LDL.LU R33, [R1+0xa1c] ;  /* 0x000a1c0001217983 */ /* 0x000f220000300800 */
[----:B------:R-:W-:-:S02]  /*4de90*/  IMAD.MOV.U32 R25, RZ, RZ, R48 ;  /* 0x000000ffff197224 */ /* 0x000fc400078e0030 */
[----:B------:R-:W-:Y:S01]  /*4dea0*/  IMAD.MOV.U32 R29, RZ, RZ, R49 ;  /* 0x000000ffff1d7224 */ /* 0x000fe200078e0031 */
[----:B------:R-:W4:Y:S01]  /*4deb0*/  LDL.LU R31, [R1+0xa18] ;  /* 0x000a1800011f7983 */ /* 0x000f220000300800 */
[----:B------:R-:W-:Y:S02]  /*4dec0*/  IMAD.MOV.U32 R11, RZ, RZ, R50 ;  /* 0x000000ffff0b7224 */ /* 0x000fe400078e0032 */
[----:B------:R-:W-:Y:S01]  /*4ded0*/  IMAD.MOV.U32 R30, RZ, RZ, R51 ;  /* 0x000000ffff1e7224 */ /* 0x000fe200078e0033 */
        /* <DEDUP_REMOVED lines=20> */
[----:B------:R-:W-:-:S03]  /*4e020*/  F2FP.BF16.PACK_AB R3, R8, R5 ;  /* 0x000000050803723e */ /* 0x000fc600000010ff */
[----:B------:R-:W4:Y:S01]  /*4e030*/  LDL.LU R52, [R1+0x2d4] ;  /* 0x0002d40001347983 */ /* 0x000f220000300800 */
[----:B------:R-:W-:-:S03]  /*4e040*/  F2FP.BF16.PACK_AB R2, R22, R4 ;  /* 0x000000041602723e */ /* 0x000fc600000010ff */
[----:B------:R-:W4:Y:S01]  /*4e050*/  LDL.LU R53, [R1+0x2d0] ;  /* 0x0002d00001357983 */ /* 0x000f220000300800 */
[----:B------:R-:W-:-:S03]  /*4e060*/  F2FP.BF16.PACK_AB R0, R21, R16 ;  /* 0x000000101500723e */ /* 0x000fc600000010ff */
[----:B------:R-:W4:Y:S04]  /*4e070*/  LDL.LU R54, [R1+0x2e4] ;  /* 0x0002e40001367983 */ /* 0x000f280000300800 */
[----:B------:R-:W4:Y:S04]  /*4e080*/  LDL.LU R55, [R1+0x2e0] ;  /* 0x0002e00001377983 */ /* 0x000f280000300800 */
[----:B-----5:R-:W-:Y:S04]  /*4e090*/  STL [R1+0x2b8c], R57 ;  /* 0x002b8c3901007387 */ /* 0x020fe80000100800 */
[----:B------:R0:W-:Y:S04]  /*4e0a0*/  STL [R1+0x111c], R3 ;  /* 0x00111c0301007387 */ /* 0x0001e80000100800 */
[----:B------:R1:W-:Y:S01]  /*4e0b0*/  STL [R1+0x1118], R2 ;  /* 0x0011180201007387 */ /* 0x0003e20000100800 */
[----:B0-----:R-:W-:-:S03]  /*4e0c0*/  F2FP.BF16.PACK_AB R3, R20, R13 ;  /* 0x0000000d1403723e */ /* 0x001fc600000010ff */
[----:B------:R0:W-:Y:S01]  /*4e0d0*/  STL [R1+0x1114], R0 ;  /* 0x0011140001007387 */ /* 0x0001e20000100800 */
[----:B-1----:R-:W-:-:S03]  /*4e0e0*/  F2FP.BF16.PACK_AB R2, R17, R12 ;  /* 0x0000000c1102723e */ /* 0x002fc600000010ff */
[----:B------:R1:W-:Y:S01]  /*4e0f0*/  STL [R1+0x1110], R3 ;  /* 0x0011100301007387 */ /* 0x0003e20000100800 */
[----:B0-----:R-:W-:-:S03]  /*4e100*/  F2FP.BF16.PACK_AB R0, R30, R11 ;  /* 0x0000000b1e00723e */ /* 0x001fc600000010ff */
[----:B------:R0:W-:Y:S01]  /*4e110*/  STL [R1+0x110c], R2 ;  /* 0x00110c0201007387 */ /* 0x0001e20000100800 */
[----:B-1----:R-:W-:-:S03]  /*4e120*/  F2FP.BF16.PACK_AB R3, R29, R25 ;  /* 0x000000191d03723e */ /* 0x002fc600000010ff */
[----:B------:R2:W-:Y:S04]  /*4e130*/  STL [R1+0x1108], R0 ;  /* 0x0011080001007387 */ /* 0x0005e80000100800 */
[----:B------:R3:W-:Y:S01]  /*4e140*/  STL [R1+0x1104], R3 ;  /* 0x0011040301007387 */ /* 0x0007e20000100800 */
[----:B0-----:R-:W-:-:S05]  /*4e150*/  F2FP.BF16.PACK_AB R2, R28, R24 ;  /* 0x000000181c02723e */ /* 0x001fca00000010ff */
[----:B------:R4:W-:Y:S01]  /*4e160*/  STL [R1+0x1100], R2 ;  /* 0x0011000201007387 */ /* 0x0009e20000100800 */
[----:B--2---:R-:W-:Y:S02]  /*4e170*/  F2FP.BF16.PACK_AB R0, R27, R23 ;  /* 0x000000171b00723e */ /* 0x004fe400000010ff */
[----:B---3--:R-:W-:-:S03]  /*4e180*/  F2FP.BF16.PACK_AB R3, R26, R35 ;  /* 0x000000231a03723e */ /* 0x008fc600000010ff */
[----:B------:R0:W-:Y:S04]  /*4e190*/  STL [R1+0x10fc], R0 ;  /* 0x0010fc0001007387 */ /* 0x0001e80000100800 */
[----:B------:R1:W-:Y:S01]  /*4e1a0*/  STL [R1+0x10f8], R3 ;  /* 0x0010f80301007387 */ /* 0x0003e20000100800 */
[----:B----4-:R-:W-:Y:S02]  /*4e1b0*/  F2FP.BF16.PACK_AB R2, R34, R32 ;  /* 0x000000202202723e */ /* 0x010fe400000010ff */
[----:B0-----:R-:W-:-:S03]  /*4e1c0*/  F2FP.BF16.PACK_AB R0, R33, R31 ;  /* 0x0000001f2100723e */ /* 0x001fc600000010ff */
[----:B------:R0:W-:Y:S01]  /*4e1d0*/  STL [R1+0x10f4], R2 ;  /* 0x0010f40201007387 */ /* 0x0001e20000100800 */
[----:B-1----:R-:W-:-:S03]  /*4e1e0*/  F2FP.BF16.PACK_AB R3, R36, R37 ;  /* 0x000000252403723e */ /* 0x002fc600000010ff */
[----:B------:R1:W-:Y:S04]  /*4e1f0*/  STL [R1+0x10f0], R0 ;  /* 0x0010f00001007387 */ /* 0x0003e80000100800 */
[----:B------:R2:W-:Y:S01]  /*4e200*/  STL [R1+0x10ec], R3 ;  /* 0x0010ec0301007387 */ /* 0x0005e20000100800 */
[----:B0-----:R-:W-:Y:S02]  /*4e210*/  F2FP.BF16.PACK_AB R2, R38, R39 ;  /* 0x000000272602723e */ /* 0x001fe400000010ff */
[----:B-1----:R-:W-:-:S03]  /*4e220*/  F2FP.BF16.PACK_AB R0, R18, R19 ;  /* 0x000000131200723e */ /* 0x002fc600000010ff */
[----:B------:R0:W-:Y:S01]  /*4e230*/  STL [R1+0x10e8], R2 ;  /* 0x0010e80201007387 */ /* 0x0001e20000100800 */
[----:B--2---:R-:W-:-:S03]  /*4e240*/  F2FP.BF16.PACK_AB R3, R14, R15 ;  /* 0x0000000f0e03723e */ /* 0x004fc600000010ff */
        /* <DEDUP_REMOVED lines=13> */
[----:B------:R-:W-:Y:S04]  /*4e320*/  STL [R1+0x10c8], R3 ;  /* 0x0010c80301007387 */ /* 0x000fe80000100800 */
[----:B------:R-:W2:Y:S01]  /*4e330*/  LDL.LU R57, [R1+0xd68] ;  /* 0x000d680001397983 */ /* 0x000ea20000300800 */
[----:B0-----:R-:W-:Y:S02]  /*4e340*/  F2FP.BF16.PACK_AB R2, R52, R53 ;  /* 0x000000353402723e */ /* 0x001fe400000010ff */
[----:B-1----:R-:W-:-:S03]  /*4e350*/  F2FP.BF16.PACK_AB R0, R54, R55 ;  /* 0x000000373600723e */ /* 0x002fc600000010ff */
[----:B------:R-:W-:Y:S04]  /*4e360*/  STL [R1+0x10c4], R2 ;  /* 0x0010c40201007387 */ /* 0x000fe80000100800 */
[----:B--2---:R0:W-:Y:S04]  /*4e370*/  STL [R1+0x2bec], R57 ;  /* 0x002bec3901007387 */ /* 0x0041e80000100800 */
[----:B------:R-:W-:Y:S04]  /*4e380*/  STL [R1+0x10c0], R0 ;  /* 0x0010c00001007387 */ /* 0x000fe80000100800 */
[----:B0-----:R-:W2:Y:S04]  /*4e390*/  LDL.LU R57, [R1+0x48] ;  /* 0x0000480001397983 */ /* 0x001ea80000300800 */
[----:B------:R-:W3:Y:S04]  /*4e3a0*/  LDL.LU R56, [R1+0xd7c] ;  /* 0x000d7c0001387983 */ /* 0x000ee80000300800 */
[----:B---3--:R0:W-:Y:S04]  /*4e3b0*/  STL [R1+0x2be8], R56 ;  /* 0x002be83801007387 */ /* 0x0081e80000100800 */
[----:B0-----:R-:W3:Y:S04]  /*4e3c0*/  LDL.LU R56, [R1+0xd6c] ;  /* 0x000d6c0001387983 */ /* 0x001ee80000300800 */
[----:B---3--:R0:W-:Y:S04]  /*4e3d0*/  STL [R1+0x2bf0], R56 ;  /* 0x002bf03801007387 */ /* 0x0081e80000100800 */
[----:B0-----:R-:W2:Y:S04]  /*4e3e0*/  LDL.LU R56, [R1+0x4c] ;  /* 0x00004c0001387983 */ /* 0x001ea80000300800 */
[----:B------:R-:W3:Y:S04]  /*4e3f0*/  LDL.LU R60, [R1+0xd78] ;  /* 0x000d7800013c7983 */ /* 0x000ee80000300800 */
[----:B------:R-:W4:Y:S04]  /*4e400*/  LDL.LU R61, [R1+0xd8c] ;  /* 0x000d8c00013d7983 */ /* 0x000f280000300800 */
[----:B------:R-:W4:Y:S04]  /*4e410*/  LDL.LU R58, [R1+0xd88] ;  /* 0x000d8800013a7983 */ /* 0x000f280000300800 */
[----:B------:R-:W3:Y:S04]  /*4e420*/  LDL.LU R59, [R1+0x44] ;  /* 0x00004400013b7983 */ /* 0x000ee80000300800 */
        /* <DEDUP_REMOVED lines=54> */
[----:B------:R-:W3:Y:S01]  /*4e790*/  LDL.LU R55, [R1+0x6c0] ;  /* 0x0006c00001377983 */ /* 0x000ee20000300800 */
[----:B--2---:R-:W-:-:S03]  /*4e7a0*/  F2FP.BF16.PACK_AB R57, R56, R57 ;  /* 0x000000393839723e */ /* 0x004fc600000010ff */
[----:B------:R-:W2:Y:S04]  /*4e7b0*/  LDL.LU R56, [R1+0x2bf0] ;  /* 0x002bf00001387983 */ /* 0x000ea80000300800 */
[----:B------:R0:W-:Y:S04]  /*4e7c0*/  STL [R1+0x10bc], R57 ;  /* 0x0010bc3901007387 */ /* 0x0001e80000100800 */
[----:B0-----:R-:W2:Y:S02]  /*4e7d0*/  LDL.LU R57, [R1+0x2bec] ;  /* 0x002bec0001397983 */ /* 0x001ea40000300800 */
[----:B--2---:R-:W-:-:S02]  /*4e7e0*/  F2FP.BF16.PACK_AB R57, R56, R57 ;  /* 0x000000393839723e */ /* 0x004fc400000010ff */
[----:B------:R-:W2:Y:S01]  /*4e7f0*/  LDL.LU R56, [R1+0x2be8] ;  /* 0x002be80001387983 */ /* 0x000ea20000300800 */
[----:B---3--:R-:W-:-:S03]  /*4e800*/  F2FP.BF16.PACK_AB R3, R0, R3 ;  /* 0x000000030003723e */ /* 0x008fc600000010ff */
[----:B------:R4:W-:Y:S01]  /*4e810*/  STL [R1+0x10b8], R57 ;  /* 0x0010b83901007387 */ /* 0x0009e20000100800 */
[----:B------:R-:W-:Y:S02]  /*4e820*/  F2FP.BF16.PACK_AB R0, R9, R6 ;  /* 0x000000060900723e */ /* 0x000fe400000010ff */
[----:B----4-:R-:W-:Y:S02]  /*4e830*/  F2FP.BF16.PACK_AB R57, R61, R58 ;  /* 0x0000003a3d39723e */ /* 0x010fe400000010ff */
[----:B--2---:R-:W-:Y:S02]  /*4e840*/  F2FP.BF16.PACK_AB R60, R56, R60 ;  /* 0x0000003c383c723e */ /* 0x004fe400000010ff */
[----:B------:R-:W-:-:S03]  /*4e850*/  F2FP.BF16.PACK_AB R56, R59, R2 ;  /* 0x000000023b38723e */ /* 0x000fc600000010ff */
[----:B------:R-:W-:Y:S01]  /*4e860*/  STL [R1+0x10b4], R60 ;  /* 0x0010b43c01007387 */ /* 0x000fe20000100800 */
[----:B------:R-:W-:-:S03]  /*4e870*/  F2FP.BF16.PACK_AB R2, R10, R7 ;  /* 0x000000070a02723e */ /* 0x000fc600000010ff */
[----:B------:R-:W-:Y:S04]  /*4e880*/  STL [R1+0x10b0], R57 ;  /* 0x0010b03901007387 */ /* 0x000fe80000100800 */
[----:B------:R-:W-:Y:S04]  /*4e890*/  STL [R1+0x10ac], R56 ;  /* 0x0010ac3801007387 */ /* 0x000fe80000100800 */
        /* <DEDUP_REMOVED lines=899> */
[----:B------:R-:W3:Y:S04]  /*520d0*/  LDL.LU R37, [R1] ;  /* 0x0000000001257983 */ /* 0x000ee80000300800 */
        /* <DEDUP_REMOVED lines=33> */
[----:B------:R-:W-:Y:S02]  /*522f0*/  F2FP.BF16.PACK_AB R56, R59, R2 ;  /* 0x000000023b38723e */ /* 0x000fe400000010ff */
[----:B------:R-:W-:Y:S01]  /*52300*/  F2FP.BF16.PACK_AB R2, R10, R7 ;  /* 0x000000070a02723e */ /* 0x000fe200000010ff */
[----:B------:R-:W-:Y:S04]  /*52310*/  STL [R1+0x404], R60 ;  /* 0x0004043c01007387 */ /* 0x000fe80000100800 */
[----:B------:R-:W-:Y:S04]  /*52320*/  STL [R1+0x400], R57 ;  /* 0x0004003901007387 */ /* 0x000fe80000100800 */
[----:B------:R-:W-:Y:S04]  /*52330*/  STL [R1+0x3fc], R56 ;  /* 0x0003fc3801007387 */ /* 0x000fe80000100800 */
[----:B------:R0:W-:Y:S04]  /*52340*/  STL [R1+0x3f8], R3 ;  /* 0x0003f80301007387 */ /* 0x0001e80000100800 */
        /* <DEDUP_REMOVED lines=46> */
[----:B------:R-:W-:Y:S04]  /*52630*/  STL [R1+0x358], R3 ;  /* 0x0003580301007387 */ /* 0x000fe80000100800 */
[----:B------:R-:W2:Y:S04]  /*52640*/  LDL.LU R57, [R1+0xd98] ;  /* 0x000d980001397983 */ /* 0x000ea80000300800 */
[----:B------:R-:W-:Y:S04]  /*52650*/  STL [R1+0x354], R2 ;  /* 0x0003540201007387 */ /* 0x000fe80000100800 */
[----:B------:R-:W3:Y:S01]  /*52660*/  LDL.LU R56, [R1+0xdac] ;  /* 0x000dac0001387983 */ /* 0x000ee20000300800 */
[----:B0-----:R-:W-:-:S05]  /*52670*/  F2FP.BF16.PACK_AB R0, R54, R55 ;  /* 0x000000373600723e */ /* 0x001fca00000010ff */
[----:B------:R-:W-:Y:S04]  /*52680*/  STL [R1+0x350], R0 ;  /* 0x0003500001007387 */ /* 0x000fe80000100800 */
        /* <DEDUP_REMOVED lines=63> */
[----:B------:R0:W-:Y:S01]  /*52a80*/  STL [R1+0x34c], R57 ;  /* 0x00034c3901007387 */ /* 0x0001e20000100800 */
[----:B----4-:R-:W-:-:S03]  /*52a90*/  F2FP.BF16.PACK_AB R58, R61, R58 ;  /* 0x0000003a3d3a723e */ /* 0x010fc600000010ff */
[----:B0-----:R-:W4:Y:S01]  /*52aa0*/  LDL.LU R57, [R1+0x2b8c] ;  /* 0x002b8c0001397983 */ /* 0x001f220000300800 */
[----:B---3--:R-:W-:Y:S02]  /*52ab0*/  F2FP.BF16.PACK_AB R3, R0, R3 ;  /* 0x000000030003723e */ /* 0x008fe400000010ff */
[----:B------:R-:W-:Y:S02]  /*52ac0*/  F2FP.BF16.PACK_AB R0, R9, R6 ;  /* 0x000000060900723e */ /* 0x000fe400000010ff */
        /* <DEDUP_REMOVED lines=53> */
[----:B------:R-:W-:Y:S01]  /*52e20*/  STL [R1+0x2dc], R3 ;  /* 0x0002dc0301007387 */ /* 0x000fe20000100800 */
[----:B0-----:R-:W-:-:S03]  /*52e30*/  F2FP.BF16.PACK_AB R0, R54, R55 ;  /* 0x000000373600723e */ /* 0x001fc600000010ff */
[----:B------:R-:W2:Y:S04]  /*52e40*/  LDL.LU R54, [R1+0x704] ;  /* 0x0007040001367983 */ /* 0x000ea80000300800 */
[----:B------:R-:W-:Y:S04]  /*52e50*/  STL [R1+0x2d8], R2 ;  /* 0x0002d80201007387 */ /* 0x000fe80000100800 */
[----:B------:R-:W2:Y:S04]  /*52e60*/  LDL.LU R55, [R1+0x700] ;  /* 0x0007000001377983 */ /* 0x000ea80000300800 */
[----:B------:R2:W-:Y:S04]  /*52e70*/  STL [R1+0x2d4], R0 ;  /* 0x0002d40001007387 */ /* 0x0005e80000100800 */
        /* <DEDUP_REMOVED lines=38> */
[----:B--2---:R-:W-:-:S05]  /*530e0*/  F2FP.BF16.PACK_AB R0, R54, R55 ;  /* 0x000000373600723e */ /* 0x004fca00000010ff */
[----:B------:R3:W-:Y:S04]  /*530f0*/  STL [R1+0x2d0], R0 ;  /* 0x0002d00001007387 */ /* 0x0007e80000100800 */
        /* <DEDUP_REMOVED lines=8> */
[----:B------:R-:W2:Y:S01]  /*53180*/  LDL.LU R52, [R1+0x160] ;  /* 0x0001600001347983 */ /* 0x000ea20000300800 */
[----:B---3--:R-:W-:-:S02]  /*53190*/  F2FP.BF16.PACK_AB R0, R5, R22 ;  /* 0x000000160500723e */ /* 0x008fc400000010ff */
[----:B------:R-:W-:Y:S02]  /*531a0*/  F2FP.BF16.PACK_AB R3, R4, R21 ;  /* 0x000000150403723e */ /* 0x000fe400000010ff */
[----:B------:R-:W-:Y:S01]  /*531b0*/  F2FP.BF16.PACK_AB R2, R16, R20 ;  /* 0x000000141002723e */ /* 0x000fe200000010ff */
[----:B------:R0:W-:Y:S04]  /*531c0*/  STL [R1+0x2cc], R0 ;  /* 0x0002cc0001007387 */ /* 0x0001e80000100800 */
[----:B------:R4:W-:Y:S01]  /*531d0*/  STL [R1+0x2c8], R3 ;  /* 0x0002c80301007387 */ /* 0x0009e20000100800 */
[----:B0-----:R-:W-:-:S03]  /*531e0*/  F2FP.BF16.PACK_AB R0, R13, R17 ;  /* 0x000000110d00723e */ /* 0x001fc600000010ff */
[----:B------:R0:W-:Y:S01]  /*531f0*/  STL [R1+0x2c4], R2 ;  /* 0x0002c40201007387 */ /* 0x0001e20000100800 */
[----:B----4-:R-:W-:-:S03]  /*53200*/  F2FP.BF16.PACK_AB R3, R12, R30 ;  /* 0x0000001e0c03723e */ /* 0x010fc600000010ff */
        /* <DEDUP_REMOVED lines=9> */
[----:B---3--:R-:W-:-:S03]  /*532a0*/  F2FP.BF16.PACK_AB R0, R35, R34 ;  /* 0x000000222300723e */ /* 0x008fc600000010ff */
[----:B------:R1:W-:Y:S04]  /*532b0*/  STL [R1+0x22c], R2 ;  /* 0x00022c0201007387 */ /* 0x0003e80000100800 */
[----:B------:R3:W-:Y:S01]  /*532c0*/  STL [R1+0x228], R0 ;  /* 0x0002280001007387 */ /* 0x0007e20000100800 */
[----:B0-----:R-:W-:Y:S02]  /*532d0*/  F2FP.BF16.PACK_AB R3, R32, R33 ;  /* 0x000000212003723e */ /* 0x001fe400000010ff */
[----:B-1----:R-:W-:-:S03]  /*532e0*/  F2FP.BF16.PACK_AB R2, R31, R36 ;  /* 0x000000241f02723e */ /* 0x002fc600000010ff */
[----:B------:R0:W-:Y:S04]  /*532f0*/  STL [R1+0x224], R3 ;  /* 0x0002240301007387 */ /* 0x0001e80000100800 */
[----:B------:R1:W-:Y:S01]  /*53300*/  STL [R1+0x220], R2 ;  /* 0x0002200201007387 */ /* 0x0003e20000100800 */
[----:B---3--:R-:W-:-:S05]  /*53310*/  F2FP.BF16.PACK_AB R0, R37, R38 ;  /* 0x000000262500723e */ /* 0x008fca00000010ff */
[----:B------:R3:W-:Y:S01]  /*53320*/  STL [R1+0x21c], R0 ;  /* 0x00021c0001007387 */ /* 0x0007e20000100800 */
[----:B0-----:R-:W-:Y:S02]  /*53330*/  F2FP.BF16.PACK_AB R3, R39, R18 ;  /* 0x000000122703723e */ /* 0x001fe400000010ff */
[----:B-1----:R-:W-:-:S03]  /*53340*/  F2FP.BF16.PACK_AB R2, R19, R14 ;  /* 0x0000000e1302723e */ /* 0x002fc600000010ff */
[----:B------:R-:W-:Y:S04]  /*53350*/  STL [R1+0x218], R3 ;  /* 0x0002180301007387 */ /* 0x000fe80000100800 */
[----:B------:R-:W-:Y:S01]  /*53360*/  STL [R1+0x214], R2 ;  /* 0x0002140201007387 */ /* 0x000fe20000100800 */
[----:B---3--:R-:W-:Y:S02]  /*53370*/  F2FP.BF16.PACK_AB R0, R15, R40 ;  /* 0x000000280f00723e */ /* 0x008fe400000010ff */
[----:B------:R-:W-:-:S05]  /*53380*/  F2FP.BF16.PACK_AB R59, R41, R42 ;  /* 0x0000002a293b723e */ /* 0x000fca00000010ff */
[----:B------:R-:W-:Y:S01]  /*53390*/  STL [R1+0x2a8c], R59 ;  /* 0x002a8c3b01007387 */ /* 0x000fe20000100800 */
[----:B------:R-:W-:-:S03]  /*533a0*/  F2FP.BF16.PACK_AB R58, R43, R44 ;  /* 0x0000002c2b3a723e */ /* 0x000fc600000010ff */
[----:B------:R-:W-:Y:S01]  /*533b0*/  STL [R1+0x210], R0 ;  /* 0x0002100001007387 */ /* 0x000fe20000100800 */
[----:B------:R-:W-:-:S03]  /*533c0*/  F2FP.BF16.PACK_AB R57, R45, R57 ;  /* 0x000000392d39723e */ /* 0x000fc600000010ff */
[----:B------:R-:W-:Y:S04]  /*533d0*/  STL [R1+0x2a90], R58 ;  /* 0x002a903a01007387 */ /* 0x000fe80000100800 */
[----:B------:R-:W-:Y:S01]  /*533e0*/  STL [R1+0x2a94], R57 ;  /* 0x002a943901007387 */ /* 0x000fe20000100800 */
[----:B--2---:R-:W-:Y:S02]  /*533f0*/  F2FP.BF16.PACK_AB R56, R46, R47 ;  /* 0x0000002f2e38723e */ /* 0x004fe400000010ff */
[----:B------:R-:W-:-:S03]  /*53400*/  F2FP.BF16.PACK_AB R55, R48, R55 ;  /* 0x000000373037723e */ /* 0x000fc600000010ff */
[----:B------:R-:W-:Y:S01]  /*53410*/  STL [R1+0x2a98], R56 ;  /* 0x002a983801007387 */ /* 0x000fe20000100800 */
[----:B------:R-:W-:-:S03]  /*53420*/  F2FP.BF16.PACK_AB R54, R49, R54 ;  /* 0x000000363136723e */ /* 0x000fc600000010ff */
[----:B------:R-:W-:Y:S01]  /*53430*/  STL [R1+0x2a9c], R55 ;  /* 0x002a9c3701007387 */ /* 0x000fe20000100800 */
[----:B------:R-:W-:-:S03]  /*53440*/  F2FP.BF16.PACK_AB R53, R50, R53 ;  /* 0x000000353235723e */ /* 0x000fc600000010ff */
[----:B------:R-:W-:Y:S04]  /*53450*/  STL [R1+0x2aa0], R54 ;  /* 0x002aa03601007387 */ /* 0x000fe80000100800 */
[----:B------:R-:W-:Y:S01]  /*53460*/  STL [R1+0x2aa4], R53 ;  /* 0x002aa43501007387 */ /* 0x000fe20000100800 */
[----:B------:R-:W-:-:S03]  /*53470*/  F2FP.BF16.PACK_AB R52, R51, R52 ;  /* 0x000000343334723e */ /* 0x000fc600000010ff */
[----:B------:R-:W2:Y:S04]  /*53480*/  LDL.LU R29, [R1+0xaac] ;  /* 0x000aac00011d7983 */ /* 0x000ea80000300800 */
[----:B------:R-:W2:Y:S04]  /*53490*/  LDL.LU R51, [R1+0xaa8] ;  /* 0x000aa80001337983 */ /* 0x000ea80000300800 */
        /* <DEDUP_REMOVED lines=30> */
[----:B------:R-:W-:Y:S01]  /*53680*/  STL [R1+0x2aa8], R52 ;  /* 0x002aa83401007387 */ /* 0x000fe20000100800 */
[----:B--2---:R-:W-:-:S02]  /*53690*/  F2FP.BF16.PACK_AB R51, R29, R51 ;  /* 0x000000331d33723e */ /* 0x004fc400000010ff */
[----:B---3--:R-:W-:-:S03]  /*536a0*/  F2FP.BF16.PACK_AB R50, R25, R50 ;  /* 0x000000321932723e */ /* 0x008fc600000010ff */
[----:B------:R-:W-:Y:S01]  /*536b0*/  STL [R1+0x2aac], R51 ;  /* 0x002aac3301007387 */ /* 0x000fe20000100800 */
[----:B----4-:R-:W-:-:S03]  /*536c0*/  F2FP.BF16.PACK_AB R49, R28, R49 ;  /* 0x000000311c31723e */ /* 0x010fc600000010ff */
[----:B------:R-:W-:Y:S01]  /*536d0*/  STL [R1+0x2ab0], R50 ;  /* 0x002ab03201007387 */ /* 0x000fe20000100800 */
[----:B------:R-:W-:-:S03]  /*536e0*/  F2FP.BF16.PACK_AB R48, R24, R48 ;  /* 0x000000301830723e */ /* 0x000fc600000010ff */
[----:B------:R0:W-:Y:S01]  /*536f0*/  STL [R1+0x2ab4], R49 ;  /* 0x002ab43101007387 */ /* 0x0001e20000100800 */
[----:B------:R-:W-:-:S03]  /*53700*/  F2FP.BF16.PACK_AB R47, R27, R47 ;  /* 0x0000002f1b2f723e */ /* 0x000fc600000010ff */
[----:B------:R-:W-:Y:S01]  /*53710*/  STL [R1+0x2ab8], R48 ;  /* 0x002ab83001007387 */ /* 0x000fe20000100800 */
        /* <DEDUP_REMOVED lines=19> */
[----:B------:R-:W-:Y:S04]  /*53850*/  STL [R1+0x2ae0], R38 ;  /* 0x002ae02601007387 */ /* 0x000fe80000100800 */
[----:B------:R-:W-:Y:S04]  /*53860*/  STL [R1+0x2ae4], R37 ;  /* 0x002ae42501007387 */ /* 0x000fe80000100800 */
        /* <DEDUP_REMOVED lines=31> */
[----:B------:R-:W4:Y:S04]  /*53a60*/  LDL.LU R14, [R1+0x4b4] ;  /* 0x0004b400010e7983 */ /* 0x000f280000300800 */
[----:B------:R-:W4:Y:S04]  /*53a70*/  LDL.LU R15, [R1+0x4b0] ;  /* 0x0004b000010f7983 */ /* 0x000f280000300800 */
[----:B------:R-:W-:Y:S01]  /*53a80*/  STL [R1+0x2ae8], R36 ;  /* 0x002ae82401007387 */ /* 0x000fe20000100800 */
[----:B--2---:R-:W-:Y:S02]  /*53a90*/  F2FP.BF16.PACK_AB R35, R10, R35 ;  /* 0x000000230a23723e */ /* 0x004fe400000010ff */
[----:B---3--:R-:W-:-:S03]  /*53aa0*/  F2FP.BF16.PACK_AB R34, R7, R34 ;  /* 0x000000220722723e */ /* 0x008fc600000010ff */
[----:B------:R-:W-:Y:S01]  /*53ab0*/  STL [R1+0x2aec], R35 ;  /* 0x002aec2301007387 */ /* 0x000fe20000100800 */
[----:B----4-:R-:W-:-:S03]  /*53ac0*/  F2FP.BF16.PACK_AB R33, R9, R33 ;  /* 0x000000210921723e */ /* 0x010fc600000010ff */
        /* <DEDUP_REMOVED lines=26> */
[----:B0-----:R-:W2:Y:S04]  /*53c70*/  LDL.LU R49, [R1+0xe7c] ;  /* 0x000e7c0001317983 */ /* 0x001ea80000300800 */
[----:B------:R-:W2:Y:S04]  /*53c80*/  LDL.LU R19, [R1+0xe78] ;  /* 0x000e780001137983 */ /* 0x000ea80000300800 */
[----:B------:R-:W3:Y:S04]  /*53c90*/  LDL.LU R50, [R1+0xe8c] ;  /* 0x000e8c0001327983 */ /* 0x000ee80000300800 */
[----:B------:R-:W3:Y:S04]  /*53ca0*/  LDL.LU R18, [R1+0xe88] ;  /* 0x000e880001127983 */ /* 0x000ee80000300800 */
[----:B------:R-:W4:Y:S01]  /*53cb0*/  LDL.LU R51, [R1+0xe9c] ;  /* 0x000e9c0001337983 */ /* 0x000f220000300800 */
[----:B------:R-:W-:-:S03]  /*53cc0*/  F2FP.BF16.PACK_AB R20, R14, R15 ;  /* 0x0000000f0e14723e */ /* 0x000fc600000010ff */
        /* <DEDUP_REMOVED lines=57> */
[----:B------:R0:W-:Y:S04]  /*54060*/  STL [R1+0x2b64], R5 ;  /* 0x002b640501007387 */ /* 0x0001e80000100800 */
[----:B0-----:R-:W2:Y:S04]  /*54070*/  LDL.LU R5, [R1+0xf0c] ;  /* 0x000f0c0001057983 */ /* 0x001ea80000300800 */
[----:B--2---:R0:W-:Y:S04]  /*54080*/  STL [R1+0x2b80], R5 ;  /* 0x002b800501007387 */ /* 0x0041e80000100800 */
[----:B0-----:R-:W2:Y:S04]  /*54090*/  LDL.LU R5, [R1+0xefc] ;  /* 0x000efc0001057983 */ /* 0x001ea80000300800 */
[----:B--2---:R0:W-:Y:S04]  /*540a0*/  STL [R1+0x2b84], R5 ;  /* 0x002b840501007387 */ /* 0x0041e80000100800 */
[----:B0-----:R-:W2:Y:S04]  /*540b0*/  LDL.LU R5, [R1+0xee8] ;  /* 0x000ee80001057983 */ /* 0x001ea80000300800 */
[----:B------:R-:W3:Y:S01]  /*540c0*/  LDL.LU R6, [R1+0xf08] ;  /* 0x000f080001067983 */ /* 0x000ee20000300800 */
[----:B------:R-:W-:-:S03]  /*540d0*/  F2FP.BF16.PACK_AB R4, R3, R4 ;  /* 0x000000040304723e */ /* 0x000fc600000010ff */
[----:B---3--:R0:W-:Y:S04]  /*540e0*/  STL [R1+0x2b88], R6 ;  /* 0x002b880601007387 */ /* 0x0081e80000100800 */
[----:B0-----:R-:W2:Y:S04]  /*540f0*/  LDL.LU R6, [R1+0xeec] ;  /* 0x000eec0001067983 */ /* 0x001ea80000300800 */
[----:B------:R-:W3:Y:S04]  /*54100*/  LDL.LU R7, [R1+0xf1c] ;  /* 0x000f1c0001077983 */ /* 0x000ee80000300800 */
        /* <DEDUP_REMOVED lines=57> */
[----:B------:R0:W-:Y:S04]  /*544a0*/  STL [R1+0x2b68], R4 ;  /* 0x002b680401007387 */ /* 0x0001e80000100800 */
[----:B0-----:R-:W3:Y:S01]  /*544b0*/  LDL.LU R4, [R1+0xef8] ;  /* 0x000ef80001047983 */ /* 0x001ee20000300800 */
[----:B--2---:R-:W-:-:S03]  /*544c0*/  F2FP.BF16.PACK_AB R5, R6, R5 ;  /* 0x000000050605723e */ /* 0x004fc600000010ff */
[----:B------:R-:W2:Y:S04]  /*544d0*/  LDL.LU R6, [R1+0x2b88] ;  /* 0x002b880001067983 */ /* 0x000ea80000300800 */
[----:B------:R0:W-:Y:S04]  /*544e0*/  STL [R1+0x4c], R5 ;  /* 0x00004c0501007387 */ /* 0x0001e80000100800 */
[----:B0-----:R-:W3:Y:S02]  /*544f0*/  LDL.LU R5, [R1+0x2b84] ;  /* 0x002b840001057983 */ /* 0x001ee40000300800 */
[----:B---3--:R-:W-:-:S02]  /*54500*/  F2FP.BF16.PACK_AB R4, R5, R4 ;  /* 0x000000040504723e */ /* 0x008fc400000010ff */
[----:B------:R-:W2:Y:S04]  /*54510*/  LDL.LU R5, [R1+0x2b80] ;  /* 0x002b800001057983 */ /* 0x000ea80000300800 */
[----:B------:R2:W-:Y:S02]  /*54520*/  STL [R1+0x48], R4 ;  /* 0x0000480401007387 */ /* 0x0005e40000100800 */
[----:B--2---:R-:W-:Y:S02]  /*54530*/  F2FP.BF16.PACK_AB R4, R5, R6 ;  /* 0x000000060504723e */ /* 0x004fe400000010ff */
[----:B------:R-:W-:Y:S02]  /*54540*/  F2FP.BF16.PACK_AB R6, R7, R8 ;  /* 0x000000080706723e */ /* 0x000fe400000010ff */
[----:B----4-:R-:W-:Y:S01]  /*54550*/  F2FP.BF16.PACK_AB R5, R9, R10 ;  /* 0x0000000a0905723e */ /* 0x010fe200000010ff */
        /* <DEDUP_REMOVED lines=49> */
[----:B------:R-:W-:Y:S01]  /*54870*/  STL [R1+0xa0], R6 ;  /* 0x0000a00601007387 */ /* 0x000fe20000100800 */
[----:B--2---:R-:W-:-:S03]  /*54880*/  F2FP.BF16.PACK_AB R4, R59, R60 ;  /* 0x0000003c3b04723e */ /* 0x004fc600000010ff */
[----:B------:R-:W-:Y:S04]  /*54890*/  STL [R1+0xbc], R5 ;  /* 0x0000bc0501007387 */ /* 0x000fe80000100800 */
[----:B------:R0:W-:Y:S04]  /*548a0*/  STL [R1+0xb8], R4 ;  /* 0x0000b80401007387 */ /* 0x0001e80000100800 */
[----:B0-----:R-:W2:Y:S01]  /*548b0*/  LDL.LU R4, [R1+0x1e8] ;  /* 0x0001e80001047983 */ /* 0x001ea20000300800 */
[----:B------:R-:W-:Y:S02]  /*548c0*/  F2FP.BF16.PACK_AB R2, R61, R2 ;  /* 0x000000023d02723e */ /* 0x000fe400000010ff */
[----:B------:R-:W-:-:S03]  /*548d0*/  F2FP.BF16.PACK_AB R0, R0, R3 ;  /* 0x000000030000723e */ /* 0x000fc600000010ff */
        /* <DEDUP_REMOVED lines=73> */
[----:B------:R-:W2:Y:S04]  /*54d70*/  LDL.LU R5, [R1+0x2b74] ;  /* 0x002b740001057983 */ /* 0x000ea80000300800 */
[----:B------:R2:W-:Y:S01]  /*54d80*/  STL [R1+0xc8], R4 ;  /* 0x0000c80401007387 */ /* 0x0005e20000100800 */
[----:B---3--:R-:W-:Y:S02]  /*54d90*/  F2FP.BF16.PACK_AB R2, R61, R2 ;  /* 0x000000023d02723e */ /* 0x008fe400000010ff */
[----:B--2---:R-:W-:Y:S02]  /*54da0*/  F2FP.BF16.PACK_AB R4, R5, R6 ;  /* 0x000000060504723e */ /* 0x004fe400000010ff */
[----:B----4-:R-:W-:Y:S02]  /*54db0*/  F2FP.BF16.PACK_AB R6, R7, R8 ;  /* 0x000000080706723e */ /* 0x010fe400000010ff */
[----:B------:R-:W-:Y:S01]  /*54dc0*/  F2FP.BF16.PACK_AB R5, R9, R10 ;  /* 0x0000000a0905723e */ /* 0x000fe200000010ff */
        /* <DEDUP_REMOVED lines=53> */
[----:B0-----:R-:W2:Y:S04]  /*55120*/  LDL.LU R4, [R1+0x5a8] ;  /* 0x0005a80001047983 */ /* 0x001ea80000300800 */
[----:B------:R-:W-:Y:S04]  /*55130*/  STL [R1+0x134], R2 ;  /* 0x0001340201007387 */ /* 0x000fe80000100800 */
[----:B------:R-:W3:Y:S01]  /*55140*/  LDL.LU R5, [R1+0x5bc] ;  /* 0x0005bc0001057983 */ /* 0x000ee20000300800 */
[----:B------:R-:W-:-:S05]  /*55150*/  F2FP.BF16.PACK_AB R0, R0, R3 ;  /* 0x000000030000723e */ /* 0x000fca00000010ff */
        /* <DEDUP_REMOVED lines=61> */
[----:B------:R-:W4:Y:S01]  /*55530*/  LDL.LU R3, [R1+0x250] ;  /* 0x0002500001037983 */ /* 0x000f220000300800 */
[----:B--2---:R-:W-:-:S03]  /*55540*/  F2FP.BF16.PACK_AB R4, R5, R4 ;  /* 0x000000040504723e */ /* 0x004fc600000010ff */
        /* <DEDUP_REMOVED lines=129> */
[----:B0-----:R0:W5:Y:S01]  /*55d60*/  LDL.LU R4, [R1+0x2b68] ;  /* 0x002b680001047983 */ /* 0x0011620000300800 */
[----:B---3--:R-:W-:Y:S02]  /*55d70*/  F2FP.BF16.PACK_AB R10, R9, R10 ;  /* 0x0000000a090a723e */ /* 0x008fe400000010ff */
[----:B------:R-:W-:Y:S02]  /*55d80*/  F2FP.BF16.PACK_AB R12, R11, R12 ;  /* 0x0000000c0b0c723e */ /* 0x000fe400000010ff */
[----:B------:R-:W-:Y:S02]  /*55d90*/  F2FP.BF16.PACK_AB R14, R13, R14 ;  /* 0x0000000e0d0e723e */ /* 0x000fe400000010ff */
[----:B------:R-:W-:Y:S02]  /*55da0*/  F2FP.BF16.PACK_AB R16, R15, R16 ;  /* 0x000000100f10723e */ /* 0x000fe400000010ff */
[----:B------:R-:W-:Y:S02]  /*55db0*/  F2FP.BF16.PACK_AB R18, R17, R18 ;  /* 0x000000121112723e */ /* 0x000fe400000010ff */
[----:B------:R-:W-:-:S02]  /*55dc0*/  F2FP.BF16.PACK_AB R20, R19, R20 ;  /* 0x000000141314723e */ /* 0x000fc400000010ff */
[----:B------:R-:W-:Y:S02]  /*55dd0*/  F2FP.BF16.PACK_AB R22, R21, R22 ;  /* 0x000000161516723e */ /* 0x000fe400000010ff */
        /* <DEDUP_REMOVED lines=19> */
[----:B--2---:R-:W-:Y:S02]  /*55f10*/  F2FP.BF16.PACK_AB R6, R5, R6 ;  /* 0x000000060506723e */ /* 0x004fe400000010ff */
[----:B------:R0:W5:Y:S04]  /*55f20*/  LDL.LU R5, [R1+0x2b64] ;  /* 0x002b640001057983 */ /* 0x0001680000300800 */
[----:B------:R1:W-:Y:S04]  /*55f30*/  STL [R1+0x1cc], R6 ;  /* 0x0001cc0601007387 */ /* 0x0003e80000100800 */
[----:B-1----:R0:W5:Y:S04]  /*55f40*/  LDL.LU R6, [R1+0x2b60] ;  /* 0x002b600001067983 */ /* 0x0021680000300800 */
        /* <DEDUP_REMOVED lines=55> */
[----:B------:R1:W-:Y:S04]  /*562c0*/  STL [R1], R44 ;  /* 0x0000002c01007387 */ /* 0x0003e80000100800 */
        /* <DEDUP_REMOVED lines=11> */
[----:B------:R1:W-:Y:S01]  /*56380*/  STL [R1+0x10], R52 ;  /* 0x0000103401007387 */ /* 0x0003e20000100800 */
[----:B------:R-:W-:-:S03]  /*56390*/  F2FP.BF16.PACK_AB R0, R0, R3 ;  /* 0x000000030000723e */ /* 0x000fc600000010ff */
[----:B-1----:R0:W5:Y:S04]  /*563a0*/  LDL.LU R52, [R1+0x2aa8] ;  /* 0x002aa80001347983 */ /* 0x0021680000300800 */
[----:B------:R0:W5:Y:S04]  /*563b0*/  LDL.LU R53, [R1+0x2aa4] ;  /* 0x002aa40001357983 */ /* 0x0001680000300800 */
[----:B------:R1:W-:Y:S01]  /*563c0*/  STL [R1+0x2c], R54 ;  /* 0x00002c3601007387 */ /* 0x0003e20000100800 */
[----:B------:R-:W-:-:S03]  /*563d0*/  F2FP.BF16.PACK_AB R2, R61, R2 ;  /* 0x000000023d02723e */ /* 0x000fc600000010ff */
        /* <DEDUP_REMOVED lines=8> */
[----:B------:R-:W-:Y:S04]  /*56460*/  STL [R1+0x20], R60 ;  /* 0x0000203c01007387 */ /* 0x000fe80000100800 */
[----:B------:R-:W-:Y:S04]  /*56470*/  STL [R1+0x38], R0 ;  /* 0x0000380001007387 */ /* 0x000fe80000100800 */
[----:B------:R1:W-:Y:S04]  /*56480*/  STL [R1+0x3c], R2 ;  /* 0x00003c0201007387 */ /* 0x0003e80000100800 */
[----:B------:R-:W2:Y:S04]  /*56490*/  LDL.LU R61, [R1+0x674] ;  /* 0x00067400013d7983 */ /* 0x000ea80000300800 */
[----:B-1----:R-:W2:Y:S04]  /*564a0*/  LDL.LU R2, [R1+0x670] ;  /* 0x0006700001027983 */ /* 0x002ea80000300800 */
[----:B------:R-:W3:Y:S04]  /*564b0*/  LDL.LU R0, [R1+0x684] ;  /* 0x0006840001007983 */ /* 0x000ee80000300800 */
[----:B------:R-:W3:Y:S01]  /*564c0*/  LDL.LU R3, [R1+0x680] ;  /* 0x0006800001037983 */ /* 0x000ee20000300800 */
[----:B--2---:R-:W-:-:S02]  /*564d0*/  F2FP.BF16.PACK_AB R2, R61, R2 ;  /* 0x000000023d02723e */ /* 0x004fc400000010ff */
[----:B---3--:R-:W-:-:S05]  /*564e0*/  F2FP.BF16.PACK_AB R0, R0, R3 ;  /* 0x000000030000723e */ /* 0x008fca00000010ff */
[----:B------:R0:W-:Y:S04]  /*564f0*/  STL [R1+0x30], R0 ;  /* 0x0000300001007387 */ /* 0x0001e80000100800 */
[----:B------:R0:W-:Y:S02]  /*56500*/  STL [R1+0x34], R2 ;  /* 0x0000340201007387 */ /* 0x0001e40000100800 */
.L_x_0:
[----:B0-----:R-:W2:Y:S04]  /*56510*/  LDL.LU R0, [R1+0x30] ;  /* 0x0000300001007983 */ /* 0x001ea80000300800 */
[----:B-----5:R-:W-:Y:S04]  /*56520*/  STL.64 [R1+0x2ef8], R6 ;  /* 0x002ef80601007387 */ /* 0x020fe80000100a00 */
[----:B------:R0:W-:Y:S04]  /*56530*/  STL.64 [R1+0x2ef0], R4 ;  /* 0x002ef00401007387 */ /* 0x0001e80000100a00 */
[----:B0-----:R-:W3:Y:S04]  /*56540*/  LDL.LU R4, [R1+0x1d0] ;  /* 0x0001d00001047983 */ /* 0x001ee80000300800 */
[----:B------:R-:W3:Y:S04]  /*56550*/  LDL.LU R5, [R1+0x1d4] ;  /* 0x0001d40001057983 */ /* 0x000ee80000300800 */
[----:B------:R-:W3:Y:S04]  /*56560*/  LDL.LU R6, [R1+0x1d8] ;  /* 0x0001d80001067983 */ /* 0x000ee80000300800 */
[----:B------:R-:W3:Y:S04]  /*56570*/  LDL.LU R7, [R1+0x1dc] ;  /* 0x0001dc0001077983 */ /* 0x000ee80000300800 */
[----:B------:R-:W-:Y:S04]  /*56580*/  STL.64 [R1+0x2ee8], R10 ;  /* 0x002ee80a01007387 */ /* 0x000fe80000100a00 */
[----:B------:R0:W-:Y:S04]  /*56590*/  STL.64 [R1+0x2ee0], R8 ;  /* 0x002ee00801007387 */ /* 0x0001e80000100a00 */
[----:B0-----:R-:W4:Y:S04]  /*565a0*/  LDL.LU R8, [R1+0x1e0] ;  /* 0x0001e00001087983 */ /* 0x001f280000300800 */
[----:B------:R-:W4:Y:S04]  /*565b0*/  LDL.LU R9, [R1+0x1e4] ;  /* 0x0001e40001097983 */ /* 0x000f280000300800 */
[----:B------:R-:W4:Y:S04]  /*565c0*/  LDL.LU R10, [R1+0x1e8] ;  /* 0x0001e800010a7983 */ /* 0x000f280000300800 */
[----:B------:R-:W4:Y:S04]  /*565d0*/  LDL.LU R11, [R1+0x1ec] ;  /* 0x0001ec00010b7983 */ /* 0x000f280000300800 */
        /* <DEDUP_REMOVED lines=8> */
[----:B------:R0:W-:Y:S04]  /*56660*/  STL.64 [R1+0x2ec8], R18 ;  /* 0x002ec81201007387 */ /* 0x0001e80000100a00 */
[----:B0-----:R-:W4:Y:S04]  /*56670*/  LDL.LU R19, [R1+0x34] ;  /* 0x0000340001137983 */ /* 0x001f280000300800 */
[----:B------:R-:W4:Y:S04]  /*56680*/  LDL.LU R18, [R1+0x2994] ;  /* 0x0029940001127983 */ /* 0x000f280000300800 */
[----:B------:R0:W-:Y:S04]  /*56690*/  STL.64 [R1+0x2ec0], R16 ;  /* 0x002ec01001007387 */ /* 0x0001e80000100a00 */
[----:B0-----:R-:W4:Y:S04]  /*566a0*/  LDL.LU R16, [R1+0x2c] ;  /* 0x00002c0001107983 */ /* 0x001f280000300800 */
[----:B------:R-:W-:Y:S04]  /*566b0*/  STL.64 [R1+0x2eb8], R22 ;  /* 0x002eb81601007387 */ /* 0x000fe80000100a00 */
[----:B------:R0:W-:Y:S04]  /*566c0*/  STL.64 [R1+0x2eb0], R20 ;  /* 0x002eb01401007387 */ /* 0x0001e80000100a00 */
[----:B0-----:R-:W4:Y:S04]  /*566d0*/  LDL.LU R20, [R1] ;  /* 0x0000000001147983 */ /* 0x001f280000300800 */
[----:B------:R-:W4:Y:S04]  /*566e0*/  LDL.LU R21, [R1+0x4] ;  /* 0x0000040001157983 */ /* 0x000f280000300800 */
[----:B------:R-:W4:Y:S04]  /*566f0*/  LDL.LU R22, [R1+0x8] ;  /* 0x0000080001167983 */ /* 0x000f280000300800 */
[----:B------:R-:W4:Y:S01]  /*56700*/  LDL.LU R23, [R1+0xc] ;  /* 0x00000c0001177983 */ /* 0x000f220000300800 */
[----:B--2---:R-:W-:-:S03]  /*56710*/  IMAD.MOV.U32 R17, RZ, RZ, R0 ;  /* 0x000000ffff117224 */ /* 0x004fc600078e0000 */
[----:B------:R-:W2:Y:S04]  /*56720*/  LDL.LU R0, [R1+0x2990] ;  /* 0x0029900001007983 */ /* 0x000ea80000300800 */
[----:B------:R-:W-:Y:S04]  /*56730*/  STL.64 [R1+0x2ea8], R26 ;  /* 0x002ea81a01007387 */ /* 0x000fe80000100a00 */
[----:B------:R0:W-:Y:S04]  /*56740*/  STL.64 [R1+0x2ea0], R24 ;  /* 0x002ea01801007387 */ /* 0x0001e80000100a00 */
[----:B0-----:R-:W2:Y:S04]  /*56750*/  LDL.LU R24, [R1+0x10] ;  /* 0x0000100001187983 */ /* 0x001ea80000300800 */
[----:B------:R-:W2:Y:S04]  /*56760*/  LDL.LU R25, [R1+0x14] ;  /* 0x0000140001197983 */ /* 0x000ea80000300800 */
[----:B------:R-:W2:Y:S04]  /*56770*/  LDL.LU R26, [R1+0x18] ;  /* 0x00001800011a7983 */ /* 0x000ea80000300800 */
[----:B------:R-:W2:Y:S04]  /*56780*/  LDL.LU R27, [R1+0x1c] ;  /* 0x00001c00011b7983 */ /* 0x000ea80000300800 */
[----:B------:R-:W-:Y:S04]  /*56790*/  STL.64 [R1+0x2e98], R30 ;  /* 0x002e981e01007387 */ /* 0x000fe80000100a00 */
[----:B------:R0:W-:Y:S04]  /*567a0*/  STL.64 [R1+0x2e90], R28 ;  /* 0x002e901c01007387 */ /* 0x0001e80000100a00 */
[----:B0-----:R-:W2:Y:S04]  /*567b0*/  LDL.LU R28, [R1+0x20] ;  /* 0x00002000011c7983 */ /* 0x001ea80000300800 */
[----:B------:R-:W2:Y:S04]  /*567c0*/  LDL.LU R29, [R1+0x24] ;  /* 0x00002400011d7983 */ /* 0x000ea80000300800 */
[----:B------:R-:W2:Y:S04]  /*567d0*/  LDL.LU R30, [R1+0x28] ;  /* 0x00002800011e7983 */ /* 0x000ea80000300800 */
[----:B------:R3:W-:Y:S04]  /*567e0*/  STL.64 [R1+0x2e88], R34 ;  /* 0x002e882201007387 */ /* 0x0007e80000100a00 */
[----:B------:R4:W-:Y:S01]  /*567f0*/  STL.64 [R1+0x2e80], R32 ;  /* 0x002e802001007387 */ /* 0x0009e20000100a00 */
[----:B---3--:R-:W-:-:S02]  /*56800*/  IMAD.MOV.U32 R35, RZ, RZ, R2 ;  /* 0x000000ffff237224 */ /* 0x008fc400078e0002 */
[----:B----4-:R-:W-:Y:S02]  /*56810*/  IMAD.MOV.U32 R33, RZ, RZ, R19 ;  /* 0x000000ffff217224 */ /* 0x010fe400078e0013 */
[----:B------:R-:W0:Y:S01]  /*56820*/  S2R R19, SR_TID.X ;  /* 0x0000000000137919 */ /* 0x000e220000002100 */
[----:B------:R-:W-:Y:S02]  /*56830*/  IMAD.MOV.U32 R34, RZ, RZ, R3 ;  /* 0x000000ffff227224 */ /* 0x000fe400078e0003 */
[----:B------:R-:W-:Y:S02]  /*56840*/  IMAD.MOV.U32 R32, RZ, RZ, R17 ;  /* 0x000000ffff207224 */ /* 0x000fe400078e0011 */
[C---:B0-----:R-:W-:Y:S01]  /*56850*/  IMAD.SHL.U32 R2, R19.reuse, 0x20, RZ ;  /* 0x0000002013027824 */ /* 0x041fe200078e00ff */
[----:B------:R-:W-:Y:S01]  /*56860*/  LOP3.LUT R3, R19, 0x1f, RZ, 0xc0, !PT ;  /* 0x0000001f13037812 */ /* 0x000fe200078ec0ff */
[----:B------:R-:W-:Y:S01]  /*56870*/  IMAD.MOV.U32 R31, RZ, RZ, R16 ;  /* 0x000000ffff1f7224 */ /* 0x000fe200078e0010 */
[----:B------:R-:W-:Y:S01]  /*56880*/  BAR.SYNC.DEFER_BLOCKING 0x0 ;  /* 0x0000000000007b1d */ /* 0x000fe20000010000 */
[----:B------:R-:W-:-:S05]  /*56890*/  ISETP.GE.AND P1, PT, R18, c[0x0][0x17c], PT ;  /* 0x00005f0012007a0c */ /* 0x000fca0003f26270 */
[----:B------:R-:W-:Y:S04]  /*568a0*/  STL.64 [R1+0x2e78], R38 ;  /* 0x002e782601007387 */ /* 0x000fe80000100a00 */
[----:B------:R-:W-:Y:S04]  /*568b0*/  STL.64 [R1+0x2e70], R36 ;  /* 0x002e702401007387 */ /* 0x000fe80000100a00 */
[----:B------:R-:W-:Y:S04]  /*568c0*/  STL.64 [R1+0x2e68], R42 ;  /* 0x002e682a01007387 */ /* 0x000fe80000100a00 */
[----:B------:R-:W-:Y:S01]  /*568d0*/  STL.64 [R1+0x2e60], R40 ;  /* 0x002e602801007387 */ /* 0x000fe20000100a00 */
[----:B------:R-:W-:-:S03]  /*568e0*/  LOP3.LUT R60, R60, 0xfffffffd, RZ, 0xc0, !PT ;  /* 0xfffffffd3c3c7812 */ /* 0x000fc600078ec0ff */
[----:B------:R-:W-:Y:S04]  /*568f0*/  STL.64 [R1+0x2e58], R46 ;  /* 0x002e582e01007387 */ /* 0x000fe80000100a00 */
[----:B------:R-:W-:Y:S04]  /*56900*/  STL.64 [R1+0x2e50], R44 ;  /* 0x002e502c01007387 */ /* 0x000fe80000100a00 */
[----:B------:R-:W-:Y:S04]  /*56910*/  STL.64 [R1+0x2e48], R50 ;  /* 0x002e483201007387 */ /* 0x000fe80000100a00 */
[----:B------:R-:W-:Y:S04]  /*56920*/  STL.64 [R1+0x2e40], R48 ;  /* 0x002e403001007387 */ /* 0x000fe80000100a00 */
[----:B------:R-:W-:Y:S04]  /*56930*/  STL.64 [R1+0x2e38], R54 ;  /* 0x002e383601007387 */ /* 0x000fe80000100a00 */
[----:B------:R0:W-:Y:S04]  /*56940*/  STL.64 [R1+0x2e30], R52 ;  /* 0x002e303401007387 */ /* 0x0001e80000100a00 */
[----:B------:R-:W-:Y:S04]  /*56950*/  STL.64 [R1+0x2e28], R58 ;  /* 0x002e283a01007387 */ /* 0x000fe80000100a00 */
[----:B------:R1:W-:Y:S01]  /*56960*/  STL.64 [R1+0x2e20], R56 ;  /* 0x002e203801007387 */ /* 0x0003e20000100a00 */
[----:B--2---:R-:W-:Y:S01]  /*56970*/  ISETP.GE.AND P0, PT, R0, c[0x0][0x17c], PT ;  /* 0x00005f0000007a0c */ /* 0x004fe20003f06270 */
[----:B------:R-:W-:-:S05]  /*56980*/  IMAD.SHL.U32 R0, R19, 0x40, RZ ;  /* 0x0000004013007824 */ /* 0x000fca00078e00ff */
[----:B------:R-:W-:-:S04]  /*56990*/  LOP3.LUT R0, R0, 0x600, RZ, 0xc0, !PT ;  /* 0x0000060000007812 */ /* 0x000fc800078ec0ff */
[----:B------:R-:W-:Y:S01]  /*569a0*/  LOP3.LUT R0, R0, 0x60, R2, 0xf8, !PT ;  /* 0x0000006000007812 */ /* 0x000fe200078ef802 */
[----:B------:R-:W-:-:S05]  /*569b0*/  IMAD.SHL.U32 R2, R19, 0x4, RZ ;  /* 0x0000000413027824 */ /* 0x000fca00078e00ff */
[----:B------:R-:W-:Y:S01]  /*569c0*/  LOP3.LUT R0, R0, 0x70, R2, 0x78, !PT ;  /* 0x0000007000007812 */ /* 0x000fe200078e7802 */
[----:B------:R-:W-:-:S05]  /*569d0*/  IMAD.SHL.U32 R2, R19, 0x100, RZ ;  /* 0x0000010013027824 */ /* 0x000fca00078e00ff */
[----:B------:R-:W-:Y:S01]  /*569e0*/  LOP3.LUT R2, R2, 0x600, RZ, 0xc0, !PT ;  /* 0x0000060002027812 */ /* 0x000fe200078ec0ff */
[----:B------:R-:W-:Y:S04]  /*569f0*/  STS.128 [R0], R32 ;  /* 0x0000002000007388 */ /* 0x000fe80000000c00 */
[----:B------:R-:W-:Y:S01]  /*56a00*/  IMAD R2, R3, 0x10, R2 ;  /* 0x0000001003027824 */ /* 0x000fe200078e0202 */
[----:B------:R-:W-:Y:S04]  /*56a10*/  STS.128 [R0+0x180], R20 ;  /* 0x0001801400007388 */ /* 0x000fe80000000c00 */
[----:B------:R-:W-:Y:S04]  /*56a20*/  STS.128 [R0+0x100], R24 ;  /* 0x0001001800007388 */ /* 0x000fe80000000c00 */
[----:B------:R-:W-:Y:S01]  /*56a30*/  STS.128 [R0+0x80], R28 ;  /* 0x0000801c00007388 */ /* 0x000fe20000000c00 */
[----:B------:R-:W-:-:S06]  /*56a40*/  NOP ;  /* 0x0000000000007918 */ /* 0x000fcc0000000000 */
[----:B------:R-:W2:Y:S01]  /*56a50*/  LDS.128 R16, [R2] ;  /* 0x0000000002107984 */ /* 0x000ea20000000c00 */
[----:B0-----:R-:W-:Y:S02]  /*56a60*/  LOP3.LUT R52, R2, 0x20, RZ, 0x3c, !PT ;  /* 0x0000002002347812 */ /* 0x001fe400078e3cff */
[----:B------:R-:W-:Y:S02]  /*56a70*/  @P0 LOP3.LUT R60, R60, 0x2, RZ, 0xfc, !PT ;  /* 0x000000023c3c0812 */ /* 0x000fe400078efcff */
[C---:B-1----:R-:W-:Y:S01]  /*56a80*/  LOP3.LUT R56, R2.reuse, 0x40, RZ, 0x3c, !PT ;  /* 0x0000004002387812 */ /* 0x042fe200078e3cff */
[----:B------:R-:W0:Y:S01]  /*56a90*/  LDS.128 R24, [R52] ;  /* 0x0000000034187984 */ /* 0x000e220000000c00 */
[----:B------:R-:W-:-:S03]  /*56aa0*/  LOP3.LUT R3, R2, 0x60, RZ, 0x3c, !PT ;  /* 0x0000006002037812 */ /* 0x000fc600078e3cff */
[----:B------:R-:W-:Y:S04]  /*56ab0*/  STL [R1+0x2df8], R60 ;  /* 0x002df83c01007387 */ /* 0x000fe80000100800 */
[----:B------:R-:W1:Y:S04]  /*56ac0*/  LDS.128 R20, [R56] ;  /* 0x0000000038147984 */ /* 0x000e680000000c00 */
[----:B--2---:R-:W-:Y:S04]  /*56ad0*/  STL.64 [R1+0x200], R16 ;  /* 0x0002001001007387 */ /* 0x004fe80000100a00 */
[----:B------:R-:W-:Y:S04]  /*56ae0*/  STL.64 [R1+0x208], R18 ;  /* 0x0002081201007387 */ /* 0x000fe80000100a00 */
[----:B------:R-:W2:Y:S01]  /*56af0*/  LDS.128 R16, [R3] ;  /* 0x0000000003107984 */ /* 0x000ea20000000c00 */
[----:B------:R-:W-:-:S06]  /*56b00*/  NOP ;  /* 0x0000000000007918 */ /* 0x000fcc0000000000 */
[----:B0-----:R-:W-:Y:S04]  /*56b10*/  STL.64 [R1+0x230], R24 ;  /* 0x0002301801007387 */ /* 0x001fe80000100a00 */
[----:B------:R-:W-:Y:S04]  /*56b20*/  STL.64 [R1+0x238], R26 ;  /* 0x0002381a01007387 */ /* 0x000fe80000100a00 */
[----:B-1----:R-:W-:Y:S04]  /*56b30*/  STL.64 [R1+0x370], R20 ;  /* 0x0003701401007387 */ /* 0x002fe80000100a00 */
[----:B------:R-:W-:Y:S04]  /*56b40*/  STL.64 [R1+0x378], R22 ;  /* 0x0003781601007387 */ /* 0x000fe80000100a00 */
[----:B------:R0:W-:Y:S04]  /*56b50*/  STS.128 [R0+0x80], R8 ;  /* 0x0000800800007388 */ /* 0x0001e80000000c00 */
[----:B--2---:R-:W-:Y:S04]  /*56b60*/  STL.64 [R1+0x540], R16 ;  /* 0x0005401001007387 */ /* 0x004fe80000100a00 */
[----:B------:R-:W-:Y:S04]  /*56b70*/  STL.64 [R1+0x548], R18 ;  /* 0x0005481201007387 */ /* 0x000fe80000100a00 */
[----:B0-----:R-:W2:Y:S04]  /*56b80*/  LDL.LU R8, [R1+0x110] ;  /* 0x0001100001087983 */ /* 0x001ea80000300800 */
[----:B------:R-:W2:Y:S04]  /*56b90*/  LDL.LU R9, [R1+0x114] ;  /* 0x0001140001097983 */ /* 0x000ea80000300800 */
[----:B------:R-:W3:Y:S04]  /*56ba0*/  LDL.LU R10, [R1+0x118] ;  /* 0x00011800010a7983 */ /* 0x000ee80000300800 */
[----:B------:R-:W3:Y:S04]  /*56bb0*/  LDL.LU R11, [R1+0x11c] ;  /* 0x00011c00010b7983 */ /* 0x000ee80000300800 */
[----:B---3--:R-:W-:Y:S04]  /*56bc0*/  STL.64 [R1+0x2f18], R10 ;  /* 0x002f180a01007387 */ /* 0x008fe80000100a00 */
[----:B--2---:R0:W-:Y:S04]  /*56bd0*/  STL.64 [R1+0x2f10], R8 ;  /* 0x002f100801007387 */ /* 0x0041e80000100a00 */
[----:B------:R-:W2:Y:S04]  /*56be0*/  LDL.LU R20, [R1+0x140] ;  /* 0x0001400001147983 */ /* 0x000ea80000300800 */
[----:B------:R-:W2:Y:S04]  /*56bf0*/  LDL.LU R21, [R1+0x144] ;  /* 0x0001440001157983 */ /* 0x000ea80000300800 */
[----:B------:R-:W2:Y:S04]  /*56c00*/  LDL.LU R22, [R1+0x148] ;  /* 0x0001480001167983 */ /* 0x000ea80000300800 */
[----:B------:R-:W2:Y:S04]  /*56c10*/  LDL.LU R23, [R1+0x14c] ;  /* 0x00014c0001177983 */ /* 0x000ea80000300800 */
        /* <DEDUP_REMOVED lines=8> */
[----:B0-----:R-:W2:Y:S04]  /*56ca0*/  LDL.LU R8, [R1+0x1c0] ;  /* 0x0001c00001087983 */ /* 0x001ea80000300800 */
[----:B------:R-:W2:Y:S04]  /*56cb0*/  LDL.LU R9, [R1+0x1c4] ;  /* 0x0001c40001097983 */ /* 0x000ea80000300800 */
[----:B------:R-:W2:Y:S04]  /*56cc0*/  LDL.LU R10, [R1+0x1c8] ;  /* 0x0001c800010a7983 */ /* 0x000ea80000300800 */
[----:B------:R-:W2:Y:S04]  /*56cd0*/  LDL.LU R11, [R1+0x1cc] ;  /* 0x0001cc00010b7983 */ /* 0x000ea80000300800 */
        /* <DEDUP_REMOVED lines=20> */
[----:B------:R0:W-:Y:S04]  /*56e20*/  STS.128 [R0], R12 ;  /* 0x0000000c00007388 */ /* 0x0001e80000000c00 */
[----:B------:R1:W-:Y:S04]  /*56e30*/  STS.128 [R0+0x100], R4 ;  /* 0x0001000400007388 */ /* 0x0003e80000000c00 */
[----:B0-----:R-:W3:Y:S04]  /*56e40*/  LDL.LU R12, [R1+0x120] ;  /* 0x00012000010c7983 */ /* 0x001ee80000300800 */
[----:B------:R-:W3:Y:S04]  /*56e50*/  LDL.LU R13, [R1+0x124] ;  /* 0x00012400010d7983 */ /* 0x000ee80000300800 */
[----:B------:R-:W3:Y:S04]  /*56e60*/  LDL.LU R14, [R1+0x128] ;  /* 0x00012800010e7983 */ /* 0x000ee80000300800 */
[----:B------:R-:W3:Y:S04]  /*56e70*/  LDL.LU R15, [R1+0x12c] ;  /* 0x00012c00010f7983 */ /* 0x000ee80000300800 */
[----:B------:R-:W3:Y:S04]  /*56e80*/  LDL.LU R16, [R1+0x130] ;  /* 0x0001300001107983 */ /* 0x000ee80000300800 */
[----:B------:R-:W3:Y:S04]  /*56e90*/  LDL.LU R17, [R1+0x134] ;  /* 0x0001340001117983 */ /* 0x000ee80000300800 */
[----:B------:R-:W3:Y:S04]  /*56ea0*/  LDL.LU R18, [R1+0x138] ;  /* 0x0001380001127983 */ /* 0x000ee80000300800 */
[----:B------:R-:W3:Y:S04]  /*56eb0*/  LDL.LU R19, [R1+0x13c] ;  /* 0x00013c0001137983 */ /* 0x000ee80000300800 */
[----:B-1----:R-:W3:Y:S04]  /*56ec0*/  LDL.LU R4, [R1+0x100] ;  /* 0x0001000001047983 */ /* 0x002ee80000300800 */
[----:B------:R-:W3:Y:S04]  /*56ed0*/  LDL.LU R5, [R1+0x104] ;  /* 0x0001040001057983 */ /* 0x000ee80000300800 */
[----:B------:R-:W3:Y:S04]  /*56ee0*/  LDL.LU R6, [R1+0x108] ;  /* 0x0001080001067983 */ /* 0x000ee80000300800 */
[----:B------:R-:W3:Y:S04]  /*56ef0*/  LDL.LU R7, [R1+0x10c] ;  /* 0x00010c0001077983 */ /* 0x000ee80000300800 */
[----:B--2---:R-:W-:Y:S01]  /*56f00*/  STS.128 [R0+0x180], R8 ;  /* 0x0001800800007388 */ /* 0x004fe20000000c00 */
[----:B------:R-:W-:-:S06]  /*56f10*/  NOP ;  /* 0x0000000000007918 */ /* 0x000fcc0000000000 */
[----:B------:R-:W0:Y:S04]  /*56f20*/  LDS.128 R8, [R2] ;  /* 0x0000000002087984 */ /* 0x000e280000000c00 */
[----:B0-----:R-:W-:Y:S04]  /*56f30*/  STL.64 [R1+0x1c0], R8 ;  /* 0x0001c00801007387 */ /* 0x001fe80000100a00 */
[----:B------:R-:W-:Y:S04]  /*56f40*/  STL.64 [R1+0x1c8], R10 ;  /* 0x0001c80a01007387 */ /* 0x000fe80000100a00 */
[----:B------:R-:W0:Y:S04]  /*56f50*/  LDS.128 R8, [R52] ;  /* 0x0000000034087984 */ /* 0x000e280000000c00 */
[----:B0-----:R-:W-:Y:S04]  /*56f60*/  STL.64 [R1+0x1d0], R8 ;  /* 0x0001d00801007387 */ /* 0x001fe80000100a00 */
[----:B------:R-:W-:Y:S04]  /*56f70*/  STL.64 [R1+0x1d8], R10 ;  /* 0x0001d80a01007387 */ /* 0x000fe80000100a00 */
[----:B------:R-:W0:Y:S04]  /*56f80*/  LDS.128 R8, [R56] ;  /* 0x0000000038087984 */ /* 0x000e280000000c00 */
[----:B0-----:R-:W-:Y:S04]  /*56f90*/  STL.64 [R1+0x360], R8 ;  /* 0x0003600801007387 */ /* 0x001fe80000100a00 */
[----:B------:R-:W-:Y:S04]  /*56fa0*/  STL.64 [R1+0x368], R10 ;  /* 0x0003680a01007387 */ /* 0x000fe80000100a00 */
[----:B------:R-:W0:Y:S01]  /*56fb0*/  LDS.128 R8, [R3] ;  /* 0x0000000003087984 */ /* 0x000e220000000c00 */
[----:B------:R-:W-:-:S06]  /*56fc0*/  NOP ;  /* 0x0000000000007918 */ /* 0x000fcc0000000000 */
[----:B---3--:R-:W-:Y:S04]  /*56fd0*/  STS.128 [R0], R48 ;  /* 0x0000003000007388 */ /* 0x008fe80000000c00 */
[----:B------:R-:W-:Y:S04]  /*56fe0*/  STS.128 [R0+0x80], R44 ;  /* 0x0000802c00007388 */ /* 0x000fe80000000c00 */
[----:B----4-:R-:W-:Y:S04]  /*56ff0*/  STS.128 [R0+0x100], R40 ;  /* 0x0001002800007388 */ /* 0x010fe80000000c00 */
[----:B------:R-:W-:Y:S01]  /*57000*/  STS.128 [R0+0x180], R36 ;  /* 0x0001802400007388 */ /* 0x000fe20000000c00 */
[----:B------:R-:W-:-:S06]  /*57010*/  NOP ;  /* 0x0000000000007918 */ /* 0x000fcc0000000000 */
[----:B------:R-:W1:Y:S04]  /*57020*/  LDS.128 R36, [R2] ;  /* 0x0000000002247984 */ /* 0x000e680000000c00 */
[----:B------:R-:W2:Y:S04]  /*57030*/  LDS.128 R44, [R52] ;  /* 0x00000000342c7984 */ /* 0x000ea80000000c00 */
[----:B------:R-:W3:Y:S04]  /*57040*/  LDS.128 R40, [R56] ;  /* 0x0000000038287984 */ /* 0x000ee80000000c00 */
[----:B0-----:R-:W-:Y:S04]  /*57050*/  STL.64 [R1+0x530], R8 ;  /* 0x0005300801007387 */ /* 0x001fe80000100a00 */
[----:B------:R0:W-:Y:S04]  /*57060*/  STL.64 [R1+0x538], R10 ;  /* 0x0005380a01007387 */ /* 0x0001e80000100a00 */
[----:B0-----:R-:W4:Y:S04]  /*57070*/  LDL.LU.64 R10, [R1+0x2f18] ;  /* 0x002f1800010a7983 */ /* 0x001f280000300a00 */
[----:B------:R-:W4:Y:S04]  /*57080*/  LDL.LU.64 R8, [R1+0x2f10] ;  /* 0x002f100001087983 */ /* 0x000f280000300a00 */
[----:B-1----:R-:W-:Y:S04]  /*57090*/  STL.64 [R1+0x180], R36 ;  /* 0x0001802401007387 */ /* 0x002fe80000100a00 */
[----:B------:R-:W-:Y:S04]  /*570a0*/  STL.64 [R1+0x188], R38 ;  /* 0x0001882601007387 */ /* 0x000fe80000100a00 */
[----:B------:R-:W0:Y:S01]  /*570b0*/  LDS.128 R36, [R3] ;  /* 0x0000000003247984 */ /* 0x000e220000000c00 */
[----:B------:R-:W-:-:S06]  /*570c0*/  NOP ;  /* 0x0000000000007918 */ /* 0x000fcc0000000000 */
[----:B------:R-:W-:Y:S04]  /*570d0*/  STS.128 [R0], R32 ;  /* 0x0000002000007388 */ /* 0x000fe80000000c00 */
[----:B------:R-:W-:Y:S04]  /*570e0*/  STS.128 [R0+0x80], R28 ;  /* 0x0000801c00007388 */ /* 0x000fe80000000c00 */
[----:B------:R-:W-:Y:S04]  /*570f0*/  STS.128 [R0+0x100], R24 ;  /* 0x0001001800007388 */ /* 0x000fe80000000c00 */
[----:B------:R-:W-:Y:S01]  /*57100*/  STS.128 [R0+0x180], R20 ;  /* 0x0001801400007388 */ /* 0x000fe20000000c00 */
[----:B------:R-:W-:-:S06]  /*57110*/  NOP ;  /* 0x0000000000007918 */ /* 0x000fcc0000000000 */
[----:B------:R-:W1:Y:S04]  /*57120*/  LDS.128 R20, [R2] ;  /* 0x0000000002147984 */ /* 0x000e680000000c00 */
[----:B--2---:R-:W-:Y:S04]  /*57130*/  STL.64 [R1+0x190], R44 ;  /* 0x0001902c01007387 */ /* 0x004fe80000100a00 */
[----:B------:R-:W-:Y:S04]  /*57140*/  STL.64 [R1+0x198], R46 ;  /* 0x0001982e01007387 */ /* 0x000fe80000100a00 */
[----:B---3--:R-:W-:Y:S04]  /*57150*/  STL.64 [R1+0x2a0], R40 ;  /* 0x0002a02801007387 */ /* 0x008fe80000100a00 */
[----:B------:R-:W-:Y:S04]  /*57160*/  STL.64 [R1+0x2a8], R42 ;  /* 0x0002a82a01007387 */ /* 0x000fe80000100a00 */
[----:B0-----:R-:W-:Y:S04]  /*57170*/  STL.64 [R1+0x4b0], R36 ;  /* 0x0004b02401007387 */ /* 0x001fe80000100a00 */
[----:B------:R-:W0:Y:S04]  /*57180*/  LDS.128 R28, [R52] ;  /* 0x00000000341c7984 */ /* 0x000e280000000c00 */
[----:B------:R-:W-:Y:S04]  /*57190*/  STL.64 [R1+0x4b8], R38 ;  /* 0x0004b82601007387 */ /* 0x000fe80000100a00 */
[----:B------:R-:W2:Y:S04]  /*571a0*/  LDS.128 R24, [R56] ;  /* 0x0000000038187984 */ /* 0x000ea80000000c00 */
[----:B-1----:R-:W-:Y:S04]  /*571b0*/  STL.64 [R1+0x140], R20 ;  /* 0x0001401401007387 */ /* 0x002fe80000100a00 */
[----:B------:R-:W-:Y:S04]  /*571c0*/  STL.64 [R1+0x148], R22 ;  /* 0x0001481601007387 */ /* 0x000fe80000100a00 */
[----:B------:R-:W1:Y:S01]  /*571d0*/  LDS.128 R20, [R3] ;  /* 0x0000000003147984 */ /* 0x000e620000000c00 */
[----:B------:R-:W-:-:S06]  /*571e0*/  NOP ;  /* 0x0000000000007918 */ /* 0x000fcc0000000000 */
[----:B0-----:R-:W-:Y:S04]  /*571f0*/  STL.64 [R1+0x150], R28 ;  /* 0x0001501c01007387 */ /* 0x001fe80000100a00 */
[----:B------:R-:W-:Y:S04]  /*57200*/  STL.64 [R1+0x158], R30 ;  /* 0x0001581e01007387 */ /* 0x000fe80000100a00 */
[----:B--2---:R-:W-:Y:S04]  /*57210*/  STL.64 [R1+0x290], R24 ;  /* 0x0002901801007387 */ /* 0x004fe80000100a00 */
[----:B------:R-:W-:Y:S04]  /*57220*/  STL.64 [R1+0x298], R26 ;  /* 0x0002981a01007387 */ /* 0x000fe80000100a00 */
[----:B-1----:R-:W-:Y:S04]  /*57230*/  STL.64 [R1+0x4a0], R20 ;  /* 0x0004a01401007387 */ /* 0x002fe80000100a00 */
[----:B------:R-:W-:Y:S04]  /*57240*/  STL.64 [R1+0x4a8], R22 ;  /* 0x0004a81601007387 */ /* 0x000fe80000100a00 */
[----:B------:R-:W2:Y:S04]  /*57250*/  LDL.LU R44, [R1+0x50] ;  /* 0x00005000012c7983 */ /* 0x000ea80000300800 */
[----:B------:R-:W2:Y:S04]  /*57260*/  LDL.LU R45, [R1+0x54] ;  /* 0x00005400012d7983 */ /* 0x000ea80000300800 */
[----:B------:R-:W3:Y:S04]  /*57270*/  LDL.LU R46, [R1+0x58] ;  /* 0x00005800012e7983 */ /* 0x000ee80000300800 */
[----:B------:R-:W3:Y:S04]  /*57280*/  LDL.LU R47, [R1+0x5c] ;  /* 0x00005c00012f7983 */ /* 0x000ee80000300800 */
[----:B------:R0:W-:Y:S04]  /*57290*/  STS.128 [R0], R16 ;  /* 0x0000001000007388 */ /* 0x0001e80000000c00 */
[----:B------:R1:W-:Y:S04]  /*572a0*/  STS.128 [R0+0x80], R12 ;  /* 0x0000800c00007388 */ /* 0x0003e80000000c00 */
[----:B------:R-:W-:Y:S04]  /*572b0*/  STS.128 [R0+0x180], R4 ;  /* 0x0001800400007388 */ /* 0x000fe80000000c00 */
[----:B----4-:R4:W-:Y:S04]  /*572c0*/  STS.128 [R0+0x100], R8 ;  /* 0x0001000800007388 */ /* 0x0109e80000000c00 */
[----:B---3--:R-:W-:Y:S04]  /*572d0*/  STL.64 [R1+0x2f08], R46 ;  /* 0x002f082e01007387 */ /* 0x008fe80000100a00 */
[----:B--2---:R-:W-:Y:S01]  /*572e0*/  STL.64 [R1+0x2f00], R44 ;  /* 0x002f002c01007387 */ /* 0x004fe20000100a00 */
[----:B------:R-:W-:-:S06]  /*572f0*/  NOP ;  /* 0x0000000000007918 */ /* 0x000fcc0000000000 */
[----:B------:R-:W2:Y:S04]  /*57300*/  LDL.LU R32, [R1+0x80] ;  /* 0x0000800001207983 */ /* 0x000ea80000300800 */
[----:B------:R-:W2:Y:S04]  /*57310*/  LDL.LU R33, [R1+0x84] ;  /* 0x0000840001217983 */ /* 0x000ea80000300800 */
[----:B------:R-:W2:Y:S04]  /*57320*/  LDL.LU R34, [R1+0x88] ;  /* 0x0000880001227983 */ /* 0x000ea80000300800 */
[----:B------:R-:W2:Y:S04]  /*57330*/  LDL.LU R35, [R1+0x8c] ;  /* 0x00008c0001237983 */ /* 0x000ea80000300800 */
[----:B0-----:R-:W3:Y:S04]  /*57340*/  LDL.LU R16, [R1+0xc0] ;  /* 0x0000c00001107983 */ /* 0x001ee80000300800 */
[----:B------:R-:W3:Y:S04]  /*57350*/  LDL.LU R17, [R1+0xc4] ;  /* 0x0000c40001117983 */ /* 0x000ee80000300800 */
[----:B------:R-:W3:Y:S04]  /*57360*/  LDL.LU R18, [R1+0xc8] ;  /* 0x0000c80001127983 */ /* 0x000ee80000300800 */
[----:B------:R-:W3:Y:S04]  /*57370*/  LDL.LU R19, [R1+0xcc] ;  /* 0x0000cc0001137983 */ /* 0x000ee80000300800 */
[----:B-1----:R-:W2:Y:S04]  /*57380*/  LDL.LU R12, [R1+0xd0] ;  /* 0x0000d000010c7983 */ /* 0x002ea80000300800 */
[----:B------:R-:W2:Y:S04]  /*57390*/  LDL.LU R13, [R1+0xd4] ;  /* 0x0000d400010d7983 */ /* 0x000ea80000300800 */
[----:B------:R-:W2:Y:S04]  /*573a0*/  LDL.LU R14, [R1+0xd8] ;  /* 0x0000d800010e7983 */ /* 0x000ea80000300800 */
[----:B------:R-:W2:Y:S04]  /*573b0*/  LDL.LU R15, [R1+0xdc] ;  /* 0x0000dc00010f7983 */ /* 0x000ea80000300800 */
[----:B----4-:R-:W4:Y:S04]  /*573c0*/  LDL.LU R8, [R1+0xe0] ;  /* 0x0000e00001087983 */ /* 0x010f280000300800 */
        /* <DEDUP_REMOVED lines=19> */
[----:B------:R-:W0:Y:S04]  /*57500*/  LDS.128 R44, [R2] ;  /* 0x00000000022c7984 */ /* 0x000e280000000c00 */
        /* <DEDUP_REMOVED lines=22> */
[----:B---3--:R-:W-:Y:S04]  /*57670*/  STS.128 [R0+0x180], R16 ;  /* 0x0001801000007388 */ /* 0x008fe80000000c00 */
[----:B--2---:R-:W-:Y:S04]  /*57680*/  STS.128 [R0+0x100], R12 ;  /* 0x0001000c00007388 */ /* 0x004fe80000000c00 */
[----:B----4-:R-:W-:Y:S04]  /*57690*/  STS.128 [R0+0x80], R8 ;  /* 0x0000800800007388 */ /* 0x010fe80000000c00 */
[----:B------:R-:W-:Y:S01]  /*576a0*/  STS.128 [R0], R4 ;  /* 0x0000000400007388 */ /* 0x000fe20000000c00 */
[----:B------:R-:W-:-:S06]  /*576b0*/  NOP ;  /* 0x0000000000007918 */ /* 0x000fcc0000000000 */
[----:B------:R-:W1:Y:S04]  /*576c0*/  LDS.128 R16, [R2] ;  /* 0x0000000002107984 */ /* 0x000e680000000c00 */
[----:B0-----:R-:W-:Y:S04]  /*576d0*/  STL.64 [R1+0x490], R44 ;  /* 0x0004902c01007387 */ /* 0x001fe80000100a00 */
[----:B------:R0:W-:Y:S04]  /*576e0*/  STL.64 [R1+0x498], R46 ;  /* 0x0004982e01007387 */ /* 0x0001e80000100a00 */
[----:B0-----:R-:W2:Y:S04]  /*576f0*/  LDL.LU.64 R46, [R1+0x2f08] ;  /* 0x002f0800012e7983 */ /* 0x001ea80000300a00 */
[----:B------:R-:W2:Y:S04]  /*57700*/  LDL.LU.64 R44, [R1+0x2f00] ;  /* 0x002f0000012c7983 */ /* 0x000ea80000300a00 */
[----:B------:R-:W3:Y:S04]  /*57710*/  LDL.LU.64 R6, [R1+0x2ef8] ;  /* 0x002ef80001067983 */ /* 0x000ee80000300a00 */
[----:B------:R-:W3:Y:S04]  /*57720*/  LDL.LU.64 R4, [R1+0x2ef0] ;  /* 0x002ef00001047983 */ /* 0x000ee80000300a00 */
[----:B------:R-:W3:Y:S04]  /*57730*/  LDL.LU.64 R10, [R1+0x2ee8] ;  /* 0x002ee800010a7983 */ /* 0x000ee80000300a00 */
[----:B------:R-:W3:Y:S04]  /*57740*/  LDL.LU.64 R8, [R1+0x2ee0] ;  /* 0x002ee00001087983 */ /* 0x000ee80000300a00 */
[----:B------:R-:W2:Y:S04]  /*57750*/  LDL.LU.64 R14, [R1+0x2ed8] ;  /* 0x002ed800010e7983 */ /* 0x000ea80000300a00 */
[----:B------:R-:W2:Y:S04]  /*57760*/  LDL.LU.64 R12, [R1+0x2ed0] ;  /* 0x002ed000010c7983 */ /* 0x000ea80000300a00 */
[----:B-1----:R-:W-:Y:S04]  /*57770*/  STL.64 [R1+0xc0], R16 ;  /* 0x0000c01001007387 */ /* 0x002fe80000100a00 */
        /* <DEDUP_REMOVED lines=15> */
[----:B0-----:R-:W-:Y:S04]  /*57870*/  STL.64 [R1+0x480], R16 ;  /* 0x0004801001007387 */ /* 0x001fe80000100a00 */
[----:B------:R0:W-:Y:S04]  /*57880*/  STL.64 [R1+0x488], R18 ;  /* 0x0004881201007387 */ /* 0x0001e80000100a00 */
[----:B0-----:R-:W3:Y:S04]  /*57890*/  LDL.LU.64 R18, [R1+0x2ec8] ;  /* 0x002ec80001127983 */ /* 0x001ee80000300a00 */
[----:B------:R-:W3:Y:S04]  /*578a0*/  LDL.LU.64 R16, [R1+0x2ec0] ;  /* 0x002ec00001107983 */ /* 0x000ee80000300a00 */
[----:B------:R-:W3:Y:S04]  /*578b0*/  LDL.LU.64 R22, [R1+0x2eb8] ;  /* 0x002eb80001167983 */ /* 0x000ee80000300a00 */
[----:B------:R-:W3:Y:S04]  /*578c0*/  LDL.LU.64 R20, [R1+0x2eb0] ;  /* 0x002eb00001147983 */ /* 0x000ee80000300a00 */
[----:B------:R-:W3:Y:S04]  /*578d0*/  LDL.LU.64 R26, [R1+0x2ea8] ;  /* 0x002ea800011a7983 */ /* 0x000ee80000300a00 */
[----:B------:R-:W3:Y:S01]  /*578e0*/  LDL.LU.64 R24, [R1+0x2ea0] ;  /* 0x002ea00001187983 */ /* 0x000ee20000300a00 */
[----:B-1----:R-:W-:-:S03]  /*578f0*/  IMAD.MOV.U32 R60, RZ, RZ, R32 ;  /* 0x000000ffff3c7224 */ /* 0x002fc600078e0020 */
[----:B------:R-:W3:Y:S04]  /*57900*/  LDL.LU.64 R30, [R1+0x2e98] ;  /* 0x002e9800011e7983 */ /* 0x000ee80000300a00 */
[----:B------:R-:W3:Y:S04]  /*57910*/  LDL.LU.64 R28, [R1+0x2e90] ;  /* 0x002e9000011c7983 */ /* 0x000ee80000300a00 */
[----:B------:R-:W-:Y:S04]  /*57920*/  STL [R1+0x34], R33 ;  /* 0x0000342101007387 */ /* 0x000fe80000100800 */
        /* <DEDUP_REMOVED lines=9> */
[----:B0-----:R-:W-:Y:S04]  /*579c0*/  STL.64 [R1+0x430], R32 ;  /* 0x0004302001007387 */ /* 0x001fe80000100a00 */
[----:B------:R0:W-:Y:S04]  /*579d0*/  STL.64 [R1+0x438], R34 ;  /* 0x0004382201007387 */ /* 0x0001e80000100a00 */
[----:B0-----:R-:W4:Y:S04]  /*579e0*/  LDL.LU.64 R34, [R1+0x2e88] ;  /* 0x002e880001227983 */ /* 0x001f280000300a00 */
[----:B------:R-:W4:Y:S04]  /*579f0*/  LDL.LU.64 R32, [R1+0x2e80] ;  /* 0x002e800001207983 */ /* 0x000f280000300a00 */
[----:B------:R0:W-:Y:S04]  /*57a00*/  STS.128 [R0], R36 ;  /* 0x0000002400007388 */ /* 0x0001e80000000c00 */
[----:B------:R1:W-:Y:S04]  /*57a10*/  STS.128 [R0+0x80], R40 ;  /* 0x0000802800007388 */ /* 0x0003e80000000c00 */
[----:B--2---:R2:W-:Y:S04]  /*57a20*/  STS.128 [R0+0x100], R44 ;  /* 0x0001002c00007388 */ /* 0x0045e80000000c00 */
[----:B------:R-:W-:Y:S01]  /*57a30*/  STS.128 [R0+0x180], R48 ;  /* 0x0001803000007388 */ /* 0x000fe20000000c00 */
[----:B------:R-:W-:-:S06]  /*57a40*/  NOP ;  /* 0x0000000000007918 */ /* 0x000fcc0000000000 */
[----:B------:R-:W2:Y:S04]  /*57a50*/  LDS.128 R48, [R2] ;  /* 0x0000000002307984 */ /* 0x000ea80000000c00 */
[----:B0-----:R-:W4:Y:S04]  /*57a60*/  LDL.LU.64 R38, [R1+0x2e78] ;  /* 0x002e780001267983 */ /* 0x001f280000300a00 */
[----:B------:R-:W4:Y:S04]  /*57a70*/  LDL.LU.64 R36, [R1+0x2e70] ;  /* 0x002e700001247983 */ /* 0x000f280000300a00 */
[----:B-1----:R-:W4:Y:S04]  /*57a80*/  LDL.LU.64 R42, [R1+0x2e68] ;  /* 0x002e6800012a7983 */ /* 0x002f280000300a00 */
[----:B------:R-:W4:Y:S04]  /*57a90*/  LDL.LU.64 R40, [R1+0x2e60] ;  /* 0x002e600001287983 */ /* 0x000f280000300a00 */
[----:B--2---:R-:W4:Y:S04]  /*57aa0*/  LDL.LU.64 R46, [R1+0x2e58] ;  /* 0x002e5800012e7983 */ /* 0x004f280000300a00 */
[----:B------:R-:W4:Y:S04]  /*57ab0*/  LDL.LU.64 R44, [R1+0x2e50] ;  /* 0x002e5000012c7983 */ /* 0x000f280000300a00 */
[----:B------:R-:W0:Y:S04]  /*57ac0*/  LDS.128 R52, [R52] ;  /* 0x0000000034347984 */ /* 0x000e280000000c00 */
[----:B------:R-:W1:Y:S04]  /*57ad0*/  LDS.128 R56, [R56] ;  /* 0x0000000038387984 */ /* 0x000e680000000c00 */
[----:B------:R-:W-:Y:S04]  /*57ae0*/  STL.64 [R1+0x40], R48 ;  /* 0x0000403001007387 */ /* 0x000fe80000100a00 */
[----:B------:R0:W-:Y:S04]  /*57af0*/  STL.64 [R1+0x48], R50 ;  /* 0x0000483201007387 */ /* 0x0001e80000100a00 */
[----:B0-----:R-:W4:Y:S04]  /*57b00*/  LDL.LU.64 R50, [R1+0x2e48] ;  /* 0x002e480001327983 */ /* 0x001f280000300a00 */
[----:B------:R-:W4:Y:S04]  /*57b10*/  LDL.LU.64 R48, [R1+0x2e40] ;  /* 0x002e400001307983 */ /* 0x000f280000300a00 */
[----:B------:R-:W-:Y:S04]  /*57b20*/  STL.64 [R1+0xd0], R52 ;  /* 0x0000d03401007387 */ /* 0x000fe80000100a00 */
[----:B------:R0:W-:Y:S04]  /*57b30*/  STL.64 [R1+0xd8], R54 ;  /* 0x0000d83601007387 */ /* 0x0001e80000100a00 */
[----:B0-----:R-:W4:Y:S04]  /*57b40*/  LDL.LU.64 R54, [R1+0x2e38] ;  /* 0x002e380001367983 */ /* 0x001f280000300a00 */
[----:B------:R-:W4:Y:S04]  /*57b50*/  LDL.LU.64 R52, [R1+0x2e30] ;  /* 0x002e300001347983 */ /* 0x000f280000300a00 */
[----:B-1----:R-:W-:Y:S04]  /*57b60*/  STL.64 [R1+0x250], R56 ;  /* 0x0002503801007387 */ /* 0x002fe80000100a00 */
[----:B------:R-:W-:Y:S04]  /*57b70*/  STL.64 [R1+0x258], R58 ;  /* 0x0002583a01007387 */ /* 0x000fe80000100a00 */
[----:B------:R-:W0:Y:S01]  /*57b80*/  LDS.128 R56, [R3] ;  /* 0x0000000003387984 */ /* 0x000e220000000c00 */
[----:B------:R-:W-:-:S06]  /*57b90*/  NOP ;  /* 0x0000000000007918 */ /* 0x000fcc0000000000 */
[----:B---3--:R1:W-:Y:S04]  /*57ba0*/  STS.128 [R0], R4 ;  /* 0x0000000400007388 */ /* 0x0083e80000000c00 */
[----:B------:R-:W-:Y:S04]  /*57bb0*/  STS.128 [R0+0x80], R8 ;  /* 0x0000800800007388 */ /* 0x000fe80000000c00 */
[----:B------:R-:W-:Y:S04]  /*57bc0*/  STS.128 [R0+0x100], R12 ;  /* 0x0001000c00007388 */ /* 0x000fe80000000c00 */
[----:B------:R-:W-:Y:S01]  /*57bd0*/  STS.128 [R0+0x180], R16 ;  /* 0x0001801000007388 */ /* 0x000fe20000000c00 */
[----:B------:R-:W-:-:S06]  /*57be0*/  NOP ;  /* 0x0000000000007918 */ /* 0x000fcc0000000000 */
[C---:B-1----:R-:W-:Y:S01]  /*57bf0*/  LOP3.LUT R6, R2.reuse, 0x20, RZ, 0x3c, !PT ;  /* 0x0000002002067812 */ /* 0x042fe200078e3cff */
[----:B------:R-:W1:Y:S01]  /*57c00*/  LDS.128 R16, [R2] ;  /* 0x0000000002107984 */ /* 0x000e620000000c00 */
[----:B------:R-:W-:-:S03]  /*57c10*/  LOP3.LUT R7, R2, 0x40, RZ, 0x3c, !PT ;  /* 0x0000004002077812 */ /* 0x000fc600078e3cff */
[----:B------:R-:W3:Y:S04]  /*57c20*/  LDS.128 R12, [R6] ;  /* 0x00000000060c7984 */ /* 0x000ee80000000c00 */
[----:B------:R-:W3:Y:S04]  /*57c30*/  LDS.128 R8, [R7] ;  /* 0x0000000007087984 */ /* 0x000ee80000000c00 */
[----:B------:R-:W3:Y:S01]  /*57c40*/  LDS.128 R4, [R3] ;  /* 0x0000000003047984 */ /* 0x000ee20000000c00 */
[----:B------:R-:W-:-:S06]  /*57c50*/  NOP ;  /* 0x0000000000007918 */ /* 0x000fcc0000000000 */
[----:B0-----:R-:W-:Y:S04]  /*57c60*/  STL.64 [R1+0x420], R56 ;  /* 0x0004203801007387 */ /* 0x001fe80000100a00 */
[----:B------:R0:W-:Y:S04]  /*57c70*/  STL.64 [R1+0x428], R58 ;  /* 0x0004283a01007387 */ /* 0x0001e80000100a00 */
[----:B------:R-:W-:Y:S04]  /*57c80*/  STS.128 [R0], R20 ;  /* 0x0000001400007388 */ /* 0x000fe80000000c00 */
[----:B0-----:R-:W4:Y:S04]  /*57c90*/  LDL.LU.64 R58, [R1+0x2e28] ;  /* 0x002e2800013a7983 */ /* 0x001f280000300a00 */
[----:B------:R-:W4:Y:S04]  /*57ca0*/  LDL.LU.64 R56, [R1+0x2e20] ;  /* 0x002e200001387983 */ /* 0x000f280000300a00 */
[----:B-1----:R-:W-:Y:S04]  /*57cb0*/  STL.64 [R1+0x10], R16 ;  /* 0x0000101001007387 */ /* 0x002fe80000100a00 */
[----:B------:R-:W-:Y:S04]  /*57cc0*/  STL.64 [R1+0x18], R18 ;  /* 0x0000181201007387 */ /* 0x000fe80000100a00 */
[----:B---3--:R-:W-:Y:S04]  /*57cd0*/  STL.64 [R1+0xf0], R12 ;  /* 0x0000f00c01007387 */ /* 0x008fe80000100a00 */
[----:B------:R-:W-:Y:S04]  /*57ce0*/  STL.64 [R1+0xf8], R14 ;  /* 0x0000f80e01007387 */ /* 0x000fe80000100a00 */
[----:B------:R-:W-:Y:S04]  /*57cf0*/  STL.64 [R1+0x1e0], R8 ;  /* 0x0001e00801007387 */ /* 0x000fe80000100a00 */
[----:B------:R0:W-:Y:S04]  /*57d00*/  STS.128 [R0+0x80], R24 ;  /* 0x0000801800007388 */ /* 0x0001e80000000c00 */
[----:B------:R-:W-:Y:S04]  /*57d10*/  STS.128 [R0+0x100], R28 ;  /* 0x0001001c00007388 */ /* 0x000fe80000000c00 */
[----:B------:R-:W-:Y:S04]  /*57d20*/  STL.64 [R1+0x1e8], R10 ;  /* 0x0001e80a01007387 */ /* 0x000fe80000100a00 */
[----:B------:R-:W-:Y:S01]  /*57d30*/  STL.64 [R1+0x440], R4 ;  /* 0x0004400401007387 */ /* 0x000fe20000100a00 */
[----:B0-----:R-:W-:-:S03]  /*57d40*/  LOP3.LUT R26, R2, 0x20, RZ, 0x3c, !PT ;  /* 0x00000020021a7812 */ /* 0x001fc600078e3cff */
[----:B------:R-:W-:Y:S01]  /*57d50*/  STL.64 [R1+0x448], R6 ;  /* 0x0004480601007387 */ /* 0x000fe20000100a00 */
[----:B------:R-:W-:-:S03]  /*57d60*/  LOP3.LUT R27, R2, 0x40, RZ, 0x3c, !PT ;  /* 0x00000040021b7812 */ /* 0x000fc600078e3cff */
[----:B----4-:R-:W-:Y:S01]  /*57d70*/  STS.128 [R0+0x180], R32 ;  /* 0x0001802000007388 */ /* 0x010fe20000000c00 */
[----:B------:R-:W-:-:S06]  /*57d80*/  NOP ;  /* 0x0000000000007918 */ /* 0x000fcc0000000000 */
[----:B------:R-:W0:Y:S04]  /*57d90*/  LDS.128 R8, [R2] ;  /* 0x0000000002087984 */ /* 0x000e280000000c00 */
[----:B------:R-:W1:Y:S04]  /*57da0*/  LDS.128 R4, [R26] ;  /* 0x000000001a047984 */ /* 0x000e680000000c00 */
[----:B------:R-:W3:Y:S04]  /*57db0*/  LDS.128 R12, [R27] ;  /* 0x000000001b0c7984 */ /* 0x000ee80000000c00 */
[----:B0-----:R-:W-:Y:S04]  /*57dc0*/  STL.64 [R1+0x20], R8 ;  /* 0x0000200801007387 */ /* 0x001fe80000100a00 */
[----:B------:R-:W-:Y:S04]  /*57dd0*/  STL.64 [R1+0x28], R10 ;  /* 0x0000280a01007387 */ /* 0x000fe80000100a00 */
[----:B------:R-:W0:Y:S01]  /*57de0*/  LDS.128 R8, [R3] ;  /* 0x0000000003087984 */ /* 0x000e220000000c00 */
[----:B------:R-:W-:-:S06]  /*57df0*/  NOP ;  /* 0x0000000000007918 */ /* 0x000fcc0000000000 */
[----:B-1----:R1:W-:Y:S04]  /*57e00*/  STL.64 [R1+0xa0], R4 ;  /* 0x0000a00401007387 */ /* 0x0023e80000100a00 */
[----:B------:R4:W-:Y:S04]  /*57e10*/  STL.64 [R1+0xa8], R6 ;  /* 0x0000a80601007387 */ /* 0x0009e80000100a00 */
[----:B-1----:R-:W2:Y:S04]  /*57e20*/  LDL.LU R4, [R1+0x210] ;  /* 0x0002100001047983 */ /* 0x002ea80000300800 */
[----:B---3--:R-:W-:Y:S04]  /*57e30*/  STL.64 [R1+0x240], R12 ;  /* 0x0002400c01007387 */ /* 0x008fe80000100a00 */
[----:B------:R-:W-:Y:S04]  /*57e40*/  STL.64 [R1+0x248], R14 ;  /* 0x0002480e01007387 */ /* 0x000fe80000100a00 */
[----:B0-----:R-:W-:Y:S04]  /*57e50*/  STL.64 [R1+0x410], R8 ;  /* 0x0004100801007387 */ /* 0x001fe80000100a00 */
[----:B------:R-:W-:Y:S04]  /*57e60*/  STL.64 [R1+0x418], R10 ;  /* 0x0004180a01007387 */ /* 0x000fe80000100a00 */
[----:B------:R-:W2:Y:S04]  /*57e70*/  LDL.LU R5, [R1+0x214] ;  /* 0x0002140001057983 */ /* 0x000ea80000300800 */
[----:B----4-:R-:W2:Y:S04]  /*57e80*/  LDL.LU R6, [R1+0x218] ;  /* 0x0002180001067983 */ /* 0x010ea80000300800 */
[----:B------:R-:W2:Y:S04]  /*57e90*/  LDL.LU R7, [R1+0x21c] ;  /* 0x00021c0001077983 */ /* 0x000ea80000300800 */
[----:B------:R-:W-:Y:S04]  /*57ea0*/  STS.128 [R0], R36 ;  /* 0x0000002400007388 */ /* 0x000fe80000000c00 */
[----:B------:R-:W-:Y:S04]  /*57eb0*/  STS.128 [R0+0x80], R40 ;  /* 0x0000802800007388 */ /* 0x000fe80000000c00 */
[----:B------:R-:W-:Y:S04]  /*57ec0*/  STS.128 [R0+0x100], R44 ;  /* 0x0001002c00007388 */ /* 0x000fe80000000c00 */
[----:B------:R-:W-:Y:S01]  /*57ed0*/  STS.128 [R0+0x180], R48 ;  /* 0x0001803000007388 */ /* 0x000fe20000000c00 */
[----:B------:R-:W-:-:S06]  /*57ee0*/  NOP ;  /* 0x0000000000007918 */ /* 0x000fcc0000000000 */
[----:B------:R-:W0:Y:S04]  /*57ef0*/  LDS.128 R8, [R2] ;  /* 0x0000000002087984 */ /* 0x000e280000000c00 */
[----:B------:R-:W1:Y:S04]  /*57f00*/  LDS.128 R16, [R26] ;  /* 0x000000001a107984 */ /* 0x000e680000000c00 */
[----:B------:R-:W3:Y:S04]  /*57f10*/  LDS.128 R12, [R27] ;  /* 0x000000001b0c7984 */ /* 0x000ee80000000c00 */
[----:B0-----:R-:W-:Y:S04]  /*57f20*/  STL.64 [R1], R8 ;  /* 0x0000000801007387 */ /* 0x001fe80000100a00 */
[----:B------:R-:W-:Y:S04]  /*57f30*/  STL.64 [R1+0x8], R10 ;  /* 0x0000080a01007387 */ /* 0x000fe80000100a00 */
[----:B------:R-:W0:Y:S01]  /*57f40*/  LDS.128 R8, [R3] ;  /* 0x0000000003087984 */ /* 0x000e220000000c00 */
[----:B------:R-:W-:-:S06]  /*57f50*/  NOP ;  /* 0x0000000000007918 */ /* 0x000fcc0000000000 */
[----:B-1----:R-:W-:Y:S04]  /*57f60*/  STL.64 [R1+0x90], R16 ;  /* 0x0000901001007387 */ /* 0x002fe80000100a00 */
[----:B------:R-:W-:Y:S04]  /*57f70*/  STL.64 [R1+0x98], R18 ;  /* 0x0000981201007387 */ /* 0x000fe80000100a00 */
[----:B------:R-:W4:Y:S04]  /*57f80*/  LDL.LU R20, [R1+0x2e0] ;  /* 0x0002e00001147983 */ /* 0x000f280000300800 */
[----:B---3--:R-:W-:Y:S04]  /*57f90*/  STL.64 [R1+0x1f0], R12 ;  /* 0x0001f00c01007387 */ /* 0x008fe80000100a00 */
[----:B------:R-:W-:Y:S04]  /*57fa0*/  STL.64 [R1+0x1f8], R14 ;  /* 0x0001f80e01007387 */ /* 0x000fe80000100a00 */
[----:B0-----:R0:W-:Y:S04]  /*57fb0*/  STL.64 [R1+0x380], R8 ;  /* 0x0003800801007387 */ /* 0x0011e80000100a00 */
[----:B------:R1:W-:Y:S04]  /*57fc0*/  STL.64 [R1+0x388], R10 ;  /* 0x0003880a01007387 */ /* 0x0003e80000100a00 */
[----:B------:R-:W4:Y:S04]  /*57fd0*/  LDL.LU R21, [R1+0x2e4] ;  /* 0x0002e40001157983 */ /* 0x000f280000300800 */
[----:B------:R-:W4:Y:S04]  /*57fe0*/  LDL.LU R22, [R1+0x2e8] ;  /* 0x0002e80001167983 */ /* 0x000f280000300800 */
[----:B------:R-:W4:Y:S04]  /*57ff0*/  LDL.LU R23, [R1+0x2ec] ;  /* 0x0002ec0001177983 */ /* 0x000f280000300800 */
        /* <DEDUP_REMOVED lines=16> */
[----:B------:R-:W-:Y:S04]  /*58100*/  STL.64 [R1+0x2e00], R58 ;  /* 0x002e003a01007387 */ /* 0x000fe80000100a00 */
[----:B0-----:R-:W4:Y:S04]  /*58110*/  LDL.LU R8, [R1+0x310] ;  /* 0x0003100001087983 */ /* 0x001f280000300800 */
[----:B------:R-:W4:Y:S04]  /*58120*/  LDL.LU R9, [R1+0x314] ;  /* 0x0003140001097983 */ /* 0x000f280000300800 */
[----:B-1----:R-:W4:Y:S04]  /*58130*/  LDL.LU R10, [R1+0x318] ;  /* 0x00031800010a7983 */ /* 0x002f280000300800 */
        /* <DEDUP_REMOVED lines=9> */
[----:B--2---:R0:W-:Y:S04]  /*581d0*/  STS.128 [R0+0x100], R4 ;  /* 0x0001000400007388 */ /* 0x0041e80000000c00 */
[----:B0-----:R-:W2:Y:S04]  /*581e0*/  LDL.LU R4, [R1+0x320] ;  /* 0x0003200001047983 */ /* 0x001ea80000300800 */
[----:B------:R-:W2:Y:S04]  /*581f0*/  LDL.LU R5, [R1+0x324] ;  /* 0x0003240001057983 */ /* 0x000ea80000300800 */
[----:B------:R-:W2:Y:S04]  /*58200*/  LDL.LU R6, [R1+0x328] ;  /* 0x0003280001067983 */ /* 0x000ea80000300800 */
[----:B------:R-:W2:Y:S04]  /*58210*/  LDL.LU R7, [R1+0x32c] ;  /* 0x00032c0001077983 */ /* 0x000ea80000300800 */
[----:B------:R-:W-:Y:S04]  /*58220*/  STS.128 [R0], R52 ;  /* 0x0000003400007388 */ /* 0x000fe80000000c00 */
[----:B------:R-:W-:Y:S04]  /*58230*/  STS.128 [R0+0x80], R56 ;  /* 0x0000803800007388 */ /* 0x000fe80000000c00 */
[----:B---3--:R-:W-:Y:S01]  /*58240*/  STS.128 [R0+0x180], R40 ;  /* 0x0001802800007388 */ /* 0x008fe20000000c00 */
[----:B------:R-:W-:-:S06]  /*58250*/  NOP ;  /* 0x0000000000007918 */ /* 0x000fcc0000000000 */
[----:B------:R-:W0:Y:S04]  /*58260*/  LDS.128 R52, [R2] ;  /* 0x0000000002347984 */ /* 0x000e280000000c00 */
[----:B------:R-:W1:Y:S04]  /*58270*/  LDS.128 R48, [R26] ;  /* 0x000000001a307984 */ /* 0x000e680000000c00 */
[----:B------:R-:W3:Y:S04]  /*58280*/  LDS.128 R44, [R27] ;  /* 0x000000001b2c7984 */ /* 0x000ee80000000c00 */
[----:B------:R-:W0:Y:S01]  /*58290*/  LDS.128 R40, [R3] ;  /* 0x0000000003287984 */ /* 0x000e220000000c00 */
[----:B------:R-:W-:-:S06]  /*582a0*/  NOP ;  /* 0x0000000000007918 */ /* 0x000fcc0000000000 */
[----:B----4-:R-:W-:Y:S04]  /*582b0*/  STS.128 [R0+0x100], R28 ;  /* 0x0001001c00007388 */ /* 0x010fe80000000c00 */
[----:B------:R-:W-:Y:S04]  /*582c0*/  STS.128 [R0+0x180], R20 ;  /* 0x0001801400007388 */ /* 0x000fe80000000c00 */
[----:B------:R-:W-:Y:S04]  /*582d0*/  STS.128 [R0+0x80], R32 ;  /* 0x0000802000007388 */ /* 0x000fe80000000c00 */
[----:B------:R-:W-:Y:S01]  /*582e0*/  STS.128 [R0], R36 ;  /* 0x0000002400007388 */ /* 0x000fe20000000c00 */
[----:B------:R-:W-:-:S06]  /*582f0*/  NOP ;  /* 0x0000000000007918 */ /* 0x000fcc0000000000 */
[----:B------:R-:W4:Y:S04]  /*58300*/  LDS.128 R36, [R2] ;  /* 0x0000000002247984 */ /* 0x000f280000000c00 */
[----:B------:R-:W-:Y:S04]  /*58310*/  LDS.128 R32, [R26] ;  /* 0x000000001a207984 */ /* 0x000fe80000000c00 */
[----:B------:R-:W4:Y:S04]  /*58320*/  LDS.128 R20, [R3] ;  /* 0x0000000003147984 */ /* 0x000f280000000c00 */
[----:B------:R-:W4:Y:S01]  /*58330*/  LDS.128 R28, [R27] ;  /* 0x000000001b1c7984 */ /* 0x000f220000000c00 */
[----:B------:R-:W-:-:S06]  /*58340*/  NOP ;  /* 0x0000000000007918 */ /* 0x000fcc0000000000 */
[----:B0-----:R-:W-:Y:S04]  /*58350*/  STL [R1+0x2d78], R53 ;  /* 0x002d783501007387 */ /* 0x001fe80000100800 */
[----:B------:R-:W-:Y:S04]  /*58360*/  STL [R1+0x2d20], R54 ;  /* 0x002d203601007387 */ /* 0x000fe80000100800 */
[----:B------:R0:W-:Y:S04]  /*58370*/  STL [R1+0x2ca8], R55 ;  /* 0x002ca83701007387 */ /* 0x0001e80000100800 */
[----:B-1----:R-:W-:Y:S04]  /*58380*/  STL.64 [R1+0xb0], R48 ;  /* 0x0000b03001007387 */ /* 0x002fe80000100a00 */
[----:B------:R-:W-:Y:S04]  /*58390*/  STL.64 [R1+0xb8], R50 ;  /* 0x0000b83201007387 */ /* 0x000fe80000100a00 */
[----:B---3--:R-:W-:Y:S04]  /*583a0*/  STL.64 [R1+0x1b0], R44 ;  /* 0x0001b02c01007387 */ /* 0x008fe80000100a00 */
[----:B------:R-:W-:Y:S04]  /*583b0*/  STL.64 [R1+0x1b8], R46 ;  /* 0x0001b82e01007387 */ /* 0x000fe80000100a00 */
[----:B------:R-:W-:Y:S04]  /*583c0*/  STL.64 [R1+0x390], R40 ;  /* 0x0003902801007387 */ /* 0x000fe80000100a00 */
[----:B------:R-:W-:Y:S04]  /*583d0*/  STL.64 [R1+0x398], R42 ;  /* 0x0003982a01007387 */ /* 0x000fe80000100a00 */
[----:B----4-:R1:W-:Y:S04]  /*583e0*/  STL [R1+0x2d7c], R37 ;  /* 0x002d7c2501007387 */ /* 0x0103e80000100800 */
[----:B------:R-:W-:Y:S01]  /*583f0*/  STL [R1+0x2d24], R38 ;  /* 0x002d242601007387 */ /* 0x000fe20000100800 */
[----:B0-----:R-:W-:-:S03]  /*58400*/  IMAD.MOV.U32 R55, RZ, RZ, R22 ;  /* 0x000000ffff377224 */ /* 0x001fc600078e0016 */
[----:B------:R-:W-:Y:S01]  /*58410*/  STL [R1+0x2cac], R39 ;  /* 0x002cac2701007387 */ /* 0x000fe20000100800 */
[----:B-1----:R-:W-:-:S03]  /*58420*/  IMAD.MOV.U32 R37, RZ, RZ, R20 ;  /* 0x000000ffff257224 */ /* 0x002fc600078e0014 */
[----:B------:R-:W-:Y:S04]  /*58430*/  STL.64 [R1+0x80], R32 ;  /* 0x0000802001007387 */ /* 0x000fe80000100a00 */
[----:B------:R-:W-:Y:S04]  /*58440*/  STL.64 [R1+0x88], R34 ;  /* 0x0000882201007387 */ /* 0x000fe80000100a00 */
[----:B------:R-:W-:Y:S04]  /*58450*/  STL.64 [R1+0x1a0], R28 ;  /* 0x0001a01c01007387 */ /* 0x000fe80000100a00 */
[----:B------:R-:W-:Y:S04]  /*58460*/  STL.64 [R1+0x1a8], R30 ;  /* 0x0001a81e01007387 */ /* 0x000fe80000100a00 */
[----:B------:R0:W-:Y:S04]  /*58470*/  STL [R1+0x2c4], R21 ;  /* 0x0002c41501007387 */ /* 0x0001e80000100800 */
[----:B------:R1:W-:Y:S04]  /*58480*/  STL [R1+0x2cc], R23 ;  /* 0x0002cc1701007387 */ /* 0x0003e80000100800 */
[----:B------:R-:W-:Y:S04]  /*58490*/  STL [R1+0x2d94], R37 ;  /* 0x002d942501007387 */ /* 0x000fe80000100800 */
[----:B------:R-:W-:Y:S04]  /*584a0*/  STL [R1+0x2cdc], R55 ;  /* 0x002cdc3701007387 */ /* 0x000fe80000100800 */
[----:B------:R-:W3:Y:S04]  /*584b0*/  LDL.LU R20, [R1+0x3a0] ;  /* 0x0003a00001147983 */ /* 0x000ee80000300800 */
[----:B0-----:R-:W3:Y:S04]  /*584c0*/  LDL.LU R21, [R1+0x3a4] ;  /* 0x0003a40001157983 */ /* 0x001ee80000300800 */
[----:B------:R-:W3:Y:S04]  /*584d0*/  LDL.LU R22, [R1+0x3a8] ;  /* 0x0003a80001167983 */ /* 0x000ee80000300800 */
[----:B-1----:R-:W3:Y:S04]  /*584e0*/  LDL.LU R23, [R1+0x3ac] ;  /* 0x0003ac0001177983 */ /* 0x002ee80000300800 */
        /* <DEDUP_REMOVED lines=12> */
[----:B------:R-:W-:Y:S04]  /*585b0*/  STS.128 [R0], R16 ;  /* 0x0000001000007388 */ /* 0x000fe80000000c00 */
[----:B------:R-:W-:Y:S04]  /*585c0*/  STS.128 [R0+0x80], R12 ;  /* 0x0000800c00007388 */ /* 0x000fe80000000c00 */
[----:B------:R-:W-:Y:S04]  /*585d0*/  STS.128 [R0+0x100], R8 ;  /* 0x0001000800007388 */ /* 0x000fe80000000c00 */
[----:B--2---:R-:W-:Y:S01]  /*585e0*/  STS.128 [R0+0x180], R4 ;  /* 0x0001800400007388 */ /* 0x004fe20000000c00 */
[----:B------:R-:W-:-:S06]  /*585f0*/  NOP ;  /* 0x0000000000007918 */ /* 0x000fcc0000000000 */
[----:B------:R-:W0:Y:S04]  /*58600*/  LDS.128 R32, [R2] ;  /* 0x0000000002207984 */ /* 0x000e280000000c00 */
[----:B------:R-:W1:Y:S04]  /*58610*/  LDS.128 R8, [R26] ;  /* 0x000000001a087984 */ /* 0x000e680000000c00 */
[----:B------:R-:W2:Y:S04]  /*58620*/  LDS.128 R48, [R27] ;  /* 0x000000001b307984 */ /* 0x000ea80000000c00 */
[----:B0-----:R-:W-:Y:S04]  /*58630*/  STL [R1+0x2d80], R33 ;  /* 0x002d802101007387 */ /* 0x001fe80000100800 */
[----:B------:R-:W-:Y:S04]  /*58640*/  STL [R1+0x2d28], R34 ;  /* 0x002d282201007387 */ /* 0x000fe80000100800 */
[----:B------:R-:W-:Y:S04]  /*58650*/  STL [R1+0x2cb4], R35 ;  /* 0x002cb42301007387 */ /* 0x000fe80000100800 */
[----:B------:R-:W4:Y:S04]  /*58660*/  LDL.LU R4, [R1+0x3e0] ;  /* 0x0003e00001047983 */ /* 0x000f280000300800 */
[----:B-1----:R0:W-:Y:S04]  /*58670*/  STL.64 [R1+0x70], R8 ;  /* 0x0000700801007387 */ /* 0x0021e80000100a00 */
[----:B------:R1:W-:Y:S04]  /*58680*/  STL.64 [R1+0x78], R10 ;  /* 0x0000780a01007387 */ /* 0x0003e80000100a00 */
        /* <DEDUP_REMOVED lines=11> */
[----:B0-----:R-:W4:Y:S04]  /*58740*/  LDL.LU R8, [R1+0x3d0] ;  /* 0x0003d00001087983 */ /* 0x001f280000300800 */
[----:B------:R-:W4:Y:S04]  /*58750*/  LDL.LU R9, [R1+0x3d4] ;  /* 0x0003d40001097983 */ /* 0x000f280000300800 */
[----:B-1----:R-:W4:Y:S04]  /*58760*/  LDL.LU R10, [R1+0x3d8] ;  /* 0x0003d800010a7983 */ /* 0x002f280000300800 */
[----:B------:R-:W4:Y:S01]  /*58770*/  LDL.LU R11, [R1+0x3dc] ;  /* 0x0003dc00010b7983 */ /* 0x000f220000300800 */
[----:B--2---:R-:W-:-:S03]  /*58780*/  IMAD.MOV.U32 R37, RZ, RZ, R48 ;  /* 0x000000ffff257224 */ /* 0x004fc600078e0030 */
[----:B------:R-:W-:Y:S04]  /*58790*/  STL [R1+0x174], R49 ;  /* 0x0001743101007387 */ /* 0x000fe80000100800 */
[----:B------:R-:W-:Y:S04]  /*587a0*/  STL.64 [R1+0x178], R50 ;  /* 0x0001783201007387 */ /* 0x000fe80000100a00 */
[----:B------:R-:W0:Y:S01]  /*587b0*/  LDS.128 R48, [R3] ;  /* 0x0000000003307984 */ /* 0x000e220000000c00 */
[----:B------:R-:W-:-:S06]  /*587c0*/  NOP ;  /* 0x0000000000007918 */ /* 0x000fcc0000000000 */
[----:B------:R-:W-:Y:S01]  /*587d0*/  STL [R1+0x2db0], R37 ;  /* 0x002db02501007387 */ /* 0x000fe20000100800 */
[----:B0-----:R-:W-:-:S03]  /*587e0*/  IMAD.MOV.U32 R33, RZ, RZ, R48 ;  /* 0x000000ffff217224 */ /* 0x001fc600078e0030 */
[----:B------:R-:W-:Y:S04]  /*587f0*/  STL [R1+0x2b4], R49 ;  /* 0x0002b43101007387 */ /* 0x000fe80000100800 */
[----:B------:R-:W-:Y:S04]  /*58800*/  STL.64 [R1+0x2b8], R50 ;  /* 0x0002b83201007387 */ /* 0x000fe80000100a00 */
[----:B------:R-:W-:Y:S04]  /*58810*/  STL [R1+0x2d98], R33 ;  /* 0x002d982101007387 */ /* 0x000fe80000100800 */
[----:B---3--:R-:W-:Y:S04]  /*58820*/  STS.128 [R0+0x180], R20 ;  /* 0x0001801400007388 */ /* 0x008fe80000000c00 */
[----:B----4-:R-:W-:Y:S04]  /*58830*/  STS.128 [R0+0x100], R28 ;  /* 0x0001001c00007388 */ /* 0x010fe80000000c00 */
[----:B------:R-:W-:Y:S04]  /*58840*/  STS.128 [R0], R44 ;  /* 0x0000002c00007388 */ /* 0x000fe80000000c00 */
[----:B------:R-:W-:Y:S01]  /*58850*/  STS.128 [R0+0x80], R40 ;  /* 0x0000802800007388 */ /* 0x000fe20000000c00 */
[----:B------:R-:W-:-:S06]  /*58860*/  NOP ;  /* 0x0000000000007918 */ /* 0x000fcc0000000000 */
[----:B------:R-:W0:Y:S04]  /*58870*/  LDS.128 R28, [R2] ;  /* 0x00000000021c7984 */ /* 0x000e280000000c00 */
[----:B------:R-:W1:Y:S04]  /*58880*/  LDS.128 R20, [R26] ;  /* 0x000000001a147984 */ /* 0x000e680000000c00 */
[----:B0-----:R-:W-:Y:S04]  /*58890*/  STL [R1+0x2d84], R29 ;  /* 0x002d841d01007387 */ /* 0x001fe80000100800 */
[----:B------:R-:W-:Y:S01]  /*588a0*/  STL [R1+0x2d1c], R30 ;  /* 0x002d1c1e01007387 */ /* 0x000fe20000100800 */
[----:B-1----:R-:W-:-:S03]  /*588b0*/  IMAD.MOV.U32 R37, RZ, RZ, R20 ;  /* 0x000000ffff257224 */ /* 0x002fc600078e0014 */
[----:B------:R-:W-:Y:S04]  /*588c0*/  STL [R1+0x2cb0], R31 ;  /* 0x002cb01f01007387 */ /* 0x000fe80000100800 */
[----:B------:R-:W-:Y:S04]  /*588d0*/  STL [R1+0x64], R21 ;  /* 0x0000641501007387 */ /* 0x000fe80000100800 */
[----:B------:R-:W-:Y:S04]  /*588e0*/  STL.64 [R1+0x68], R22 ;  /* 0x0000681601007387 */ /* 0x000fe80000100a00 */
[----:B------:R-:W0:Y:S04]  /*588f0*/  LDS.128 R20, [R27] ;  /* 0x000000001b147984 */ /* 0x000e280000000c00 */
[----:B------:R-:W-:Y:S04]  /*58900*/  STL [R1+0x2dcc], R37 ;  /* 0x002dcc2501007387 */ /* 0x000fe80000100800 */
[----:B0-----:R-:W-:Y:S01]  /*58910*/  STL [R1+0x164], R21 ;  /* 0x0001641501007387 */ /* 0x001fe20000100800 */
[----:B------:R-:W-:-:S03]  /*58920*/  IMAD.MOV.U32 R33, RZ, RZ, R20 ;  /* 0x000000ffff217224 */ /* 0x000fc600078e0014 */
[----:B------:R-:W-:Y:S04]  /*58930*/  STL.64 [R1+0x168], R22 ;  /* 0x0001681601007387 */ /* 0x000fe80000100a00 */
[----:B------:R-:W0:Y:S01]  /*58940*/  LDS.128 R20, [R3] ;  /* 0x0000000003147984 */ /* 0x000e220000000c00 */
[----:B------:R-:W-:-:S06]  /*58950*/  NOP ;  /* 0x0000000000007918 */ /* 0x000fcc0000000000 */
[----:B------:R-:W-:Y:S04]  /*58960*/  STS.128 [R0+0x80], R12 ;  /* 0x0000800c00007388 */ /* 0x000fe80000000c00 */
[----:B------:R-:W-:Y:S04]  /*58970*/  STS.128 [R0+0x180], R4 ;  /* 0x0001800400007388 */ /* 0x000fe80000000c00 */
[----:B------:R-:W-:Y:S04]  /*58980*/  STS.128 [R0], R16 ;  /* 0x0000001000007388 */ /* 0x000fe80000000c00 */
[----:B------:R-:W-:Y:S01]  /*58990*/  STS.128 [R0+0x100], R8 ;  /* 0x0001000800007388 */ /* 0x000fe20000000c00 */
[----:B------:R-:W-:-:S06]  /*589a0*/  NOP ;  /* 0x0000000000007918 */ /* 0x000fcc0000000000 */
[----:B------:R-:W1:Y:S04]  /*589b0*/  LDS.128 R4, [R2] ;  /* 0x0000000002047984 */ /* 0x000e680000000c00 */
[----:B------:R-:W-:Y:S01]  /*589c0*/  STL [R1+0x2db4], R33 ;  /* 0x002db42101007387 */ /* 0x000fe20000100800 */
[----:B0-----:R-:W-:Y:S02]  /*589d0*/  IMAD.MOV.U32 R53, RZ, RZ, R20 ;  /* 0x000000ffff357224 */ /* 0x001fe400078e0014 */
[----:B------:R-:W-:Y:S01]  /*589e0*/  IMAD.MOV.U32 R54, RZ, RZ, R21 ;  /* 0x000000ffff367224 */ /* 0x000fe200078e0015 */
[----:B------:R-:W-:Y:S04]  /*589f0*/  STL.64 [R1+0x228], R22 ;  /* 0x0002281601007387 */ /* 0x000fe80000100a00 */
[----:B------:R-:W0:Y:S04]  /*58a00*/  LDS.128 R8, [R26] ;  /* 0x000000001a087984 */ /* 0x000e280000000c00 */
[----:B------:R0:W-:Y:S04]  /*58a10*/  STL [R1+0x2d9c], R53 ;  /* 0x002d9c3501007387 */ /* 0x0001e80000100800 */
[----:B------:R-:W-:Y:S04]  /*58a20*/  STL [R1+0x2d34], R54 ;  /* 0x002d343601007387 */ /* 0x000fe80000100800 */
[----:B-1----:R-:W-:Y:S04]  /*58a30*/  STL [R1+0x2d88], R5 ;  /* 0x002d880501007387 */ /* 0x002fe80000100800 */
[----:B------:R-:W-:Y:S04]  /*58a40*/  STL [R1+0x2d2c], R6 ;  /* 0x002d2c0601007387 */ /* 0x000fe80000100800 */
[----:B------:R-:W-:Y:S04]  /*58a50*/  STL [R1+0x2cb8], R7 ;  /* 0x002cb80701007387 */ /* 0x000fe80000100800 */
[----:B------:R-:W-:Y:S04]  /*58a60*/  STL [R1+0x2e08], R4 ;  /* 0x002e080401007387 */ /* 0x000fe80000100800 */
[----:B------:R-:W1:Y:S01]  /*58a70*/  LDS.128 R4, [R27] ;  /* 0x000000001b047984 */ /* 0x000e620000000c00 */
[----:B0-----:R-:W-:-:S02]  /*58a80*/  IMAD.MOV.U32 R53, RZ, RZ, R8 ;  /* 0x000000ffff357224 */ /* 0x001fc400078e0008 */
[----:B------:R-:W-:Y:S01]  /*58a90*/  IMAD.MOV.U32 R55, RZ, RZ, R10 ;  /* 0x000000ffff377224 */ /* 0x000fe200078e000a */
[----:B------:R-:W-:Y:S04]  /*58aa0*/  STL [R1+0x54], R9 ;  /* 0x0000540901007387 */ /* 0x000fe80000100800 */
[----:B------:R-:W-:Y:S04]  /*58ab0*/  STL [R1+0x5c], R11 ;  /* 0x00005c0b01007387 */ /* 0x000fe80000100800 */
[----:B------:R-:W-:Y:S04]  /*58ac0*/  STL [R1+0x2dd0], R53 ;  /* 0x002dd03501007387 */ /* 0x000fe80000100800 */
[----:B------:R0:W-:Y:S01]  /*58ad0*/  STL [R1+0x2d10], R55 ;  /* 0x002d103701007387 */ /* 0x0001e20000100800 */
[----:B-1----:R-:W-:-:S03]  /*58ae0*/  IMAD.MOV.U32 R29, RZ, RZ, R4 ;  /* 0x000000ffff1d7224 */ /* 0x002fc600078e0004 */
[----:B------:R-:W-:Y:S01]  /*58af0*/  STL.64 [R1+0x138], R6 ;  /* 0x0001380601007387 */ /* 0x000fe20000100a00 */
[----:B0-----:R-:W-:-:S03]  /*58b00*/  IMAD.MOV.U32 R55, RZ, RZ, R5 ;  /* 0x000000ffff377224 */ /* 0x001fc600078e0005 */
[----:B------:R-:W0:Y:S04]  /*58b10*/  LDS.128 R4, [R3] ;  /* 0x0000000003047984 */ /* 0x000e280000000c00 */
[----:B------:R-:W-:Y:S04]  /*58b20*/  STL [R1+0x2db8], R29 ;  /* 0x002db81d01007387 */ /* 0x000fe80000100800 */
[----:B------:R-:W-:Y:S04]  /*58b30*/  STL [R1+0x2e0c], R28 ;  /* 0x002e0c1c01007387 */ /* 0x000fe80000100800 */
[----:B------:R1:W-:Y:S04]  /*58b40*/  STL [R1+0x2d48], R55 ;  /* 0x002d483701007387 */ /* 0x0003e80000100800 */
[----:B0-----:R0:W-:Y:S04]  /*58b50*/  STL [R1+0x21c], R7 ;  /* 0x00021c0701007387 */ /* 0x0011e80000100800 */
[----:B------:R-:W2:Y:S04]  /*58b60*/  LDL.LU R8, [R1+0x570] ;  /* 0x0005700001087983 */ /* 0x000ea80000300800 */
[----:B------:R-:W2:Y:S04]  /*58b70*/  LDL.LU R9, [R1+0x574] ;  /* 0x0005740001097983 */ /* 0x000ea80000300800 */
[----:B------:R-:W2:Y:S04]  /*58b80*/  LDL.LU R10, [R1+0x578] ;  /* 0x00057800010a7983 */ /* 0x000ea80000300800 */
[----:B------:R-:W2:Y:S01]  /*58b90*/  LDL.LU R11, [R1+0x57c] ;  /* 0x00057c00010b7983 */ /* 0x000ea20000300800 */
[----:B------:R-:W-:-:S06]  /*58ba0*/  NOP ;  /* 0x0000000000007918 */ /* 0x000fcc0000000000 */
        /* <DEDUP_REMOVED lines=8> */
[----:B------:R-:W2:Y:S04]  /*58c30*/  LDL.LU R48, [R1+0x4d0] ;  /* 0x0004d00001307983 */ /* 0x000ea80000300800 */
[----:B------:R-:W2:Y:S04]  /*58c40*/  LDL.LU R49, [R1+0x4d4] ;  /* 0x0004d40001317983 */ /* 0x000ea80000300800 */
[----:B------:R-:W2:Y:S04]  /*58c50*/  LDL.LU R50, [R1+0x4d8] ;  /* 0x0004d80001327983 */ /* 0x000ea80000300800 */
[----:B------:R-:W2:Y:S01]  /*58c60*/  LDL.LU R51, [R1+0x4dc] ;  /* 0x0004dc0001337983 */ /* 0x000ea20000300800 */
[----:B-1----:R-:W-:-:S03]  /*58c70*/  IMAD.MOV.U32 R55, RZ, RZ, R4 ;  /* 0x000000ffff377224 */ /* 0x002fc600078e0004 */
[----:B------:R-:W2:Y:S01]  /*58c80*/  LDL.LU R28, [R1+0x460] ;  /* 0x00046000011c7983 */ /* 0x000ea20000300800 */
[----:B------:R-:W-:-:S03]  /*58c90*/  IMAD.MOV.U32 R34, RZ, RZ, R5 ;  /* 0x000000ffff227224 */ /* 0x000fc600078e0005 */
[----:B------:R-:W2:Y:S01]  /*58ca0*/  LDL.LU R29, [R1+0x464] ;  /* 0x00046400011d7983 */ /* 0x000ea20000300800 */
[----:B------:R-:W-:-:S03]  /*58cb0*/  IMAD.MOV.U32 R39, RZ, RZ, R6 ;  /* 0x000000ffff277224 */ /* 0x000fc600078e0006 */
[----:B------:R-:W2:Y:S04]  /*58cc0*/  LDL.LU R30, [R1+0x468] ;  /* 0x00046800011e7983 */ /* 0x000ea80000300800 */
[----:B------:R-:W2:Y:S04]  /*58cd0*/  LDL.LU R31, [R1+0x46c] ;  /* 0x00046c00011f7983 */ /* 0x000ea80000300800 */
[----:B------:R-:W3:Y:S04]  /*58ce0*/  LDL.LU R4, [R1+0x470] ;  /* 0x0004700001047983 */ /* 0x000ee80000300800 */
[----:B------:R-:W3:Y:S04]  /*58cf0*/  LDL.LU R5, [R1+0x474] ;  /* 0x0004740001057983 */ /* 0x000ee80000300800 */
[----:B------:R-:W3:Y:S04]  /*58d00*/  LDL.LU R6, [R1+0x478] ;  /* 0x0004780001067983 */ /* 0x000ee80000300800 */
        /* <DEDUP_REMOVED lines=17> */
[----:B------:R-:W-:Y:S04]  /*58e20*/  STL [R1+0x2da0], R55 ;  /* 0x002da03701007387 */ /* 0x000fe80000100800 */
[----:B------:R0:W-:Y:S04]  /*58e30*/  STL [R1+0x2e10], R52 ;  /* 0x002e103401007387 */ /* 0x0001e80000100800 */
[----:B0-----:R-:W3:Y:S04]  /*58e40*/  LDL.LU R52, [R1+0x450] ;  /* 0x0004500001347983 */ /* 0x001ee80000300800 */
[----:B------:R-:W3:Y:S04]  /*58e50*/  LDL.LU R53, [R1+0x454] ;  /* 0x0004540001357983 */ /* 0x000ee80000300800 */
[----:B------:R-:W3:Y:S04]  /*58e60*/  LDL.LU R54, [R1+0x458] ;  /* 0x0004580001367983 */ /* 0x000ee80000300800 */
[----:B------:R-:W3:Y:S04]  /*58e70*/  LDL.LU R55, [R1+0x45c] ;  /* 0x00045c0001377983 */ /* 0x000ee80000300800 */
[----:B------:R-:W-:Y:S04]  /*58e80*/  STL [R1+0x2d38], R34 ;  /* 0x002d382201007387 */ /* 0x000fe80000100800 */
[----:B------:R0:W-:Y:S04]  /*58e90*/  STL [R1+0x2e14], R32 ;  /* 0x002e142001007387 */ /* 0x0001e80000100800 */
[----:B0-----:R-:W4:Y:S04]  /*58ea0*/  LDL.LU R32, [R1+0x400] ;  /* 0x0004000001207983 */ /* 0x001f280000300800 */
[----:B------:R-:W4:Y:S04]  /*58eb0*/  LDL.LU R33, [R1+0x404] ;  /* 0x0004040001217983 */ /* 0x000f280000300800 */
[----:B------:R-:W4:Y:S04]  /*58ec0*/  LDL.LU R34, [R1+0x408] ;  /* 0x0004080001227983 */ /* 0x000f280000300800 */
[----:B------:R-:W4:Y:S04]  /*58ed0*/  LDL.LU R35, [R1+0x40c] ;  /* 0x00040c0001237983 */ /* 0x000f280000300800 */
[----:B------:R-:W-:Y:S04]  /*58ee0*/  STL [R1+0x2ce0], R39 ;  /* 0x002ce02701007387 */ /* 0x000fe80000100800 */
[----:B------:R0:W-:Y:S04]  /*58ef0*/  STL [R1+0x2e18], R36 ;  /* 0x002e182401007387 */ /* 0x0001e80000100800 */
[----:B0-----:R-:W4:Y:S04]  /*58f00*/  LDL.LU R36, [R1+0x3f0] ;  /* 0x0003f00001247983 */ /* 0x001f280000300800 */
[----:B------:R-:W4:Y:S04]  /*58f10*/  LDL.LU R37, [R1+0x3f4] ;  /* 0x0003f40001257983 */ /* 0x000f280000300800 */
[----:B------:R-:W4:Y:S04]  /*58f20*/  LDL.LU R38, [R1+0x3f8] ;  /* 0x0003f80001267983 */ /* 0x000f280000300800 */
[----:B------:R-:W4:Y:S04]  /*58f30*/  LDL.LU R39, [R1+0x3fc] ;  /* 0x0003fc0001277983 */ /* 0x000f280000300800 */
[----:B--2---:R-:W-:Y:S04]  /*58f40*/  STS.128 [R0+0x180], R28 ;  /* 0x0001801c00007388 */ /* 0x004fe80000000c00 */
[----:B---3--:R-:W-:Y:S04]  /*58f50*/  STS.128 [R0+0x100], R52 ;  /* 0x0001003400007388 */ /* 0x008fe80000000c00 */
[----:B----4-:R-:W-:Y:S04]  /*58f60*/  STS.128 [R0+0x80], R32 ;  /* 0x0000802000007388 */ /* 0x010fe80000000c00 */
[----:B------:R-:W-:Y:S01]  /*58f70*/  STS.128 [R0], R36 ;  /* 0x0000002400007388 */ /* 0x000fe20000000c00 */
[----:B------:R-:W-:-:S06]  /*58f80*/  NOP ;  /* 0x0000000000007918 */ /* 0x000fcc0000000000 */
[----:B------:R-:W0:Y:S04]  /*58f90*/  LDS.128 R28, [R2] ;  /* 0x00000000021c7984 */ /* 0x000e280000000c00 */
[----:B------:R-:W1:Y:S04]  /*58fa0*/  LDS.128 R36, [R26] ;  /* 0x000000001a247984 */ /* 0x000e680000000c00 */
[----:B------:R-:W2:Y:S04]  /*58fb0*/  LDS.128 R32, [R27] ;  /* 0x000000001b207984 */ /* 0x000ea80000000c00 */
        /* <DEDUP_REMOVED lines=9> */
[----:B------:R-:W3:Y:S04]  /*59050*/  LDS.128 R4, [R2] ;  /* 0x0000000002047984 */ /* 0x000ee80000000c00 */
[----:B-1----:R-:W-:Y:S04]  /*59060*/  STL.64 [R1+0x5a0], R36 ;  /* 0x0005a02401007387 */ /* 0x002fe80000100a00 */
[----:B------:R-:W-:Y:S04]  /*59070*/  STL.64 [R1+0x5a8], R38 ;  /* 0x0005a82601007387 */ /* 0x000fe80000100a00 */
[----:B--2---:R-:W-:Y:S04]  /*59080*/  STL.64 [R1+0x670], R32 ;  /* 0x0006702001007387 */ /* 0x004fe80000100a00 */
[----:B------:R-:W-:Y:S04]  /*59090*/  STL.64 [R1+0x678], R34 ;  /* 0x0006782201007387 */ /* 0x000fe80000100a00 */
[----:B0-----:R-:W-:Y:S04]  /*590a0*/  STL.64 [R1+0x780], R28 ;  /* 0x0007801c01007387 */ /* 0x001fe80000100a00 */
[----:B------:R-:W0:Y:S04]  /*590b0*/  LDS.128 R32, [R26] ;  /* 0x000000001a207984 */ /* 0x000e280000000c00 */
[----:B------:R-:W-:Y:S04]  /*590c0*/  STL.64 [R1+0x788], R30 ;  /* 0x0007881e01007387 */ /* 0x000fe80000100a00 */
[----:B------:R-:W1:Y:S04]  /*590d0*/  LDS.128 R28, [R27] ;  /* 0x000000001b1c7984 */ /* 0x000e680000000c00 */
[----:B---3--:R-:W-:Y:S04]  /*590e0*/  STL.64 [R1+0x3e0], R4 ;  /* 0x0003e00401007387 */ /* 0x008fe80000100a00 */
[----:B------:R-:W-:Y:S04]  /*590f0*/  STL.64 [R1+0x3e8], R6 ;  /* 0x0003e80601007387 */ /* 0x000fe80000100a00 */
[----:B------:R-:W2:Y:S01]  /*59100*/  LDS.128 R4, [R3] ;  /* 0x0000000003047984 */ /* 0x000ea20000000c00 */
[----:B------:R-:W-:-:S06]  /*59110*/  NOP ;  /* 0x0000000000007918 */ /* 0x000fcc0000000000 */
[----:B------:R-:W-:Y:S04]  /*59120*/  STS.128 [R0], R40 ;  /* 0x0000002800007388 */ /* 0x000fe80000000c00 */
[----:B------:R-:W-:Y:S04]  /*59130*/  STS.128 [R0+0x80], R20 ;  /* 0x0000801400007388 */ /* 0x000fe80000000c00 */
[----:B0-----:R-:W-:Y:S04]  /*59140*/  STL.64 [R1+0x590], R32 ;  /* 0x0005902001007387 */ /* 0x001fe80000100a00 */
[----:B------:R-:W-:Y:S04]  /*59150*/  STL.64 [R1+0x598], R34 ;  /* 0x0005982201007387 */ /* 0x000fe80000100a00 */
[----:B-1----:R-:W-:Y:S04]  /*59160*/  STL.64 [R1+0x660], R28 ;  /* 0x0006601c01007387 */ /* 0x002fe80000100a00 */
[----:B------:R-:W-:Y:S04]  /*59170*/  STL.64 [R1+0x668], R30 ;  /* 0x0006681e01007387 */ /* 0x000fe80000100a00 */
[----:B------:R-:W-:Y:S04]  /*59180*/  STS.128 [R0+0x100], R16 ;  /* 0x0001001000007388 */ /* 0x000fe80000000c00 */
[----:B------:R-:W-:Y:S01]  /*59190*/  STS.128 [R0+0x180], R12 ;  /* 0x0001800c00007388 */ /* 0x000fe20000000c00 */
[----:B------:R-:W-:-:S06]  /*591a0*/  NOP ;  /* 0x0000000000007918 */ /* 0x000fcc0000000000 */
[----:B--2---:R-:W-:Y:S04]  /*591b0*/  STL.64 [R1+0x770], R4 ;  /* 0x0007700401007387 */ /* 0x004fe80000100a00 */
[----:B------:R-:W-:Y:S04]  /*591c0*/  STL.64 [R1+0x778], R6 ;  /* 0x0007780601007387 */ /* 0x000fe80000100a00 */
[----:B------:R-:W0:Y:S04]  /*591d0*/  LDS.128 R4, [R2] ;  /* 0x0000000002047984 */ /* 0x000e280000000c00 */
[----:B------:R-:W1:Y:S04]  /*591e0*/  LDS.128 R16, [R26] ;  /* 0x000000001a107984 */ /* 0x000e680000000c00 */
[----:B------:R-:W2:Y:S04]  /*591f0*/  LDS.128 R12, [R27] ;  /* 0x000000001b0c7984 */ /* 0x000ea80000000c00 */
[----:B0-----:R-:W-:Y:S04]  /*59200*/  STL.64 [R1+0x3d0], R4 ;  /* 0x0003d00401007387 */ /* 0x001fe80000100a00 */
[----:B------:R-:W-:Y:S04]  /*59210*/  STL.64 [R1+0x3d8], R6 ;  /* 0x0003d80601007387 */ /* 0x000fe80000100a00 */
[----:B------:R-:W0:Y:S01]  /*59220*/  LDS.128 R4, [R3] ;  /* 0x0000000003047984 */ /* 0x000e220000000c00 */
[----:B------:R-:W-:-:S06]  /*59230*/  NOP ;  /* 0x0000000000007918 */ /* 0x000fcc0000000000 */
[----:B-1----:R-:W-:Y:S04]  /*59240*/  STL.64 [R1+0x560], R16 ;  /* 0x0005601001007387 */ /* 0x002fe80000100a00 */
[----:B------:R-:W-:Y:S04]  /*59250*/  STL.64 [R1+0x568], R18 ;  /* 0x0005681201007387 */ /* 0x000fe80000100a00 */
[----:B--2---:R-:W-:Y:S04]  /*59260*/  STL.64 [R1+0x650], R12 ;  /* 0x0006500c01007387 */ /* 0x004fe80000100a00 */
[----:B------:R-:W-:Y:S04]  /*59270*/  STL.64 [R1+0x658], R14 ;  /* 0x0006580e01007387 */ /* 0x000fe80000100a00 */
[----:B0-----:R0:W-:Y:S04]  /*59280*/  STL.64 [R1+0x760], R4 ;  /* 0x0007600401007387 */ /* 0x0011e80000100a00 */
[----:B------:R1:W-:Y:S04]  /*59290*/  STL.64 [R1+0x768], R6 ;  /* 0x0007680601007387 */ /* 0x0003e80000100a00 */
        /* <DEDUP_REMOVED lines=44> */
[----:B------:R0:W-:Y:S04]  /*59560*/  STS.128 [R0], R8 ;  /* 0x0000000800007388 */ /* 0x0001e80000000c00 */
[----:B------:R-:W4:Y:S04]  /*59570*/  LDL.LU R12, [R1+0x7b0] ;  /* 0x0007b000010c7983 */ /* 0x000f280000300800 */
[----:B------:R-:W4:Y:S04]  /*59580*/  LDL.LU R13, [R1+0x7b4] ;  /* 0x0007b400010d7983 */ /* 0x000f280000300800 */
[----:B------:R-:W4:Y:S04]  /*59590*/  LDL.LU R14, [R1+0x7b8] ;  /* 0x0007b800010e7983 */ /* 0x000f280000300800 */
[----:B------:R-:W4:Y:S04]  /*595a0*/  LDL.LU R15, [R1+0x7bc] ;  /* 0x0007bc00010f7983 */ /* 0x000f280000300800 */
[----:B0-----:R-:W4:Y:S04]  /*595b0*/  LDL.LU R8, [R1+0x7c0] ;  /* 0x0007c00001087983 */ /* 0x001f280000300800 */
[----:B------:R-:W4:Y:S04]  /*595c0*/  LDL.LU R9, [R1+0x7c4] ;  /* 0x0007c40001097983 */ /* 0x000f280000300800 */
[----:B------:R-:W4:Y:S04]  /*595d0*/  LDL.LU R10, [R1+0x7c8] ;  /* 0x0007c800010a7983 */ /* 0x000f280000300800 */
[----:B------:R-:W4:Y:S04]  /*595e0*/  LDL.LU R11, [R1+0x7cc] ;  /* 0x0007cc00010b7983 */ /* 0x000f280000300800 */
[----:B--2---:R-:W-:Y:S04]  /*595f0*/  STS.128 [R0+0x100], R32 ;  /* 0x0001002000007388 */ /* 0x004fe80000000c00 */
[----:B---3--:R-:W-:Y:S04]  /*59600*/  STS.128 [R0+0x80], R36 ;  /* 0x0000802400007388 */ /* 0x008fe80000000c00 */
[----:B----4-:R-:W-:Y:S01]  /*59610*/  STS.128 [R0+0x180], R52 ;  /* 0x0001803400007388 */ /* 0x010fe20000000c00 */
        /* <DEDUP_REMOVED lines=19> */
[----:B------:R-:W-:Y:S04]  /*59750*/  STL.64 [R1+0x758], R34 ;  /* 0x0007582201007387 */ /* 0x000fe80000100a00 */
[----:B------:R-:W0:Y:S04]  /*59760*/  LDS.128 R32, [R26] ;  /* 0x000000001a207984 */ /* 0x000e280000000c00 */
[----:B------:R-:W1:Y:S04]  /*59770*/  LDS.128 R28, [R27] ;  /* 0x000000001b1c7984 */ /* 0x000e680000000c00 */
[----:B---3--:R-:W-:Y:S04]  /*59780*/  STL.64 [R1+0x3b0], R4 ;  /* 0x0003b00401007387 */ /* 0x008fe80000100a00 */
[----:B------:R-:W-:Y:S04]  /*59790*/  STL.64 [R1+0x3b8], R6 ;  /* 0x0003b80601007387 */ /* 0x000fe80000100a00 */
[----:B------:R-:W2:Y:S01]  /*597a0*/  LDS.128 R4, [R3] ;  /* 0x0000000003047984 */ /* 0x000ea20000000c00 */
[----:B------:R-:W-:-:S06]  /*597b0*/  NOP ;  /* 0x0000000000007918 */ /* 0x000fcc0000000000 */
[----:B------:R-:W-:Y:S04]  /*597c0*/  STS.128 [R0], R44 ;  /* 0x0000002c00007388 */ /* 0x000fe80000000c00 */
[----:B------:R-:W-:Y:S04]  /*597d0*/  STS.128 [R0+0x80], R40 ;  /* 0x0000802800007388 */ /* 0x000fe80000000c00 */
[----:B------:R-:W-:Y:S04]  /*597e0*/  STS.128 [R0+0x100], R20 ;  /* 0x0001001400007388 */ /* 0x000fe80000000c00 */
[----:B0-----:R-:W-:Y:S04]  /*597f0*/  STL.64 [R1+0x520], R32 ;  /* 0x0005202001007387 */ /* 0x001fe80000100a00 */
[----:B------:R-:W-:Y:S04]  /*59800*/  STL.64 [R1+0x528], R34 ;  /* 0x0005282201007387 */ /* 0x000fe80000100a00 */
[----:B-1----:R-:W-:Y:S04]  /*59810*/  STL.64 [R1+0x630], R28 ;  /* 0x0006301c01007387 */ /* 0x002fe80000100a00 */
[----:B------:R-:W-:Y:S04]  /*59820*/  STL.64 [R1+0x638], R30 ;  /* 0x0006381e01007387 */ /* 0x000fe80000100a00 */
        /* <DEDUP_REMOVED lines=11> */
[----:B-1----:R1:W-:Y:S04]  /*598e0*/  STL.64 [R1+0x510], R20 ;  /* 0x0005101401007387 */ /* 0x0023e80000100a00 */
[----:B------:R3:W-:Y:S04]  /*598f0*/  STL.64 [R1+0x518], R22 ;  /* 0x0005181601007387 */ /* 0x0007e80000100a00 */
[----:B--2---:R-:W-:Y:S04]  /*59900*/  STL.64 [R1+0x620], R16 ;  /* 0x0006201001007387 */ /* 0x004fe80000100a00 */
[----:B------:R-:W-:Y:S04]  /*59910*/  STL.64 [R1+0x628], R18 ;  /* 0x0006281201007387 */ /* 0x000fe80000100a00 */
[----:B0-----:R0:W-:Y:S04]  /*59920*/  STL.64 [R1+0x710], R4 ;  /* 0x0007100401007387 */ /* 0x0011e80000100a00 */
[----:B------:R2:W-:Y:S04]  /*59930*/  STL.64 [R1+0x718], R6 ;  /* 0x0007180601007387 */ /* 0x0005e80000100a00 */
[----:B-1----:R-:W4:Y:S04]  /*59940*/  LDL.LU R20, [R1+0xa50] ;  /* 0x000a500001147983 */ /* 0x002f280000300800 */
[----:B------:R-:W4:Y:S04]  /*59950*/  LDL.LU R21, [R1+0xa54] ;  /* 0x000a540001157983 */ /* 0x000f280000300800 */
[----:B---3--:R-:W4:Y:S04]  /*59960*/  LDL.LU R22, [R1+0xa58] ;  /* 0x000a580001167983 */ /* 0x008f280000300800 */
        /* <DEDUP_REMOVED lines=27> */
[----:B--2---:R-:W2:Y:S04]  /*59b20*/  LDL.LU R6, [R1+0xa08] ;  /* 0x000a080001067983 */ /* 0x004ea80000300800 */
        /* <DEDUP_REMOVED lines=9> */
[----:B------:R0:W-:Y:S04]  /*59bc0*/  STS.128 [R0], R12 ;  /* 0x0000000c00007388 */ /* 0x0001e80000000c00 */
[----:B0-----:R-:W2:Y:S04]  /*59bd0*/  LDL.LU R12, [R1+0xa70] ;  /* 0x000a7000010c7983 */ /* 0x001ea80000300800 */
[----:B------:R-:W2:Y:S04]  /*59be0*/  LDL.LU R13, [R1+0xa74] ;  /* 0x000a7400010d7983 */ /* 0x000ea80000300800 */
[----:B------:R-:W2:Y:S04]  /*59bf0*/  LDL.LU R14, [R1+0xa78] ;  /* 0x000a7800010e7983 */ /* 0x000ea80000300800 */
[----:B------:R-:W2:Y:S04]  /*59c00*/  LDL.LU R15, [R1+0xa7c] ;  /* 0x000a7c00010f7983 */ /* 0x000ea80000300800 */
[----:B------:R0:W-:Y:S04]  /*59c10*/  STS.128 [R0+0x80], R8 ;  /* 0x0000800800007388 */ /* 0x0001e80000000c00 */
[----:B------:R-:W2:Y:S04]  /*59c20*/  LDL.LU R16, [R1+0xa60] ;  /* 0x000a600001107983 */ /* 0x000ea80000300800 */
[----:B------:R-:W2:Y:S04]  /*59c30*/  LDL.LU R17, [R1+0xa64] ;  /* 0x000a640001117983 */ /* 0x000ea80000300800 */
[----:B------:R-:W2:Y:S04]  /*59c40*/  LDL.LU R18, [R1+0xa68] ;  /* 0x000a680001127983 */ /* 0x000ea80000300800 */
[----:B------:R-:W2:Y:S04]  /*59c50*/  LDL.LU R19, [R1+0xa6c] ;  /* 0x000a6c0001137983 */ /* 0x000ea80000300800 */
[----:B0-----:R-:W2:Y:S04]  /*59c60*/  LDL.LU R8, [R1+0xa80] ;  /* 0x000a800001087983 */ /* 0x001ea80000300800 */
[----:B------:R-:W2:Y:S04]  /*59c70*/  LDL.LU R9, [R1+0xa84] ;  /* 0x000a840001097983 */ /* 0x000ea80000300800 */
[----:B------:R-:W2:Y:S04]  /*59c80*/  LDL.LU R10, [R1+0xa88] ;  /* 0x000a8800010a7983 */ /* 0x000ea80000300800 */
[----:B------:R-:W2:Y:S04]  /*59c90*/  LDL.LU R11, [R1+0xa8c] ;  /* 0x000a8c00010b7983 */ /* 0x000ea80000300800 */
[----:B---3--:R-:W-:Y:S04]  /*59ca0*/  STS.128 [R0+0x180], R32 ;  /* 0x0001802000007388 */ /* 0x008fe80000000c00 */
[----:B----4-:R-:W-:Y:S01]  /*59cb0*/  STS.128 [R0+0x100], R36 ;  /* 0x0001002400007388 */ /* 0x010fe20000000c00 */
[----:B------:R-:W-:-:S06]  /*59cc0*/  NOP ;  /* 0x0000000000007918 */ /* 0x000fcc0000000000 */
[----:B------:R-:W0:Y:S04]  /*59cd0*/  LDS.128 R36, [R2] ;  /* 0x0000000002247984 */ /* 0x000e280000000c00 */
[----:B------:R-:W1:Y:S04]  /*59ce0*/  LDS.128 R32, [R26] ;  /* 0x000000001a207984 */ /* 0x000e680000000c00 */
[----:B0-----:R-:W-:Y:S04]  /*59cf0*/  STL.64 [R1+0x350], R36 ;  /* 0x0003502401007387 */ /* 0x001fe80000100a00 */
[----:B------:R-:W-:Y:S04]  /*59d00*/  STL.64 [R1+0x358], R38 ;  /* 0x0003582601007387 */ /* 0x000fe80000100a00 */
[----:B------:R-:W0:Y:S04]  /*59d10*/  LDS.128 R36, [R27] ;  /* 0x000000001b247984 */ /* 0x000e280000000c00 */
[----:B-1----:R-:W-:Y:S04]  /*59d20*/  STL.64 [R1+0x500], R32 ;  /* 0x0005002001007387 */ /* 0x002fe80000100a00 */
[----:B------:R-:W-:Y:S04]  /*59d30*/  STL.64 [R1+0x508], R34 ;  /* 0x0005082201007387 */ /* 0x000fe80000100a00 */
[----:B------:R-:W1:Y:S01]  /*59d40*/  LDS.128 R32, [R3] ;  /* 0x0000000003207984 */ /* 0x000e620000000c00 */
[----:B------:R-:W-:-:S06]  /*59d50*/  NOP ;  /* 0x0000000000007918 */ /* 0x000fcc0000000000 */
[----:B------:R-:W-:Y:S04]  /*59d60*/  STS.128 [R0], R52 ;  /* 0x0000003400007388 */ /* 0x000fe80000000c00 */
[----:B------:R-:W-:Y:S04]  /*59d70*/  STS.128 [R0+0x80], R28 ;  /* 0x0000801c00007388 */ /* 0x000fe80000000c00 */
[----:B--2---:R-:W-:Y:S04]  /*59d80*/  STS.128 [R0+0x100], R4 ;  /* 0x0001000400007388 */ /* 0x004fe80000000c00 */
[----:B------:R-:W-:Y:S01]  /*59d90*/  STS.128 [R0+0x180], R56 ;  /* 0x0001803800007388 */ /* 0x000fe20000000c00 */
[----:B------:R-:W-:-:S06]  /*59da0*/  NOP ;  /* 0x0000000000007918 */ /* 0x000fcc0000000000 */
[----:B------:R-:W2:Y:S04]  /*59db0*/  LDS.128 R4, [R2] ;  /* 0x0000000002047984 */ /* 0x000ea80000000c00 */
[----:B0-----:R-:W-:Y:S04]  /*59dc0*/  STL.64 [R1+0x600], R36 ;  /* 0x0006002401007387 */ /* 0x001fe80000100a00 */
[----:B------:R-:W-:Y:S04]  /*59dd0*/  STL.64 [R1+0x608], R38 ;  /* 0x0006082601007387 */ /* 0x000fe80000100a00 */
[----:B------:R-:W-:Y:S04]  /*59de0*/  LDS.128 R28, [R27] ;  /* 0x000000001b1c7984 */ /* 0x000fe80000000c00 */
[----:B-1----:R-:W-:Y:S04]  /*59df0*/  STL.64 [R1+0x700], R32 ;  /* 0x0007002001007387 */ /* 0x002fe80000100a00 */
[----:B------:R-:W-:Y:S04]  /*59e00*/  STL.64 [R1+0x708], R34 ;  /* 0x0007082201007387 */ /* 0x000fe80000100a00 */
[----:B------:R-:W0:Y:S04]  /*59e10*/  LDS.128 R32, [R26] ;  /* 0x000000001a207984 */ /* 0x000e280000000c00 */
[----:B--2---:R-:W-:Y:S04]  /*59e20*/  STL.64 [R1+0x340], R4 ;  /* 0x0003400401007387 */ /* 0x004fe80000100a00 */
[----:B------:R-:W-:Y:S04]  /*59e30*/  STL.64 [R1+0x348], R6 ;  /* 0x0003480601007387 */ /* 0x000fe80000100a00 */
[----:B------:R-:W1:Y:S01]  /*59e40*/  LDS.128 R4, [R3] ;  /* 0x0000000003047984 */ /* 0x000e620000000c00 */
[----:B------:R-:W-:-:S06]  /*59e50*/  NOP ;  /* 0x0000000000007918 */ /* 0x000fcc0000000000 */
[----:B------:R-:W-:Y:S04]  /*59e60*/  STS.128 [R0], R48 ;  /* 0x0000003000007388 */ /* 0x000fe80000000c00 */
[----:B------:R-:W-:Y:S04]  /*59e70*/  STS.128 [R0+0x80], R44 ;  /* 0x0000802c00007388 */ /* 0x000fe80000000c00 */
[----:B0-----:R-:W-:Y:S04]  /*59e80*/  STL.64 [R1+0x4d0], R32 ;  /* 0x0004d02001007387 */ /* 0x001fe80000100a00 */
[----:B------:R-:W-:Y:S04]  /*59e90*/  STL.64 [R1+0x4d8], R34 ;  /* 0x0004d82201007387 */ /* 0x000fe80000100a00 */
[----:B------:R-:W-:Y:S04]  /*59ea0*/  STL.64 [R1+0x5f0], R28 ;  /* 0x0005f01c01007387 */ /* 0x000fe80000100a00 */
[----:B------:R-:W-:Y:S04]  /*59eb0*/  STL.64 [R1+0x5f8], R30 ;  /* 0x0005f81e01007387 */ /* 0x000fe80000100a00 */
[----:B------:R-:W-:Y:S04]  /*59ec0*/  STS.128 [R0+0x100], R40 ;  /* 0x0001002800007388 */ /* 0x000fe80000000c00 */
[----:B------:R-:W-:Y:S01]  /*59ed0*/  STS.128 [R0+0x180], R20 ;  /* 0x0001801400007388 */ /* 0x000fe20000000c00 */
[----:B------:R-:W-:-:S06]  /*59ee0*/  NOP ;  /* 0x0000000000007918 */ /* 0x000fcc0000000000 */
[----:B-1----:R-:W-:Y:S04]  /*59ef0*/  STL.64 [R1+0x6f0], R4 ;  /* 0x0006f00401007387 */ /* 0x002fe80000100a00 */
        /* <DEDUP_REMOVED lines=12> */
[----:B------:R1:W-:Y:S04]  /*59fc0*/  STS.128 [R0+0x80], R12 ;  /* 0x0000800c00007388 */ /* 0x0003e80000000c00 */
[----:B0-----:R0:W-:Y:S04]  /*59fd0*/  STL.64 [R1+0x6e0], R4 ;  /* 0x0006e00401007387 */ /* 0x0011e80000100a00 */
[----:B------:R2:W-:Y:S04]  /*59fe0*/  STL.64 [R1+0x6e8], R6 ;  /* 0x0006e80601007387 */ /* 0x0005e80000100a00 */
[----:B-1----:R-:W3:Y:S04]  /*59ff0*/  LDL.LU R12, [R1+0x1040] ;  /* 0x00104000010c7983 */ /* 0x002ee80000300800 */
[----:B------:R-:W3:Y:S04]  /*5a000*/  LDL.LU R13, [R1+0x1044] ;  /* 0x00104400010d7983 */ /* 0x000ee80000300800 */
[----:B------:R-:W3:Y:S04]  /*5a010*/  LDL.LU R14, [R1+0x1048] ;  /* 0x00104800010e7983 */ /* 0x000ee80000300800 */
[----:B------:R-:W3:Y:S04]  /*5a020*/  LDL.LU R15, [R1+0x104c] ;  /* 0x00104c00010f7983 */ /* 0x000ee80000300800 */
[----:B------:R-:W4:Y:S04]  /*5a030*/  LDL.LU R40, [R1+0x1010] ;  /* 0x0010100001287983 */ /* 0x000f280000300800 */
[----:B------:R-:W4:Y:S04]  /*5a040*/  LDL.LU R41, [R1+0x1014] ;  /* 0x0010140001297983 */ /* 0x000f280000300800 */
        /* <DEDUP_REMOVED lines=35> */
[----:B------:R1:W-:Y:S04]  /*5a280*/  STS.128 [R0+0x100], R8 ;  /* 0x0001000800007388 */ /* 0x0003e80000000c00 */
[----:B0-----:R-:W2:Y:S04]  /*5a290*/  LDL.LU R16, [R1+0x1030] ;  /* 0x0010300001107983 */ /* 0x001ea80000300800 */
[----:B------:R-:W2:Y:S04]  /*5a2a0*/  LDL.LU R17, [R1+0x1034] ;  /* 0x0010340001117983 */ /* 0x000ea80000300800 */
[----:B------:R-:W2:Y:S04]  /*5a2b0*/  LDL.LU R18, [R1+0x1038] ;  /* 0x0010380001127983 */ /* 0x000ea80000300800 */
[----:B------:R-:W2:Y:S04]  /*5a2c0*/  LDL.LU R19, [R1+0x103c] ;  /* 0x00103c0001137983 */ /* 0x000ea80000300800 */
[----:B------:R-:W2:Y:S04]  /*5a2d0*/  LDL.LU R20, [R1+0x1020] ;  /* 0x0010200001147983 */ /* 0x000ea80000300800 */
[----:B------:R-:W2:Y:S04]  /*5a2e0*/  LDL.LU R21, [R1+0x1024] ;  /* 0x0010240001157983 */ /* 0x000ea80000300800 */
[----:B------:R-:W2:Y:S04]  /*5a2f0*/  LDL.LU R22, [R1+0x1028] ;  /* 0x0010280001167983 */ /* 0x000ea80000300800 */
[----:B------:R-:W2:Y:S04]  /*5a300*/  LDL.LU R23, [R1+0x102c] ;  /* 0x00102c0001177983 */ /* 0x000ea80000300800 */
[----:B-1----:R-:W2:Y:S04]  /*5a310*/  LDL.LU R8, [R1+0x1050] ;  /* 0x0010500001087983 */ /* 0x002ea80000300800 */
[----:B------:R-:W2:Y:S04]  /*5a320*/  LDL.LU R9, [R1+0x1054] ;  /* 0x0010540001097983 */ /* 0x000ea80000300800 */
[----:B------:R-:W2:Y:S04]  /*5a330*/  LDL.LU R10, [R1+0x1058] ;  /* 0x00105800010a7983 */ /* 0x000ea80000300800 */
[----:B------:R-:W2:Y:S04]  /*5a340*/  LDL.LU R11, [R1+0x105c] ;  /* 0x00105c00010b7983 */ /* 0x000ea80000300800 */
[----:B---3--:R-:W-:Y:S01]  /*5a350*/  STS.128 [R0+0x180], R36 ;  /* 0x0001802400007388 */ /* 0x008fe20000000c00 */
        /* <DEDUP_REMOVED lines=12> */
[----:B----4-:R-:W-:Y:S04]  /*5a420*/  STS.128 [R0], R32 ;  /* 0x0000002000007388 */ /* 0x010fe80000000c00 */
[----:B------:R-:W-:Y:S04]  /*5a430*/  STS.128 [R0+0x80], R52 ;  /* 0x0000803400007388 */ /* 0x000fe80000000c00 */
[----:B------:R-:W-:Y:S04]  /*5a440*/  STS.128 [R0+0x100], R28 ;  /* 0x0001001c00007388 */ /* 0x000fe80000000c00 */
[----:B--2---:R-:W-:Y:S01]  /*5a450*/  STS.128 [R0+0x180], R4 ;  /* 0x0001800400007388 */ /* 0x004fe20000000c00 */
[----:B------:R-:W-:-:S06]  /*5a460*/  NOP ;  /* 0x0000000000007918 */ /* 0x000fcc0000000000 */
[----:B------:R-:W1:Y:S04]  /*5a470*/  LDS.128 R4, [R2] ;  /* 0x0000000002047984 */ /* 0x000e680000000c00 */
[----:B------:R-:W2:Y:S04]  /*5a480*/  LDS.128 R32, [R26] ;  /* 0x000000001a207984 */ /* 0x000ea80000000c00 */
[----:B------:R-:W3:Y:S04]  /*5a490*/  LDS.128 R28, [R27] ;  /* 0x000000001b1c7984 */ /* 0x000ee80000000c00 */
[----:B0-----:R0:W-:Y:S04]  /*5a4a0*/  STL.64 [R1+0x6d0], R36 ;  /* 0x0006d02401007387 */ /* 0x0011e80000100a00 */
[----:B------:R-:W-:Y:S04]  /*5a4b0*/  STL.64 [R1+0x6d8], R38 ;  /* 0x0006d82601007387 */ /* 0x000fe80000100a00 */
[----:B0-----:R-:W4:Y:S04]  /*5a4c0*/  LDL.LU R36, [R1+0x2e18] ;  /* 0x002e180001247983 */ /* 0x001f280000300800 */
[----:B-1----:R-:W-:Y:S04]  /*5a4d0*/  STL.64 [R1+0x330], R4 ;  /* 0x0003300401007387 */ /* 0x002fe80000100a00 */
[----:B------:R-:W-:Y:S04]  /*5a4e0*/  STL.64 [R1+0x338], R6 ;  /* 0x0003380601007387 */ /* 0x000fe80000100a00 */
[----:B------:R-:W0:Y:S01]  /*5a4f0*/  LDS.128 R4, [R3] ;  /* 0x0000000003047984 */ /* 0x000e220000000c00 */
[----:B------:R-:W-:-:S06]  /*5a500*/  NOP ;  /* 0x0000000000007918 */ /* 0x000fcc0000000000 */
[----:B--2---:R-:W-:Y:S04]  /*5a510*/  STL.64 [R1+0x4e0], R32 ;  /* 0x0004e02001007387 */ /* 0x004fe80000100a00 */
[----:B------:R-:W-:Y:S04]  /*5a520*/  STL.64 [R1+0x4e8], R34 ;  /* 0x0004e82201007387 */ /* 0x000fe80000100a00 */
[----:B---3--:R-:W-:Y:S04]  /*5a530*/  STL.64 [R1+0x5c0], R28 ;  /* 0x0005c01c01007387 */ /* 0x008fe80000100a00 */
[----:B------:R-:W-:Y:S04]  /*5a540*/  STL.64 [R1+0x5c8], R30 ;  /* 0x0005c81e01007387 */ /* 0x000fe80000100a00 */
[----:B------:R-:W-:Y:S04]  /*5a550*/  STS.128 [R0], R56 ;  /* 0x0000003800007388 */ /* 0x000fe80000000c00 */
[----:B------:R-:W-:Y:S04]  /*5a560*/  STS.128 [R0+0x80], R48 ;  /* 0x0000803000007388 */ /* 0x000fe80000000c00 */
[----:B------:R-:W-:Y:S04]  /*5a570*/  STS.128 [R0+0x100], R44 ;  /* 0x0001002c00007388 */ /* 0x000fe80000000c00 */
[----:B------:R-:W-:Y:S01]  /*5a580*/  STS.128 [R0+0x180], R40 ;  /* 0x0001802800007388 */ /* 0x000fe20000000c00 */
[----:B------:R-:W-:-:S06]  /*5a590*/  NOP ;  /* 0x0000000000007918 */ /* 0x000fcc0000000000 */
[----:B0-----:R-:W-:Y:S04]  /*5a5a0*/  STL.64 [R1+0x6c0], R4 ;  /* 0x0006c00401007387 */ /* 0x001fe80000100a00 */
        /* <DEDUP_REMOVED lines=24> */
[----:B------:R-:W0:Y:S04]  /*5a730*/  LDS.128 R4, [R3] ;  /* 0x0000000003047984 */ /* 0x000e280000000c00 */
[----:B-1----:R-:W-:Y:S04]  /*5a740*/  STL.64 [R1+0x460], R12 ;  /* 0x0004600c01007387 */ /* 0x002fe80000100a00 */
[----:B------:R-:W-:Y:S04]  /*5a750*/  STL.64 [R1+0x468], R14 ;  /* 0x0004680e01007387 */ /* 0x000fe80000100a00 */
[----:B------:R-:W3:Y:S04]  /*5a760*/  LDL.LU R44, [R1+0x10d0] ;  /* 0x0010d000012c7983 */ /* 0x000ee80000300800 */
[----:B--2---:R-:W-:Y:S04]  /*5a770*/  STL.64 [R1+0x5b0], R8 ;  /* 0x0005b00801007387 */ /* 0x004fe80000100a00 */
[----:B------:R-:W-:Y:S04]  /*5a780*/  STL.64 [R1+0x5b8], R10 ;  /* 0x0005b80a01007387 */ /* 0x000fe80000100a00 */
[----:B0-----:R0:W-:Y:S04]  /*5a790*/  STL.64 [R1+0x6a0], R4 ;  /* 0x0006a00401007387 */ /* 0x0011e80000100a00 */
[----:B------:R1:W-:Y:S04]  /*5a7a0*/  STL.64 [R1+0x6a8], R6 ;  /* 0x0006a80601007387 */ /* 0x0003e80000100a00 */
[----:B------:R-:W3:Y:S04]  /*5a7b0*/  LDL.LU R45, [R1+0x10d4] ;  /* 0x0010d400012d7983 */ /* 0x000ee80000300800 */
[----:B------:R-:W3:Y:S04]  /*5a7c0*/  LDL.LU R46, [R1+0x10d8] ;  /* 0x0010d800012e7983 */ /* 0x000ee80000300800 */
[----:B------:R-:W3:Y:S01]  /*5a7d0*/  LDL.LU R47, [R1+0x10dc] ;  /* 0x0010dc00012f7983 */ /* 0x000ee20000300800 */
[----:B------:R-:W-:-:S06]  /*5a7e0*/  NOP ;  /* 0x0000000000007918 */ /* 0x000fcc0000000000 */
        /* <DEDUP_REMOVED lines=44> */
[----:B--2---:R-:W-:Y:S04]  /*5aab0*/  STS.128 [R0+0x180], R40 ;  /* 0x0001802800007388 */ /* 0x004fe80000000c00 */
[----:B---3--:R-:W-:Y:S04]  /*5aac0*/  STS.128 [R0+0x100], R28 ;  /* 0x0001001c00007388 */ /* 0x008fe80000000c00 */
[----:B----4-:R0:W-:Y:S04]  /*5aad0*/  STS.128 [R0], R32 ;  /* 0x0000002000007388 */ /* 0x0101e80000000c00 */
[----:B------:R1:W-:Y:S01]  /*5aae0*/  STS.128 [R0+0x80], R52 ;  /* 0x0000803400007388 */ /* 0x0003e20000000c00 */
[----:B------:R-:W-:-:S06]  /*5aaf0*/  NOP ;  /* 0x0000000000007918 */ /* 0x000fcc0000000000 */
[----:B------:R-:W2:Y:S04]  /*5ab00*/  LDS.128 R40, [R2] ;  /* 0x0000000002287984 */ /* 0x000ea80000000c00 */
[----:B0-----:R-:W3:Y:S04]  /*5ab10*/  LDL.LU R32, [R1+0x2e14] ;  /* 0x002e140001207983 */ /* 0x001ee80000300800 */
[----:B-1----:R-:W4:Y:S04]  /*5ab20*/  LDL.LU R52, [R1+0x2e10] ;  /* 0x002e100001347983 */ /* 0x002f280000300800 */
[----:B------:R-:W3:Y:S04]  /*5ab30*/  LDL.LU R28, [R1+0x2e0c] ;  /* 0x002e0c00011c7983 */ /* 0x000ee80000300800 */
[----:B--2---:R-:W-:Y:S04]  /*5ab40*/  STL.64 [R1+0x2e0], R40 ;  /* 0x0002e02801007387 */ /* 0x004fe80000100a00 */
        /* <DEDUP_REMOVED lines=15> */
[----:B------:R-:W2:Y:S04]  /*5ac40*/  LDS.128 R44, [R26] ;  /* 0x000000001a2c7984 */ /* 0x000ea80000000c00 */
[----:B0-----:R0:W-:Y:S04]  /*5ac50*/  STL.64 [R1+0x690], R40 ;  /* 0x0006902801007387 */ /* 0x0011e80000100a00 */
[----:B------:R-:W-:Y:S04]  /*5ac60*/  STL.64 [R1+0x698], R42 ;  /* 0x0006982a01007387 */ /* 0x000fe80000100a00 */
[----:B0-----:R-:W3:Y:S04]  /*5ac70*/  LDL.LU R40, [R1+0x200] ;  /* 0x0002000001287983 */ /* 0x001ee80000300800 */
[----:B------:R-:W3:Y:S04]  /*5ac80*/  LDL.LU R4, [R1+0x2e08] ;  /* 0x002e080001047983 */ /* 0x000ee80000300800 */
[----:B------:R-:W3:Y:S04]  /*5ac90*/  LDL R30, [R1+0x17b4] ;  /* 0x0017b400011e7983 */ /* 0x000ee80000100800 */
[----:B------:R-:W4:Y:S04]  /*5aca0*/  LDL.LU.64 R58, [R1+0x2e00] ;  /* 0x002e0000013a7983 */ /* 0x000f280000300a00 */
[----:B------:R0:W-:Y:S04]  /*5acb0*/  STL [R1+0x2c24], R2 ;  /* 0x002c240201007387 */ /* 0x0001e80000100800 */
[----:B-1----:R-:W-:Y:S04]  /*5acc0*/  STL.64 [R1+0x2d0], R48 ;  /* 0x0002d03001007387 */ /* 0x002fe80000100a00 */
[----:B------:R-:W-:Y:S04]  /*5acd0*/  STL.64 [R1+0x2d8], R50 ;  /* 0x0002d83201007387 */ /* 0x000fe80000100a00 */
[----:B0-----:R-:W4:Y:S04]  /*5ace0*/  LDL.LU R2, [R1+0x17b8] ;  /* 0x0017b80001027983 */ /* 0x001f280000300800 */
[----:B------:R-:W4:Y:S04]  /*5acf0*/  LDL.LU R41, [R1+0x1c0] ;  /* 0x0001c00001297983 */ /* 0x000f280000300800 */
[----:B--2---:R-:W-:Y:S04]  /*5ad00*/  STL.64 [R1+0x450], R44 ;  /* 0x0004502c01007387 */ /* 0x004fe80000100a00 */
[----:B------:R-:W-:Y:S04]  /*5ad10*/  STL.64 [R1+0x458], R46 ;  /* 0x0004582e01007387 */ /* 0x000fe80000100a00 */
[----:B------:R-:W0:Y:S04]  /*5ad20*/  LDS.128 R44, [R27] ;  /* 0x000000001b2c7984 */ /* 0x000e280000000c00 */
[----:B------:R-:W1:Y:S01]  /*5ad30*/  LDS.128 R24, [R3] ;  /* 0x0000000003187984 */ /* 0x000e620000000c00 */
[----:B------:R-:W-:-:S06]  /*5ad40*/  NOP ;  /* 0x0000000000007918 */ /* 0x000fcc0000000000 */
[----:B0-----:R-:W-:Y:S04]  /*5ad50*/  STL.64 [R1+0x570], R44 ;  /* 0x0005702c01007387 */ /* 0x001fe80000100a00 */
[----:B------:R0:W-:Y:S04]  /*5ad60*/  STL.64 [R1+0x578], R46 ;  /* 0x0005782e01007387 */ /* 0x0001e80000100a00 */
[----:B-1----:R-:W-:Y:S04]  /*5ad70*/  STL.64 [R1+0x680], R24 ;  /* 0x0006801801007387 */ /* 0x002fe80000100a00 */
[----:B------:R-:W-:Y:S04]  /*5ad80*/  STL.64 [R1+0x688], R26 ;  /* 0x0006881a01007387 */ /* 0x000fe80000100a00 */
[----:B0-----:R-:W2:Y:S04]  /*5ad90*/  LDL.LU R46, [R1+0x180] ;  /* 0x00018000012e7983 */ /* 0x001ea80000300800 */
[----:B------:R-:W2:Y:S04]  /*5ada0*/  LDL R7, [R1+0x2960] ;  /* 0x0029600001077983 */ /* 0x000ea80000100800 */
[----:B------:R-:W2:Y:S04]  /*5adb0*/  LDL R6, [R1+0x2958] ;  /* 0x0029580001067983 */ /* 0x000ea80000100800 */
[----:B------:R-:W2:Y:S04]  /*5adc0*/  LDL.LU R47, [R1+0x140] ;  /* 0x00014000012f7983 */ /* 0x000ea80000300800 */
[----:B------:R-:W2:Y:S04]  /*5add0*/  LDL R5, [R1+0x295c] ;  /* 0x00295c0001057983 */ /* 0x000ea80000100800 */
[----:B------:R0:W-:Y:S01]  /*5ade0*/  STS.128 [R0+0x180], R8 ;  /* 0x0001800800007388 */ /* 0x0001e20000000c00 */
[----:B------:R-:W-:-:S03]  /*5adf0*/  IMAD.MOV.U32 R50, RZ, RZ, c[0x0][0x194] ;  /* 0x00006500ff327624 */ /* 0x000fc600078e00ff */
[----:B------:R-:W-:Y:S04]  /*5ae00*/  STS.128 [R0], R20 ;  /* 0x0000001400007388 */ /* 0x000fe80000000c00 */
[----:B------:R-:W-:Y:S04]  /*5ae10*/  STS.128 [R0+0x80], R16 ;  /* 0x0000801000007388 */ /* 0x000fe80000000c00 */
[----:B------:R1:W-:Y:S01]  /*5ae20*/  STS.128 [R0+0x100], R12 ;  /* 0x0001000c00007388 */ /* 0x0003e20000000c00 */
[C---:B---3--:R-:W-:Y:S01]  /*5ae30*/  IMAD R3, R30.reuse, c[0x0][0x194], RZ ;  /* 0x000065001e037a24 */ /* 0x048fe200078e02ff */
[----:B------:R-:W-:-:S04]  /*5ae40*/  ISETP.GE.AND P2, PT, R30, c[0x0][0x178], PT ;  /* 0x00005e001e007a0c */ /* 0x000fc80003f46270 */
[----:B0-----:R-:W-:-:S04]  /*5ae50*/  LEA R8, P3, R3, c[0x0][0x170], 0x1 ;  /* 0x00005c0003087a11 */ /* 0x001fc800078608ff */
[----:B------:R-:W-:Y:S01]  /*5ae60*/  LEA.HI.X.SX32 R9, R3, c[0x0][0x174], 0x1, P3 ;  /* 0x00005d0003097a11 */ /* 0x000fe200018f0eff */
[----:B------:R-:W-:Y:S01]  /*5ae70*/  IMAD R3, R50, 0x20, R3 ;  /* 0x0000002032037824 */ /* 0x000fe200078e0203 */
[C---:B----4-:R-:W-:Y:S01]  /*5ae80*/  ISETP.LT.AND P2, PT, R2.reuse, c[0x0][0x17c], !P2 ;  /* 0x00005f0002007a0c */ /* 0x050fe20005741270 */
[C---:B-1----:R-:W-:Y:S01]  /*5ae90*/  IMAD R0, R2.reuse, c[0x0][0x198], RZ ;  /* 0x0000660002007a24 */ /* 0x042fe200078e02ff */
[----:B------:R-:W-:Y:S02]  /*5aea0*/  ISETP.GE.AND P6, PT, R2, c[0x0][0x17c], PT ;  /* 0x00005f0002007a0c */ /* 0x000fe40003fc6270 */
[----:B------:R-:W3:Y:S01]  /*5aeb0*/  LDL R2, [R1+0x2954] ;  /* 0x0029540001027983 */ /* 0x000ee20000100800 */
[----:B------:R-:W-:Y:S01]  /*5aec0*/  IMAD.WIDE R10, R0, 0x2, R8 ;  /* 0x00000002000a7825 */ /* 0x000fe200078e0208 */
[----:B------:R-:W-:-:S06]  /*5aed0*/  NOP ;  /* 0x0000000000007918 */ /* 0x000fcc0000000000 */
[----:B------:R-:W4:Y:S04]  /*5aee0*/  LDL.LU R22, [R1+0x2998] ;  /* 0x0029980001167983 */ /* 0x000f280000300800 */
[----:B------:R0:W-:Y:S04]  /*5aef0*/  @P2 STG.E.U16 [R10.64], R40 ;  /* 0x000000280a002986 */ /* 0x0001e8000c101506 */
[----:B------:R-:W4:Y:S04]  /*5af00*/  LDL.LU R42, [R1+0x100] ;  /* 0x00010000012a7983 */ /* 0x000f280000300800 */
[----:B------:R-:W4:Y:S01]  /*5af10*/  LDL.LU R43, [R1+0xc0] ;  /* 0x0000c000012b7983 */ /* 0x000f220000300800 */
[----:B0-----:R-:W-:-:S03]  /*5af20*/  LEA R10, P2, R3, c[0x0][0x170], 0x1 ;  /* 0x00005c00030a7a11 */ /* 0x001fc600078408ff */
[----:B------:R-:W4:Y:S01]  /*5af30*/  LDL R54, [R1+0x2950] ;  /* 0x0029500001367983 */ /* 0x000f220000100800 */
[----:B------:R-:W-:Y:S01]  /*5af40*/  LEA.HI.X.SX32 R11, R3, c[0x0][0x174], 0x1, P2 ;  /* 0x00005d00030b7a11 */ /* 0x000fe200010f0eff */
[----:B------:R-:W-:Y:S02]  /*5af50*/  IMAD R3, R50, 0x20, R3 ;  /* 0x0000002032037824 */ /* 0x000fe400078e0203 */
[----:B------:R-:W4:Y:S02]  /*5af60*/  LDL.LU R26, [R1+0x299c] ;  /* 0x00299c00011a7983 */ /* 0x000f240000300800 */
[----:B------:R-:W-:Y:S02]  /*5af70*/  IMAD.WIDE R12, R0, 0x2, R10 ;  /* 0x00000002000c7825 */ /* 0x000fe400078e020a */
[----:B------:R-:W4:Y:S04]  /*5af80*/  LDL R25, [R1+0x2214] ;  /* 0x0022140001197983 */ /* 0x000f280000100800 */
[----:B------:R-:W4:Y:S04]  /*5af90*/  LDL.LU R24, [R1+0x29a0] ;  /* 0x0029a00001187983 */ /* 0x000f280000300800 */
[----:B------:R-:W4:Y:S01]  /*5afa0*/  LDL.LU R55, [R1+0x40] ;  /* 0x0000400001377983 */ /* 0x000f220000300800 */
[----:B--2---:R-:W-:-:S13]  /*5afb0*/  ISETP.LT.AND P3, PT, R7, c[0x0][0x178], !P6 ;  /* 0x00005e0007007a0c */ /* 0x004fda0007761270 */
[----:B------:R0:W-:Y:S01]  /*5afc0*/  @P3 STG.E.U16 [R12.64], R41 ;  /* 0x000000290c003986 */ /* 0x0001e2000c101506 */
[----:B------:R-:W-:Y:S02]  /*5afd0*/  ISETP.LT.AND P3, PT, R5, c[0x0][0x178], !P6 ;  /* 0x00005e0005007a0c */ /* 0x000fe40007761270 */
[----:B0-----:R-:W-:-:S04]  /*5afe0*/  LEA R12, P2, R3, c[0x0][0x170], 0x1 ;  /* 0x00005c00030c7a11 */ /* 0x001fc800078408ff */
[----:B------:R-:W-:-:S05]  /*5aff0*/  LEA.HI.X.SX32 R13, R3, c[0x0][0x174], 0x1, P2 ;  /* 0x00005d00030d7a11 */ /* 0x000fca00010f0eff */
[----:B------:R-:W-:-:S05]  /*5b000*/  IMAD.WIDE R14, R0, 0x2, R12 ;  /* 0x00000002000e7825 */ /* 0x000fca00078e020c */
[----:B------:R0:W-:Y:S01]  /*5b010*/  @P3 STG.E.U16 [R14.64], R46 ;  /* 0x0000002e0e003986 */ /* 0x0001e2000c101506 */
[----:B------:R-:W-:-:S03]  /*5b020*/  ISETP.LT.AND P3, PT, R6, c[0x0][0x178], !P6 ;  /* 0x00005e0006007a0c */ /* 0x000fc60007761270 */
[----:B------:R-:W2:Y:S01]  /*5b030*/  LDL R6, [R1+0x2820] ;  /* 0x0028200001067983 */ /* 0x000ea20000100800 */
[----:B------:R-:W-:-:S05]  /*5b040*/  IMAD R3, R50, 0x20, R3 ;  /* 0x0000002032037824 */ /* 0x000fca00078e0203 */
[----:B0-----:R-:W-:-:S04]  /*5b050*/  LEA R14, P2, R3, c[0x0][0x170], 0x1 ;  /* 0x00005c00030e7a11 */ /* 0x001fc800078408ff */
[----:B------:R-:W-:Y:S01]  /*5b060*/  LEA.HI.X.SX32 R15, R3, c[0x0][0x174], 0x1, P2 ;  /* 0x00005d00030f7a11 */ /* 0x000fe200010f0eff */
[----:B------:R-:W-:-:S04]  /*5b070*/  IMAD R3, R50, 0x20, R3 ;  /* 0x0000002032037824 */ /* 0x000fc800078e0203 */
[----:B------:R-:W-:-:S05]  /*5b080*/  IMAD.WIDE R16, R0, 0x2, R14 ;  /* 0x0000000200107825 */ /* 0x000fca00078e020e */
[----:B------:R0:W-:Y:S02]  /*5b090*/  @P3 STG.E.U16 [R16.64], R47 ;  /* 0x0000002f10003986 */ /* 0x0001e4000c101506 */
[----:B0-----:R-:W-:-:S04]  /*5b0a0*/  LEA R16, P2, R3, c[0x0][0x170], 0x1 ;  /* 0x00005c0003107a11 */ /* 0x001fc800078408ff */
[----:B------:R-:W-:Y:S01]  /*5b0b0*/  LEA.HI.X.SX32 R17, R3, c[0x0][0x174], 0x1, P2 ;  /* 0x00005d0003117a11 */ /* 0x000fe200010f0eff */
[----:B------:R-:W-:-:S04]  /*5b0c0*/  IMAD R3, R50, 0x20, R3 ;  /* 0x0000002032037824 */ /* 0x000fc800078e0203 */
[----:B------:R-:W-:Y:S01]  /*5b0d0*/  IMAD.WIDE R18, R0, 0x2, R16 ;  /* 0x0000000200127825 */ /* 0x000fe200078e0210 */
[----:B---3--:R-:W-:Y:S02]  /*5b0e0*/  ISETP.LT.AND P3, PT, R2, c[0x0][0x178], !P6 ;  /* 0x00005e0002007a0c */ /* 0x008fe40007761270 */
[----:B------:R-:W3:Y:S04]  /*5b0f0*/  LDL.LU R2, [R1+0x29a4] ;  /* 0x0029a40001027983 */ /* 0x000ee80000300800 */
[----:B------:R-:W3:Y:S07]  /*5b100*/  LDL.LU R29, [R1+0x10] ;  /* 0x00001000011d7983 */ /* 0x000eee0000300800 */
[----:B----4-:R0:W-:Y:S01]  /*5b110*/  @P3 STG.E.U16 [R18.64], R42 ;  /* 0x0000002a12003986 */ /* 0x0101e2000c101506 */
[----:B------:R-:W-:-:S02]  /*5b120*/  ISETP.LT.AND P3, PT, R54, c[0x0][0x178], !P6 ;  /* 0x00005e0036007a0c */ /* 0x000fc40007761270 */
[----:B0-----:R-:W-:-:S04]  /*5b130*/  LEA R18, P2, R3, c[0x0][0x170], 0x1 ;  /* 0x00005c0003127a11 */ /* 0x001fc800078408ff */
[----:B------:R-:W-:Y:S01]  /*5b140*/  LEA.HI.X.SX32 R19, R3, c[0x0][0x174], 0x1, P2 ;  /* 0x00005d0003137a11 */ /* 0x000fe200010f0eff */
[----:B------:R-:W-:-:S04]  /*5b150*/  IMAD R3, R50, 0x20, R3 ;  /* 0x0000002032037824 */ /* 0x000fc800078e0203 */
[----:B------:R-:W-:Y:S01]  /*5b160*/  IMAD.WIDE R20, R0, 0x2, R18 ;  /* 0x0000000200147825 */ /* 0x000fe200078e0212 */
[----:B------:R-:W-:Y:S04]  /*5b170*/  STL [R1+0x2df4], R17 ;  /* 0x002df41101007387 */ /* 0x000fe80000100800 */
[----:B------:R0:W-:Y:S04]  /*5b180*/  @P3 STG.E.U16 [R20.64], R43 ;  /* 0x0000002b14003986 */ /* 0x0001e8000c101506 */
[----:B------:R-:W4:Y:S04]  /*5b190*/  LDL.LU R33, [R1+0x20] ;  /* 0x0000200001217983 */ /* 0x000f280000300800 */
[----:B------:R-:W3:Y:S01]  /*5b1a0*/  LDL R38, [R1+0x18bc] ;  /* 0x0018bc0001267983 */ /* 0x000ee20000100800 */
[----:B0-----:R-:W-:-:S03]  /*5b1b0*/  LEA R20, P2, R3, c[0x0][0x170], 0x1 ;  /* 0x00005c0003147a11 */ /* 0x001fc600078408ff */
[----:B------:R-:W4:Y:S01]  /*5b1c0*/  LDL.LU R37, [R1] ;  /* 0x0000000001257983 */ /* 0x000f220000300800 */
[----:B------:R-:W-:Y:S02]  /*5b1d0*/  LEA.HI.X.SX32 R21, R3, c[0x0][0x174], 0x1, P2 ;  /* 0x00005d0003157a11 */ /* 0x000fe400010f0eff */
[----:B------:R-:W-:Y:S01]  /*5b1e0*/  ISETP.GE.AND P3, PT, R22, c[0x0][0x17c], PT ;  /* 0x00005f0016007a0c */ /* 0x000fe20003f66270 */
[----:B------:R-:W-:Y:S01]  /*5b1f0*/  IMAD R3, R50, 0x20, R3 ;  /* 0x0000002032037824 */ /* 0x000fe200078e0203 */
[----:B------:R-:W-:Y:S01]  /*5b200*/  ISETP.LT.AND P5, PT, R25, c[0x0][0x178], !P6 ;  /* 0x00005e0019007a0c */ /* 0x000fe200077a1270 */
[----:B------:R-:W-:Y:S01]  /*5b210*/  IMAD.WIDE R22, R0, 0x2, R20 ;  /* 0x0000000200167825 */ /* 0x000fe200078e0214 */
[----:B------:R-:W4:Y:S04]  /*5b220*/  LDL R53, [R1+0x2964] ;  /* 0x0029640001357983 */ /* 0x000f280000100800 */
[----:B------:R-:W4:Y:S01]  /*5b230*/  LDL R31, [R1+0x296c] ;  /* 0x00296c00011f7983 */ /* 0x000f220000100800 */
[----:B--2---:R-:W-:-:S13]  /*5b240*/  ISETP.LT.AND P4, PT, R6, c[0x0][0x178], !P6 ;  /* 0x00005e0006007a0c */ /* 0x004fda0007781270 */
[----:B------:R0:W-:Y:S02]  /*5b250*/  @P4 STG.E.U16 [R22.64], R60 ;  /* 0x0000003c16004986 */ /* 0x0001e4000c101506 */
[----:B0-----:R-:W-:-:S04]  /*5b260*/  LEA R22, P2, R3, c[0x0][0x170], 0x1 ;  /* 0x00005c0003167a11 */ /* 0x001fc800078408ff */
[----:B------:R-:W-:Y:S02]  /*5b270*/  LEA.HI.X.SX32 R23, R3, c[0x0][0x174], 0x1, P2 ;  /* 0x00005d0003177a11 */ /* 0x000fe400010f0eff */
[----:B------:R-:W-:Y:S01]  /*5b280*/  ISETP.GE.AND P2, PT, R24, c[0x0][0x17c], PT ;  /* 0x00005f0018007a0c */ /* 0x000fe20003f46270 */
[----:B------:R-:W-:Y:S02]  /*5b290*/  IMAD R3, R50, 0x20, R3 ;  /* 0x0000002032037824 */ /* 0x000fe400078e0203 */
[----:B------:R-:W-:-:S05]  /*5b2a0*/  IMAD.WIDE R24, R0, 0x2, R22 ;  /* 0x0000000200187825 */ /* 0x000fca00078e0216 */
[----:B------:R0:W-:Y:S04]  /*5b2b0*/  @P5 STG.E.U16 [R24.64], R55 ;  /* 0x0000003718005986 */ /* 0x0001e8000c101506 */
[----:B------:R1:W-:Y:S01]  /*5b2c0*/  STL [R1+0x2df0], R23 ;  /* 0x002df01701007387 */ /* 0x0003e20000100800 */
[----:B0-----:R-:W-:-:S04]  /*5b2d0*/  LEA R24, P5, R3, c[0x0][0x170], 0x1 ;  /* 0x00005c0003187a11 */ /* 0x001fc800078a08ff */
[----:B------:R-:W-:-:S05]  /*5b2e0*/  LEA.HI.X.SX32 R25, R3, c[0x0][0x174], 0x1, P5 ;  /* 0x00005d0003197a11 */ /* 0x000fca00028f0eff */
[----:B------:R0:W-:Y:S04]  /*5b2f0*/  STL [R1+0x2dec], R25 ;  /* 0x002dec1901007387 */ /* 0x0001e80000100800 */
[----:B------:R-:W2:Y:S01]  /*5b300*/  LDL R34, [R1+0x2968] ;  /* 0x0029680001227983 */ /* 0x000ea20000100800 */
[----:B------:R-:W-:Y:S01]  /*5b310*/  ISETP.GE.AND P4, PT, R26, c[0x0][0x17c], PT ;  /* 0x00005f001a007a0c */ /* 0x000fe20003f86270 */
[----:B------:R-:W-:Y:S01]  /*5b320*/  IMAD.WIDE R26, R0, 0x2, R24 ;  /* 0x00000002001a7825 */ /* 0x000fe200078e0218 */
[----:B------:R-:W-:Y:S01]  /*5b330*/  PRMT R59, R40, 0x7632, R59 ;  /* 0x00007632283b7816 */ /* 0x000fe2000000003b */
[----:B------:R-:W2:Y:S02]  /*5b340*/  LDL R39, [R1+0x2974] ;  /* 0x0029740001277983 */ /* 0x000ea40000100800 */
[----:B------:R-:W-:Y:S01]  /*5b350*/  IMAD R3, R50, 0x20, R3 ;  /* 0x0000002032037824 */ /* 0x000fe200078e0203 */
[----:B------:R-:W-:-:S02]  /*5b360*/  PRMT R17, R41, 0x7632, R17 ;  /* 0x0000763229117816 */ /* 0x000fc40000000011 */
[----:B-1----:R-:W-:Y:S02]  /*5b370*/  PRMT R23, R42, 0x7632, R23 ;  /* 0x000076322a177816 */ /* 0x002fe40000000017 */
[----:B0-----:R-:W-:Y:S02]  /*5b380*/  PRMT R25, R43, 0x7632, R25 ;  /* 0x000076322b197816 */ /* 0x001fe40000000019 */
[----:B---3--:R-:W-:-:S13]  /*5b390*/  ISETP.LT.AND P5, PT, R38, c[0x0][0x178], !P6 ;  /* 0x00005e0026007a0c */ /* 0x008fda00077a1270 */
[----:B------:R0:W-:Y:S01]  /*5b3a0*/  @P5 STG.E.U16 [R26.64], R29 ;  /* 0x0000001d1a005986 */ /* 0x0001e2000c101506 */
[----:B------:R-:W-:-:S03]  /*5b3b0*/  ISETP.GE.AND P5, PT, R2, c[0x0][0x17c], PT ;  /* 0x00005f0002007a0c */ /* 0x000fc60003fa6270 */
[----:B------:R-:W3:Y:S01]  /*5b3c0*/  LDL R2, [R1+0x2970] ;  /* 0x0029700001027983 */ /* 0x000ee20000100800 */
[----:B0-----:R-:W-:-:S04]  /*5b3d0*/  LEA R26, P0, R3, c[0x0][0x170], 0x1 ;  /* 0x00005c00031a7a11 */ /* 0x001fc800078008ff */
[----:B------:R-:W-:Y:S02]  /*5b3e0*/  LEA.HI.X.SX32 R27, R3, c[0x0][0x174], 0x1, P0 ;  /* 0x00005d00031b7a11 */ /* 0x000fe400000f0eff */
[----:B----4-:R-:W-:Y:S01]  /*5b3f0*/  ISETP.LT.AND P0, PT, R53, c[0x0][0x178], !P6 ;  /* 0x00005e0035007a0c */ /* 0x010fe20007701270 */
[----:B------:R-:W-:Y:S02]  /*5b400*/  IMAD R3, R50, 0x20, R3 ;  /* 0x0000002032037824 */ /* 0x000fe400078e0203 */
[----:B------:R-:W-:-:S10]  /*5b410*/  IMAD.WIDE R40, R0, 0x2, R26 ;  /* 0x0000000200287825 */ /* 0x000fd400078e021a */
[----:B------:R0:W-:Y:S02]  /*5b420*/  @P0 STG.E.U16 [R40.64], R33 ;  /* 0x0000002128000986 */ /* 0x0001e4000c101506 */
[----:B0-----:R-:W-:-:S04]  /*5b430*/  LEA R40, P0, R3, c[0x0][0x170], 0x1 ;  /* 0x00005c0003287a11 */ /* 0x001fc800078008ff */
[----:B------:R-:W-:Y:S01]  /*5b440*/  LEA.HI.X.SX32 R41, R3, c[0x0][0x174], 0x1, P0 ;  /* 0x00005d0003297a11 */ /* 0x000fe200000f0eff */
[----:B------:R-:W-:-:S04]  /*5b450*/  IMAD R3, R50, 0x20, R3 ;  /* 0x0000002032037824 */ /* 0x000fc800078e0203 */
[----:B------:R-:W-:Y:S01]  /*5b460*/  IMAD.WIDE R42, R0, 0x2, R40 ;  /* 0x00000002002a7825 */ /* 0x000fe200078e0228 */
[----:B------:R0:W-:Y:S02]  /*5b470*/  STL [R1+0x2de8], R27 ;  /* 0x002de81b01007387 */ /* 0x0001e40000100800 */
[----:B0-----:R-:W-:Y:S02]  /*5b480*/  PRMT R27, R60, 0x7632, R27 ;  /* 0x000076323c1b7816 */ /* 0x001fe4000000001b */
[----:B------:R-:W4:Y:S04]  /*5b490*/  LDL.LU R60, [R1+0x2df8] ;  /* 0x002df800013c7983 */ /* 0x000f280000300800 */
[----:B------:R-:W4:Y:S01]  /*5b4a0*/  LDL R35, [R1+0x297c] ;  /* 0x00297c0001237983 */ /* 0x000f220000100800 */
[----:B--2---:R-:W-:-:S13]  /*5b4b0*/  ISETP.LT.AND P0, PT, R34, c[0x0][0x178], !P6 ;  /* 0x00005e0022007a0c */ /* 0x004fda0007701270 */
[----:B------:R0:W-:Y:S02]  /*5b4c0*/  @P0 STG.E.U16 [R42.64], R37 ;  /* 0x000000252a000986 */ /* 0x0001e4000c101506 */
[----:B0-----:R-:W-:-:S04]  /*5b4d0*/  LEA R42, P0, R3, c[0x0][0x170], 0x1 ;  /* 0x00005c00032a7a11 */ /* 0x001fc800078008ff */
[----:B------:R-:W-:Y:S02]  /*5b4e0*/  LEA.HI.X.SX32 R43, R3, c[0x0][0x174], 0x1, P0 ;  /* 0x00005d00032b7a11 */ /* 0x000fe400000f0eff */
[----:B------:R-:W-:Y:S02]  /*5b4f0*/  ISETP.LT.AND P0, PT, R31, c[0x0][0x178], !P6 ;  /* 0x00005e001f007a0c */ /* 0x000fe40007701270 */
[----:B------:R-:W2:Y:S01]  /*5b500*/  LDL R31, [R1+0x2978] ;  /* 0x00297800011f7983 */ /* 0x000ea20000100800 */
[----:B------:R-:W-:-:S04]  /*5b510*/  IMAD.WIDE R44, R0, 0x2, R42 ;  /* 0x00000002002c7825 */ /* 0x000fc800078e022a */
[----:B------:R-:W-:-:S06]  /*5b520*/  IMAD R3, R50, 0x20, R3 ;  /* 0x0000002032037824 */ /* 0x000fcc00078e0203 */
[----:B------:R0:W-:Y:S02]  /*5b530*/  @P0 STG.E.U16 [R44.64], R52 ;  /* 0x000000342c000986 */ /* 0x0001e4000c101506 */
[----:B0-----:R-:W-:-:S04]  /*5b540*/  LEA R44, P0, R3, c[0x0][0x170], 0x1 ;  /* 0x00005c00032c7a11 */ /* 0x001fc800078008ff */
[----:B------:R-:W-:Y:S02]  /*5b550*/  LEA.HI.X.SX32 R45, R3, c[0x0][0x174], 0x1, P0 ;  /* 0x00005d00032d7a11 */ /* 0x000fe400000f0eff */
[----:B------:R-:W-:Y:S02]  /*5b560*/  PRMT R58, R46, 0x7632, R58 ;  /* 0x000076322e3a7816 */ /* 0x000fe4000000003a */
[----:B------:R-:W-:Y:S01]  /*5b570*/  PRMT R61, R47, 0x7632, R61 ;  /* 0x000076322f3d7816 */ /* 0x000fe2000000003d */
[----:B------:R-:W-:-:S04]  /*5b580*/  IMAD.WIDE R46, R0, 0x2, R44 ;  /* 0x00000002002e7825 */ /* 0x000fc800078e022c */
[----:B------:R-:W-:Y:S01]  /*5b590*/  IMAD R3, R50, 0x20, R3 ;  /* 0x0000002032037824 */ /* 0x000fe200078e0203 */
[----:B---3--:R-:W-:-:S13]  /*5b5a0*/  ISETP.LT.AND P0, PT, R2, c[0x0][0x178], !P6 ;  /* 0x00005e0002007a0c */ /* 0x008fda0007701270 */
[----:B------:R0:W-:Y:S02]  /*5b5b0*/  @P0 STG.E.U16 [R46.64], R36 ;  /* 0x000000242e000986 */ /* 0x0001e4000c101506 */
[----:B0-----:R-:W-:-:S04]  /*5b5c0*/  LEA R46, P0, R3, c[0x0][0x170], 0x1 ;  /* 0x00005c00032e7a11 */ /* 0x001fc800078008ff */
[----:B------:R-:W-:Y:S02]  /*5b5d0*/  LEA.HI.X.SX32 R47, R3, c[0x0][0x174], 0x1, P0 ;  /* 0x00005d00032f7a11 */ /* 0x000fe400000f0eff */
[----:B------:R-:W-:-:S03]  /*5b5e0*/  ISETP.LT.AND P0, PT, R39, c[0x0][0x178], !P6 ;  /* 0x00005e0027007a0c */ /* 0x000fc60007701270 */
[----:B------:R-:W-:-:S10]  /*5b5f0*/  IMAD.WIDE R48, R0, 0x2, R46 ;  /* 0x0000000200307825 */ /* 0x000fd400078e022e */
[----:B------:R0:W-:Y:S02]  /*5b600*/  @P0 STG.E.U16 [R48.64], R32 ;  /* 0x0000002030000986 */ /* 0x0001e4000c101506 */
[----:B0-----:R-:W-:-:S05]  /*5b610*/  IMAD R49, R50, 0x20, R3 ;  /* 0x0000002032317824 */ /* 0x001fca00078e0203 */
[----:B------:R-:W-:Y:S01]  /*5b620*/  LEA R48, P0, R49, c[0x0][0x170], 0x1 ;  /* 0x00005c0031307a11 */ /* 0x000fe200078008ff */
[----:B------:R-:W-:-:S03]  /*5b630*/  IMAD R3, R50, 0x20, R49 ;  /* 0x0000002032037824 */ /* 0x000fc600078e0231 */
[----:B------:R-:W-:-:S05]  /*5b640*/  LEA.HI.X.SX32 R49, R49, c[0x0][0x174], 0x1, P0 ;  /* 0x00005d0031317a11 */ /* 0x000fca00000f0eff */
[----:B------:R-:W-:Y:S01]  /*5b650*/  IMAD.WIDE R50, R0, 0x2, R48 ;  /* 0x0000000200327825 */ /* 0x000fe200078e0230 */
[----:B--2---:R-:W-:Y:S02]  /*5b660*/  ISETP.LT.AND P0, PT, R31, c[0x0][0x178], !P6 ;  /* 0x00005e001f007a0c */ /* 0x004fe40007701270 */
[----:B----4-:R-:W-:-:S11]  /*5b670*/  ISETP.LT.AND P6, PT, R35, c[0x0][0x178], !P6 ;  /* 0x00005e0023007a0c */ /* 0x010fd600077c1270 */
[----:B------:R0:W-:Y:S02]  /*5b680*/  @P0 STG.E.U16 [R50.64], R28 ;  /* 0x0000001c32000986 */ /* 0x0001e4000c101506 */
[----:B0-----:R-:W-:-:S04]  /*5b690*/  LEA R50, P0, R3, c[0x0][0x170], 0x1 ;  /* 0x00005c0003327a11 */ /* 0x001fc800078008ff */
[----:B------:R-:W-:-:S05]  /*5b6a0*/  LEA.HI.X.SX32 R51, R3, c[0x0][0x174], 0x1, P0 ;  /* 0x00005d0003337a11 */ /* 0x000fca00000f0eff */
[C---:B------:R-:W-:Y:S01]  /*5b6b0*/  IMAD.WIDE R56, R0.reuse, 0x2, R50 ;  /* 0x0000000200387825 */ /* 0x040fe200078e0232 */
[----:B------:R-:W-:-:S04]  /*5b6c0*/  IADD3 R0, R0, c[0x0][0x198], RZ ;  /* 0x0000660000007a10 */ /* 0x000fc80007ffe0ff */
[----:B------:R0:W-:Y:S01]  /*5b6d0*/  @P6 STG.E.U16 [R56.64], R4 ;  /* 0x0000000438006986 */ /* 0x0001e2000c101506 */
[----:B------:R-:W-:Y:S01]  /*5b6e0*/  ISETP.LT.AND P6, PT, R30, c[0x0][0x178], !P5 ;  /* 0x00005e001e007a0c */ /* 0x000fe20006fc1270 */
[----:B0-----:R-:W-:-:S12]  /*5b6f0*/  IMAD.WIDE R56, R0, 0x2, R8 ;  /* 0x0000000200387825 */ /* 0x001fd800078e0208 */
[----:B------:R0:W-:Y:S01]  /*5b700*/  @P6 STG.E.U16 [R56.64], R59 ;  /* 0x0000003b38006986 */ /* 0x0001e2000c101506 */
[----:B------:R-:W-:Y:S01]  /*5b710*/  ISETP.LT.AND P6, PT, R7, c[0x0][0x178], !P5 ;  /* 0x00005e0007007a0c */ /* 0x000fe20006fc1270 */
[----:B0-----:R-:W-:Y:S02]  /*5b720*/  IMAD.WIDE R56, R0, 0x2, R10 ;  /* 0x0000000200387825 */ /* 0x001fe400078e020a */
[----:B------:R-:W2:Y:S10]  /*5b730*/  LDL R59, [R1+0x2958] ;  /* 0x00295800013b7983 */ /* 0x000eb40000100800 */
[----:B------:R0:W-:Y:S01]  /*5b740*/  @P6 STG.E.U16 [R56.64], R17 ;  /* 0x0000001138006986 */ /* 0x0001e2000c101506 */
[----:B------:R-:W-:-:S02]  /*5b750*/  ISETP.LT.AND P6, PT, R5, c[0x0][0x178], !P5 ;  /* 0x00005e0005007a0c */ /* 0x000fc40006fc1270 */
[----:B------:R-:W-:Y:S02]  /*5b760*/  LOP3.LUT P0, RZ, R60, 0x2, RZ, 0xc0, !PT ;  /* 0x000000023cff7812 */ /* 0x000fe4000780c0ff */
[----:B------:R-:W3:Y:S04]  /*5b770*/  LDL R60, [R1+0x2214] ;  /* 0x00221400013c7983 */ /* 0x000ee80000100800 */
[----:B------:R-:W-:Y:S01]  /*5b780*/  STL [R1+0x2de4], R7 ;  /* 0x002de40701007387 */ /* 0x000fe20000100800 */
[----:B0-----:R-:W-:-:S03]  /*5b790*/  IMAD.WIDE R56, R0, 0x2, R12 ;  /* 0x0000000200387825 */ /* 0x001fc600078e020c */
[----:B------:R-:W4:Y:S04]  /*5b7a0*/  LDL.LU R17, [R1+0x2df4] ;  /* 0x002df40001117983 */ /* 0x000f280000300800 */
[----:B------:R-:W-:Y:S04]  /*5b7b0*/  STL [R1+0x2de0], R5 ;  /* 0x002de00501007387 */ /* 0x000fe80000100800 */
[----:B------:R0:W-:Y:S04]  /*5b7c0*/  @P6 STG.E.U16 [R56.64], R58 ;  /* 0x0000003a38006986 */ /* 0x0001e8000c101506 */
[----:B0-----:R-:W3:Y:S01]  /*5b7d0*/  LDL R58, [R1+0x2954] ;  /* 0x00295400013a7983 */ /* 0x001ee20000100800 */
[----:B------:R-:W-:Y:S01]  /*5b7e0*/  IMAD.WIDE R56, R0, 0x2, R14 ;  /* 0x0000000200387825 */ /* 0x000fe200078e020e */
[----:B--2---:R-:W-:-:S02]  /*5b7f0*/  ISETP.LT.AND P6, PT, R59, c[0x0][0x178], !P5 ;  /* 0x00005e003b007a0c */ /* 0x004fc40006fc1270 */
[----:B------:R-:W-:Y:S11]  /*5b800*/  STL [R1+0x2ddc], R59 ;  /* 0x002ddc3b01007387 */ /* 0x000ff60000100800 */
[----:B------:R4:W-:Y:S02]  /*5b810*/  @P6 STG.E.U16 [R56.64], R61 ;  /* 0x0000003d38006986 */ /* 0x0009e4000c101506 */
[----:B----4-:R-:W-:-:S02]  /*5b820*/  IMAD.WIDE R56, R0, 0x2, R16 ;  /* 0x0000000200387825 */ /* 0x010fc400078e0210 */
[----:B------:R-:W2:Y:S01]  /*5b830*/  LDL R61, [R1+0x296c] ;  /* 0x00296c00013d7983 */ /* 0x000ea20000100800 */
[----:B---3--:R-:W-:-:S03]  /*5b840*/  ISETP.LT.AND P6, PT, R58, c[0x0][0x178], !P5 ;  /* 0x00005e003a007a0c */ /* 0x008fc60006fc1270 */
[----:B------:R-:W-:Y:S10]  /*5b850*/  STL [R1+0x2dd8], R58 ;  /* 0x002dd83a01007387 */ /* 0x000ff40000100800 */
[----:B------:R0:W-:Y:S04]  /*5b860*/  @P6 STG.E.U16 [R56.64], R23 ;  /* 0x0000001738006986 */ /* 0x0001e8000c101506 */
[----:B0-----:R-:W3:Y:S01]  /*5b870*/  LDL.LU R23, [R1+0x2df0] ;  /* 0x002df00001177983 */ /* 0x001ee20000300800 */
[----:B------:R-:W-:Y:S01]  /*5b880*/  ISETP.LT.AND P6, PT, R54, c[0x0][0x178], !P5 ;  /* 0x00005e0036007a0c */ /* 0x000fe20006fc1270 */
[----:B------:R-:W-:-:S02]  /*5b890*/  IMAD.WIDE R56, R0, 0x2, R18 ;  /* 0x0000000200387825 */ /* 0x000fc400078e0212 */
[----:B------:R-:W-:Y:S10]  /*5b8a0*/  STL [R1+0x2dd4], R54 ;  /* 0x002dd43601007387 */ /* 0x000ff40000100800 */
[----:B------:R0:W-:Y:S01]  /*5b8b0*/  @P6 STG.E.U16 [R56.64], R25 ;  /* 0x0000001938006986 */ /* 0x0001e2000c101506 */
[----:B------:R-:W-:-:S03]  /*5b8c0*/  ISETP.LT.AND P6, PT, R6, c[0x0][0x178], !P5 ;  /* 0x00005e0006007a0c */ /* 0x000fc60006fc1270 */
[----:B0-----:R-:W4:Y:S01]  /*5b8d0*/  LDL.LU R25, [R1+0x2dec] ;  /* 0x002dec0001197983 */ /* 0x001f220000300800 */
[----:B------:R-:W-:-:S09]  /*5b8e0*/  IMAD.WIDE R56, R0, 0x2, R20 ;  /* 0x0000000200387825 */ /* 0x000fd200078e0214 */
[----:B------:R0:W-:Y:S04]  /*5b8f0*/  @P6 STG.E.U16 [R56.64], R27 ;  /* 0x0000001b38006986 */ /* 0x0001e8000c101506 */
[----:B0-----:R-:W2:Y:S01]  /*5b900*/  LDL.LU R27, [R1+0x2de8] ;  /* 0x002de800011b7983 */ /* 0x001ea20000300800 */
[----:B------:R-:W-:Y:S02]  /*5b910*/  ISETP.LT.AND P6, PT, R60, c[0x0][0x178], !P5 ;  /* 0x00005e003c007a0c */ /* 0x000fe40006fc1270 */
[----:B------:R-:W-:Y:S01]  /*5b920*/  PRMT R3, R55, 0x7632, R3 ;  /* 0x0000763237037816 */ /* 0x000fe20000000003 */
[----:B---3--:R-:W-:-:S10]  /*5b930*/  IMAD.WIDE R56, R0, 0x2, R22 ;  /* 0x0000000200387825 */ /* 0x008fd400078e0216 */
[----:B------:R0:W-:Y:S02]  /*5b940*/  @P6 STG.E.U16 [R56.64], R3 ;  /* 0x0000000338006986 */ /* 0x0001e4000c101506 */
[----:B0-----:R-:W-:Y:S02]  /*5b950*/  PRMT R3, R29, 0x7632, R3 ;  /* 0x000076321d037816 */ /* 0x001fe40000000003 */
[----:B------:R-:W3:Y:S04]  /*5b960*/  LDL.LU R29, [R1+0x29a8] ;  /* 0x0029a800011d7983 */ /* 0x000ee80000300800 */
[----:B------:R-:W3:Y:S01]  /*5b970*/  LDL R7, [R1+0x230] ;  /* 0x0002300001077983 */ /* 0x000ee20000100800 */
[----:B------:R-:W-:Y:S01]  /*5b980*/  ISETP.LT.AND P6, PT, R38, c[0x0][0x178], !P5 ;  /* 0x00005e0026007a0c */ /* 0x000fe20006fc1270 */
[----:B----4-:R-:W-:Y:S01]  /*5b990*/  IMAD.WIDE R56, R0, 0x2, R24 ;  /* 0x0000000200387825 */ /* 0x010fe200078e0218 */
[----:B------:R-:W-:Y:S01]  /*5b9a0*/  PRMT R52, R52, 0x7632, R52 ;  /* 0x0000763234347816 */ /* 0x000fe20000000034 */
[----:B------:R-:W4:Y:S01]  /*5b9b0*/  LDL R5, [R1+0x1d0] ;  /* 0x0001d00001057983 */ /* 0x000f220000100800 */
[----:B------:R-:W-:-:S02]  /*5b9c0*/  PRMT R36, R36, 0x7632, R36 ;  /* 0x0000763224247816 */ /* 0x000fc40000000024 */
[----:B------:R-:W-:Y:S01]  /*5b9d0*/  PRMT R32, R32, 0x7632, R32 ;  /* 0x0000763220207816 */ /* 0x000fe20000000020 */
[----:B------:R-:W4:Y:S01]  /*5b9e0*/  LDL R59, [R1+0x190] ;  /* 0x00019000013b7983 */ /* 0x000f220000100800 */
[----:B------:R-:W-:Y:S02]  /*5b9f0*/  PRMT R28, R28, 0x7632, R28 ;  /* 0x000076321c1c7816 */ /* 0x000fe4000000001c */
[----:B------:R-:W-:Y:S01]  /*5ba00*/  PRMT R4, R4, 0x7632, R4 ;  /* 0x0000763204047816 */ /* 0x000fe20000000004 */
[----:B------:R-:W4:Y:S04]  /*5ba10*/  LDL R58, [R1+0x150] ;  /* 0x00015000013a7983 */ /* 0x000f280000100800 */
[----:B------:R0:W-:Y:S01]  /*5ba20*/  @P6 STG.E.U16 [R56.64], R3 ;  /* 0x0000000338006986 */ /* 0x0001e2000c101506 */
[----:B------:R-:W-:-:S03]  /*5ba30*/  ISETP.LT.AND P6, PT, R53, c[0x0][0x178], !P5 ;  /* 0x00005e0035007a0c */ /* 0x000fc60006fc1270 */
[----:B------:R-:W4:Y:S04]  /*5ba40*/  LDL R54, [R1+0x120] ;  /* 0x0001200001367983 */ /* 0x000f280000100800 */
[----:B------:R-:W4:Y:S01]  /*5ba50*/  LDL R53, [R1+0x110] ;  /* 0x0001100001357983 */ /* 0x000f220000100800 */
[----:B0-----:R-:W-:Y:S01]  /*5ba60*/  PRMT R3, R33, 0x7632, R3 ;  /* 0x0000763221037816 */ /* 0x001fe20000000003 */
[----:B--2---:R-:W-:-:S05]  /*5ba70*/  IMAD.WIDE R56, R0, 0x2, R26 ;  /* 0x0000000200387825 */ /* 0x004fca00078e021a */
[----:B------:R0:W-:Y:S01]  /*5ba80*/  @P6 STG.E.U16 [R56.64], R3 ;  /* 0x0000000338006986 */ /* 0x0001e2000c101506 */
[----:B------:R-:W-:Y:S02]  /*5ba90*/  ISETP.LT.AND P6, PT, R34, c[0x0][0x178], !P5 ;  /* 0x00005e0022007a0c */ /* 0x000fe40006fc1270 */
[----:B0-----:R-:W-:Y:S01]  /*5baa0*/  PRMT R3, R37, 0x7632, R3 ;  /* 0x0000763225037816 */ /* 0x001fe20000000003 */
[C---:B------:R-:W-:Y:S01]  /*5bab0*/  IMAD.WIDE R56, R0.reuse, 0x2, R40 ;  /* 0x0000000200387825 */ /* 0x040fe200078e0228 */
[----:B------:R-:W2:Y:S09]  /*5bac0*/  LDL R37, [R1+0xe0] ;  /* 0x0000e00001257983 */ /* 0x000eb20000100800 */
[----:B------:R0:W-:Y:S01]  /*5bad0*/  @P6 STG.E.U16 [R56.64], R3 ;  /* 0x0000000338006986 */ /* 0x0001e2000c101506 */
[----:B------:R-:W-:Y:S01]  /*5bae0*/  ISETP.LT.AND P6, PT, R61, c[0x0][0x178], !P5 ;  /* 0x00005e003d007a0c */ /* 0x000fe20006fc1270 */
[----:B0-----:R-:W-:-:S12]  /*5baf0*/  IMAD.WIDE R56, R0, 0x2, R42 ;  /* 0x0000000200387825 */ /* 0x001fd800078e022a */
[----:B------:R0:W-:Y:S01]  /*5bb00*/  @P6 STG.E.U16 [R56.64], R52 ;  /* 0x0000003438006986 */ /* 0x0001e2000c101506 */
[----:B------:R-:W-:Y:S01]  /*5bb10*/  ISETP.LT.AND P6, PT, R2, c[0x0][0x178], !P5 ;  /* 0x00005e0002007a0c */ /* 0x000fe20006fc1270 */
[----:B0-----:R-:W-:-:S12]  /*5bb20*/  IMAD.WIDE R56, R0, 0x2, R44 ;  /* 0x0000000200387825 */ /* 0x001fd800078e022c */
[----:B------:R0:W-:Y:S01]  /*5bb30*/  @P6 STG.E.U16 [R56.64], R36 ;  /* 0x0000002438006986 */ /* 0x0001e2000c101506 */
[----:B------:R-:W-:Y:S01]  /*5bb40*/  ISETP.LT.AND P6, PT, R39, c[0x0][0x178], !P5 ;  /* 0x00005e0027007a0c */ /* 0x000fe20006fc1270 */
[----:B0-----:R-:W-:-:S12]  /*5bb50*/  IMAD.WIDE R56, R0, 0x2, R46 ;  /* 0x0000000200387825 */ /* 0x001fd800078e022e */
[----:B------:R0:W-:Y:S01]  /*5bb60*/  @P6 STG.E.U16 [R56.64], R32 ;  /* 0x0000002038006986 */ /* 0x0001e2000c101506 */
[----:B------:R-:W-:Y:S02]  /*5bb70*/  ISETP.LT.AND P6, PT, R31, c[0x0][0x178], !P5 ;  /* 0x00005e001f007a0c */ /* 0x000fe40006fc1270 */
[----:B------:R-:W-:Y:S01]  /*5bb80*/  ISETP.LT.AND P5, PT, R35, c[0x0][0x178], !P5 ;  /* 0x00005e0023007a0c */ /* 0x000fe20006fa1270 */
[----:B0-----:R-:W-:-:S10]  /*5bb90*/  IMAD.WIDE R56, R0, 0x2, R48 ;  /* 0x0000000200387825 */ /* 0x001fd400078e0230 */
[----:B------:R0:W-:Y:S02]  /*5bba0*/  @P6 STG.E.U16 [R56.64], R28 ;  /* 0x0000001c38006986 */ /* 0x0001e4000c101506 */
[C---:B0-----:R-:W-:Y:S01]  /*5bbb0*/  IMAD.WIDE R56, R0.reuse, 0x2, R50 ;  /* 0x0000000200387825 */ /* 0x041fe200078e0232 */
[----:B------:R-:W-:Y:S01]  /*5bbc0*/  IADD3 R0, R0, c[0x0][0x198], RZ ;  /* 0x0000660000007a10 */ /* 0x000fe20007ffe0ff */
[----:B------:R-:W2:Y:S04]  /*5bbd0*/  LDL.LU R28, [R1+0xf0] ;  /* 0x0000f000011c7983 */ /* 0x000ea80000300800 */
[----:B------:R0:W-:Y:S04]  /*5bbe0*/  @P5 STG.E.U16 [R56.64], R4 ;  /* 0x0000000438005986 */ /* 0x0001e8000c101506 */
[----:B------:R-:W2:Y:S04]  /*5bbf0*/  LDL.LU R32, [R1+0xa0] ;  /* 0x0000a00001207983 */ /* 0x000ea80000300800 */
[----:B------:R-:W2:Y:S01]  /*5bc00*/  LDL.LU R52, [R1+0x90] ;  /* 0x0000900001347983 */ /* 0x000ea20000300800 */
[----:B0-----:R-:W-:-:S03]  /*5bc10*/  IMAD.WIDE R56, R0, 0x2, R8 ;  /* 0x0000000200387825 */ /* 0x001fc600078e0208 */
[----:B------:R-:W2:Y:S01]  /*5bc20*/  LDL.LU R55, [R1+0xb0] ;  /* 0x0000b00001377983 */ /* 0x000ea20000300800 */
[----:B---3--:R-:W-:-:S03]  /*5bc30*/  ISETP.GE.AND P6, PT, R29, c[0x0][0x17c], PT ;  /* 0x00005f001d007a0c */ /* 0x008fc60003fc6270 */
[----:B------:R-:W3:Y:S01]  /*5bc40*/  LDL.LU R29, [R1+0x80] ;  /* 0x00008000011d7983 */ /* 0x000ee20000300800 */
[----:B------:R-:W-:-:S03]  /*5bc50*/  ISETP.LT.AND P5, PT, R30, c[0x0][0x178], !P6 ;  /* 0x00005e001e007a0c */ /* 0x000fc600077a1270 */
[----:B------:R-:W2:Y:S04]  /*5bc60*/  LDL.LU R33, [R1+0x70] ;  /* 0x0000700001217983 */ /* 0x000ea80000300800 */
[----:B------:R-:W2:Y:S04]  /*5bc70*/  LDL R36, [R1+0x2964] ;  /* 0x0029640001247983 */ /* 0x000ea80000100800 */
[----:B------:R-:W2:Y:S04]  /*5bc80*/  LDL.LU R4, [R1+0xd0] ;  /* 0x0000d00001047983 */ /* 0x000ea80000300800 */
[----:B------:R0:W-:Y:S04]  /*5bc90*/  @P5 STG.E.U16 [R56.64], R7 ;  /* 0x0000000738005986 */ /* 0x0001e8000c101506 */
[----:B0-----:R-:W2:Y:S01]  /*5bca0*/  LDL.LU R7, [R1+0x2de4] ;  /* 0x002de40001077983 */ /* 0x001ea20000300800 */
[----:B------:R-:W-:Y:S01]  /*5bcb0*/  IMAD.WIDE R56, R0, 0x2, R10 ;  /* 0x0000000200387825 */ /* 0x000fe200078e020a */
[----:B--2---:R-:W-:-:S13]  /*5bcc0*/  ISETP.LT.AND P5, PT, R7, c[0x0][0x178], !P6 ;  /* 0x00005e0007007a0c */ /* 0x004fda00077a1270 */
[----:B----4-:R0:W-:Y:S04]  /*5bcd0*/  @P5 STG.E.U16 [R56.64], R5 ;  /* 0x0000000538005986 */ /* 0x0101e8000c101506 */
[----:B0-----:R-:W2:Y:S01]  /*5bce0*/  LDL.LU R5, [R1+0x2de0] ;  /* 0x002de00001057983 */ /* 0x001ea20000300800 */
[----:B------:R-:W-:Y:S01]  /*5bcf0*/  IMAD.WIDE R56, R0, 0x2, R12 ;  /* 0x0000000200387825 */ /* 0x000fe200078e020c */
[----:B--2---:R-:W-:-:S13]  /*5bd00*/  ISETP.LT.AND P5, PT, R5, c[0x0][0x178], !P6 ;  /* 0x00005e0005007a0c */ /* 0x004fda00077a1270 */
[----:B------:R0:W-:Y:S04]  /*5bd10*/  @P5 STG.E.U16 [R56.64], R59 ;  /* 0x0000003b38005986 */ /* 0x0001e8000c101506 */
        /* <DEDUP_REMOVED lines=11> */
[----:B------:R0:W-:Y:S01]  /*5bdd0*/  @P5 STG.E.U16 [R56.64], R53 ;  /* 0x0000003538005986 */ /* 0x0001e2000c101506 */
[----:B------:R-:W-:Y:S01]  /*5bde0*/  ISETP.LT.AND P5, PT, R6, c[0x0][0x178], !P6 ;  /* 0x00005e0006007a0c */ /* 0x000fe200077a1270 */
[----:B0-----:R-:W-:Y:S02]  /*5bdf0*/  IMAD.WIDE R56, R0, 0x2, R20 ;  /* 0x0000000200387825 */ /* 0x001fe400078e0214 */
[----:B------:R-:W2:Y:S10]  /*5be00*/  LDL.LU R53, [R1+0x2dd0] ;  /* 0x002dd00001357983 */ /* 0x000eb40000300800 */
[----:B------:R0:W-:Y:S04]  /*5be10*/  @P5 STG.E.U16 [R56.64], R37 ;  /* 0x0000002538005986 */ /* 0x0001e8000c101506 */
[----:B0-----:R-:W4:Y:S01]  /*5be20*/  LDL.LU R37, [R1+0x2dcc] ;  /* 0x002dcc0001257983 */ /* 0x001f220000300800 */
[----:B------:R-:W-:Y:S01]  /*5be30*/  ISETP.LT.AND P5, PT, R60, c[0x0][0x178], !P6 ;  /* 0x00005e003c007a0c */ /* 0x000fe200077a1270 */
[----:B------:R-:W-:-:S12]  /*5be40*/  IMAD.WIDE R56, R0, 0x2, R22 ;  /* 0x0000000200387825 */ /* 0x000fd800078e0216 */
        /* <DEDUP_REMOVED lines=15> */
[----:B---3--:R0:W-:Y:S01]  /*5bf40*/  @P5 STG.E.U16 [R56.64], R29 ;  /* 0x0000001d38005986 */ /* 0x0081e2000c101506 */
[----:B------:R-:W-:Y:S01]  /*5bf50*/  ISETP.LT.AND P5, PT, R39, c[0x0][0x178], !P6 ;  /* 0x00005e0027007a0c */ /* 0x000fe200077a1270 */
[----:B0-----:R-:W-:-:S12]  /*5bf60*/  IMAD.WIDE R56, R0, 0x2, R46 ;  /* 0x0000000200387825 */ /* 0x001fd800078e022e */
[----:B------:R0:W-:Y:S01]  /*5bf70*/  @P5 STG.E.U16 [R56.64], R33 ;  /* 0x0000002138005986 */ /* 0x0001e2000c101506 */
[----:B------:R-:W-:Y:S01]  /*5bf80*/  ISETP.LT.AND P5, PT, R31, c[0x0][0x178], !P6 ;  /* 0x00005e001f007a0c */ /* 0x000fe200077a1270 */
[----:B0-----:R-:W-:-:S12]  /*5bf90*/  IMAD.WIDE R56, R0, 0x2, R48 ;  /* 0x0000000200387825 */ /* 0x001fd800078e0230 */
[----:B----4-:R0:W-:Y:S04]  /*5bfa0*/  @P5 STG.E.U16 [R56.64], R37 ;  /* 0x0000002538005986 */ /* 0x0101e8000c101506 */
[----:B0-----:R-:W3:Y:S01]  /*5bfb0*/  LDL.LU R57, [R1+0x29ac] ;  /* 0x0029ac0001397983 */ /* 0x001ee20000300800 */
[----:B------:R-:W-:Y:S02]  /*5bfc0*/  ISETP.LT.AND P6, PT, R35, c[0x0][0x178], !P6 ;  /* 0x00005e0023007a0c */ /* 0x000fe400077c1270 */
[----:B---3--:R-:W-:Y:S01]  /*5bfd0*/  ISETP.GE.AND P5, PT, R57, c[0x0][0x17c], PT ;  /* 0x00005f0039007a0c */ /* 0x008fe20003fa6270 */
[----:B------:R-:W-:-:S10]  /*5bfe0*/  IMAD.WIDE R56, R0, 0x2, R50 ;  /* 0x0000000200387825 */ /* 0x000fd400078e0232 */
[----:B--2---:R0:W-:Y:S04]  /*5bff0*/  @P6 STG.E.U16 [R56.64], R53 ;  /* 0x0000003538006986 */ /* 0x0041e8000c101506 */
[----:B0-----:R-:W2:Y:S01]  /*5c000*/  LDL.LU R57, [R1+0x230] ;  /* 0x0002300001397983 */ /* 0x001ea20000300800 */
[----:B------:R-:W-:Y:S02]  /*5c010*/  ISETP.LT.AND P6, PT, R30, c[0x0][0x178], !P5 ;  /* 0x00005e001e007a0c */ /* 0x000fe40006fc1270 */
[----:B------:R-:W-:Y:S02]  /*5c020*/  IADD3 R0, R0, c[0x0][0x198], RZ ;  /* 0x0000660000007a10 */ /* 0x000fe40007ffe0ff */
[----:B--2---:R-:W-:-:S03]  /*5c030*/  PRMT R3, R57, 0x7632, R3 ;  /* 0x0000763239037816 */ /* 0x004fc60000000003 */
[----:B------:R-:W-:-:S06]  /*5c040*/  IMAD.WIDE R56, R0, 0x2, R8 ;  /* 0x0000000200387825 */ /* 0x000fcc00078e0208 */
[----:B------:R0:W-:Y:S04]  /*5c050*/  @P6 STG.E.U16 [R56.64], R3 ;  /* 0x0000000338006986 */ /* 0x0001e8000c101506 */
[----:B0-----:R-:W2:Y:S01]  /*5c060*/  LDL.LU R57, [R1+0x1d0] ;  /* 0x0001d00001397983 */ /* 0x001ea20000300800 */
[----:B------:R-:W-:-:S03]  /*5c070*/  ISETP.LT.AND P6, PT, R7, c[0x0][0x178], !P5 ;  /* 0x00005e0007007a0c */ /* 0x000fc60006fc1270 */
[----:B------:R0:W-:Y:S04]  /*5c080*/  STL [R1+0x2dc8], R7 ;  /* 0x002dc80701007387 */ /* 0x0001e80000100800 */
[----:B0-----:R-:W3:Y:S01]  /*5c090*/  LDL.LU R7, [R1+0xe0] ;  /* 0x0000e00001077983 */ /* 0x001ee20000300800 */
[----:B--2---:R-:W-:Y:S01]  /*5c0a0*/  PRMT R3, R57, 0x7632, R3 ;  /* 0x0000763239037816 */ /* 0x004fe20000000003 */
[----:B------:R-:W-:-:S05]  /*5c0b0*/  IMAD.WIDE R56, R0, 0x2, R10 ;  /* 0x0000000200387825 */ /* 0x000fca00078e020a */
[----:B------:R0:W-:Y:S04]  /*5c0c0*/  @P6 STG.E.U16 [R56.64], R3 ;  /* 0x0000000338006986 */ /* 0x0001e8000c101506 */
[----:B0-----:R-:W2:Y:S01]  /*5c0d0*/  LDL.LU R57, [R1+0x190] ;  /* 0x0001900001397983 */ /* 0x001ea20000300800 */
[----:B------:R-:W-:-:S03]  /*5c0e0*/  ISETP.LT.AND P6, PT, R5, c[0x0][0x178], !P5 ;  /* 0x00005e0005007a0c */ /* 0x000fc60006fc1270 */
[----:B------:R0:W-:Y:S04]  /*5c0f0*/  STL [R1+0x2dc4], R5 ;  /* 0x002dc40501007387 */ /* 0x0001e80000100800 */
[----:B0-----:R-:W4:Y:S01]  /*5c100*/  LDL.LU R5, [R1+0x110] ;  /* 0x0001100001057983 */ /* 0x001f220000300800 */
[----:B--2---:R-:W-:Y:S01]  /*5c110*/  PRMT R3, R57, 0x7632, R3 ;  /* 0x0000763239037816 */ /* 0x004fe20000000003 */
[----:B------:R-:W-:-:S05]  /*5c120*/  IMAD.WIDE R56, R0, 0x2, R12 ;  /* 0x0000000200387825 */ /* 0x000fca00078e020c */
[----:B------:R0:W-:Y:S04]  /*5c130*/  @P6 STG.E.U16 [R56.64], R3 ;  /* 0x0000000338006986 */ /* 0x0001e8000c101506 */
[----:B0-----:R-:W2:Y:S01]  /*5c140*/  LDL.LU R57, [R1+0x150] ;  /* 0x0001500001397983 */ /* 0x001ea20000300800 */
[----:B------:R-:W-:-:S03]  /*5c150*/  ISETP.LT.AND P6, PT, R59, c[0x0][0x178], !P5 ;  /* 0x00005e003b007a0c */ /* 0x000fc60006fc1270 */
[----:B------:R0:W-:Y:S04]  /*5c160*/  STL [R1+0x2dc0], R59 ;  /* 0x002dc03b01007387 */ /* 0x0001e80000100800 */
[----:B0-----:R-:W3:Y:S04]  /*5c170*/  LDL.LU R59, [R1+0x120] ;  /* 0x00012000013b7983 */ /* 0x001ee80000300800 */
[----:B------:R-:W-:Y:S01]  /*5c180*/  STL [R1+0x2dbc], R58 ;  /* 0x002dbc3a01007387 */ /* 0x000fe20000100800 */
[----:B--2---:R-:W-:Y:S01]  /*5c190*/  PRMT R3, R57, 0x7632, R3 ;  /* 0x0000763239037816 */ /* 0x004fe20000000003 */
[----:B------:R-:W-:-:S05]  /*5c1a0*/  IMAD.WIDE R56, R0, 0x2, R14 ;  /* 0x0000000200387825 */ /* 0x000fca00078e020e */
[----:B------:R3:W-:Y:S01]  /*5c1b0*/  @P6 STG.E.U16 [R56.64], R3 ;  /* 0x0000000338006986 */ /* 0x0007e2000c101506 */
[----:B------:R-:W-:Y:S02]  /*5c1c0*/  ISETP.LT.AND P6, PT, R58, c[0x0][0x178], !P5 ;  /* 0x00005e003a007a0c */ /* 0x000fe40006fc1270 */
[----:B---3--:R-:W-:Y:S01]  /*5c1d0*/  PRMT R3, R59, 0x7632, R3 ;  /* 0x000076323b037816 */ /* 0x008fe20000000003 */
[----:B------:R-:W-:-:S10]  /*5c1e0*/  IMAD.WIDE R56, R0, 0x2, R16 ;  /* 0x0000000200387825 */ /* 0x000fd400078e0210 */
[----:B------:R4:W-:Y:S01]  /*5c1f0*/  @P6 STG.E.U16 [R56.64], R3 ;  /* 0x0000000338006986 */ /* 0x0009e2000c101506 */
[----:B------:R-:W-:Y:S02]  /*5c200*/  ISETP.LT.AND P6, PT, R54, c[0x0][0x178], !P5 ;  /* 0x00005e0036007a0c */ /* 0x000fe40006fc1270 */
[----:B----4-:R-:W-:Y:S01]  /*5c210*/  PRMT R3, R5, 0x7632, R3 ;  /* 0x0000763205037816 */ /* 0x010fe20000000003 */
[----:B------:R-:W-:-:S10]  /*5c220*/  IMAD.WIDE R56, R0, 0x2, R18 ;  /* 0x0000000200387825 */ /* 0x000fd400078e0212 */
[----:B------:R0:W-:Y:S01]  /*5c230*/  @P6 STG.E.U16 [R56.64], R3 ;  /* 0x0000000338006986 */ /* 0x0001e2000c101506 */
[----:B------:R-:W-:Y:S02]  /*5c240*/  ISETP.LT.AND P6, PT, R6, c[0x0][0x178], !P5 ;  /* 0x00005e0006007a0c */ /* 0x000fe40006fc1270 */
[----:B0-----:R-:W-:Y:S01]  /*5c250*/  PRMT R3, R7, 0x7632, R3 ;  /* 0x0000763207037816 */ /* 0x001fe20000000003 */
[----:B------:R-:W-:-:S10]  /*5c260*/  IMAD.WIDE R56, R0, 0x2, R20 ;  /* 0x0000000200387825 */ /* 0x000fd400078e0214 */
[----:B------:R0:W-:Y:S02]  /*5c270*/  @P6 STG.E.U16 [R56.64], R3 ;  /* 0x0000000338006986 */ /* 0x0001e4000c101506 */
[----:B0-----:R-:W-:Y:S02]  /*5c280*/  PRMT R3, R4, 0x7632, R3 ;  /* 0x0000763204037816 */ /* 0x001fe40000000003 */
[----:B------:R-:W2:Y:S04]  /*5c290*/  LDL.LU R4, [R1+0x29b0] ;  /* 0x0029b00001047983 */ /* 0x000ea80000300800 */
[----:B------:R-:W3:Y:S01]  /*5c2a0*/  LDL R7, [R1+0x370] ;  /* 0x0003700001077983 */ /* 0x000ee20000100800 */
[----:B------:R-:W-:Y:S01]  /*5c2b0*/  ISETP.LT.AND P6, PT, R60, c[0x0][0x178], !P5 ;  /* 0x00005e003c007a0c */ /* 0x000fe20006fc1270 */
[----:B------:R-:W-:-:S02]  /*5c2c0*/  IMAD.WIDE R56, R0, 0x2, R22 ;  /* 0x0000000200387825 */ /* 0x000fc400078e0216 */
[----:B------:R-:W4:Y:S04]  /*5c2d0*/  LDL R5, [R1+0x360] ;  /* 0x0003600001057983 */ /* 0x000f280000100800 */
[----:B------:R-:W3:Y:S04]  /*5c2e0*/  LDL R59, [R1+0x2a0] ;  /* 0x0002a000013b7983 */ /* 0x000ee80000100800 */
[----:B------:R-:W3:Y:S04]  /*5c2f0*/  LDL R58, [R1+0x290] ;  /* 0x00029000013a7983 */ /* 0x000ee80000100800 */
[----:B------:R0:W-:Y:S01]  /*5c300*/  @P6 STG.E.U16 [R56.64], R3 ;  /* 0x0000000338006986 */ /* 0x0001e2000c101506 */
[----:B------:R-:W-:-:S02]  /*5c310*/  ISETP.LT.AND P6, PT, R38, c[0x0][0x178], !P5 ;  /* 0x00005e0026007a0c */ /* 0x000fc40006fc1270 */
[----:B0-----:R-:W-:Y:S01]  /*5c320*/  PRMT R3, R28, 0x7632, R3 ;  /* 0x000076321c037816 */ /* 0x001fe20000000003 */
[----:B------:R-:W-:-:S10]  /*5c330*/  IMAD.WIDE R56, R0, 0x2, R24 ;  /* 0x0000000200387825 */ /* 0x000fd400078e0218 */
[----:B------:R0:W-:Y:S01]  /*5c340*/  @P6 STG.E.U16 [R56.64], R3 ;  /* 0x0000000338006986 */ /* 0x0001e2000c101506 */
[----:B------:R-:W-:Y:S02]  /*5c350*/  ISETP.LT.AND P6, PT, R36, c[0x0][0x178], !P5 ;  /* 0x00005e0024007a0c */ /* 0x000fe40006fc1270 */
        /* <DEDUP_REMOVED lines=13> */
[----:B------:R-:W-:Y:S01]  /*5c430*/  IMAD.WIDE R56, R0, 0x2, R44 ;  /* 0x0000000200387825 */ /* 0x000fe200078e022c */
[----:B------:R-:W4:Y:S09]  /*5c440*/  LDL R29, [R1+0x280] ;  /* 0x00028000011d7983 */ /* 0x000f320000100800 */
[----:B------:R0:W-:Y:S01]  /*5c450*/  @P6 STG.E.U16 [R56.64], R3 ;  /* 0x0000000338006986 */ /* 0x0001e2000c101506 */
[----:B------:R-:W-:-:S02]  /*5c460*/  ISETP.LT.AND P6, PT, R39, c[0x0][0x178], !P5 ;  /* 0x00005e0027007a0c */ /* 0x000fc40006fc1270 */
[----:B0-----:R-:W-:Y:S01]  /*5c470*/  PRMT R3, R33, 0x7632, R3 ;  /* 0x0000763221037816 */ /* 0x001fe20000000003 */
[----:B------:R-:W-:Y:S01]  /*5c480*/  IMAD.WIDE R56, R0, 0x2, R46 ;  /* 0x0000000200387825 */ /* 0x000fe200078e022e */
[----:B------:R-:W4:Y:S09]  /*5c490*/  LDL R33, [R1+0x260] ;  /* 0x0002600001217983 */ /* 0x000f320000100800 */
[----:B------:R0:W-:Y:S01]  /*5c4a0*/  @P6 STG.E.U16 [R56.64], R3 ;  /* 0x0000000338006986 */ /* 0x0001e2000c101506 */
[----:B------:R-:W-:-:S02]  /*5c4b0*/  ISETP.LT.AND P6, PT, R31, c[0x0][0x178], !P5 ;  /* 0x00005e001f007a0c */ /* 0x000fc40006fc1270 */
[----:B------:R-:W-:Y:S02]  /*5c4c0*/  ISETP.LT.AND P5, PT, R35, c[0x0][0x178], !P5 ;  /* 0x00005e0023007a0c */ /* 0x000fe40006fa1270 */
[----:B0-----:R-:W-:Y:S01]  /*5c4d0*/  PRMT R3, R37, 0x7632, R3 ;  /* 0x0000763225037816 */ /* 0x001fe20000000003 */
[C---:B------:R-:W-:Y:S01]  /*5c4e0*/  IMAD.WIDE R56, R0.reuse, 0x2, R48 ;  /* 0x0000000200387825 */ /* 0x040fe200078e0230 */
[----:B------:R-:W4:Y:S07]  /*5c4f0*/  LDL R37, [R1+0x270] ;  /* 0x0002700001257983 */ /* 0x000f2e0000100800 */
[----:B------:R0:W-:Y:S02]  /*5c500*/  @P6 STG.E.U16 [R56.64], R3 ;  /* 0x0000000338006986 */ /* 0x0001e4000c101506 */
[----:B0-----:R-:W-:Y:S01]  /*5c510*/  PRMT R3, R53, 0x7632, R3 ;  /* 0x0000763235037816 */ /* 0x001fe20000000003 */
[C---:B------:R-:W-:Y:S01]  /*5c520*/  IMAD.WIDE R56, R0.reuse, 0x2, R50 ;  /* 0x0000000200387825 */ /* 0x040fe200078e0232 */
[----:B------:R-:W-:-:S04]  /*5c530*/  IADD3 R0, R0, c[0x0][0x198], RZ ;  /* 0x0000660000007a10 */ /* 0x000fc80007ffe0ff */
[----:B------:R0:W-:Y:S02]  /*5c540*/  @P5 STG.E.U16 [R56.64], R3 ;  /* 0x0000000338005986 */ /* 0x0001e4000c101506 */
[----:B0-----:R-:W-:Y:S01]  /*5c550*/  IMAD.WIDE R56, R0, 0x2, R8 ;  /* 0x0000000200387825 */ /* 0x001fe200078e0208 */
[----:B--2---:R-:W-:Y:S02]  /*5c560*/  ISETP.GE.AND P6, PT, R4, c[0x0][0x17c], PT ;  /* 0x00005f0004007a0c */ /* 0x004fe40003fc6270 */
[----:B------:R-:W2:Y:S02]  /*5c570*/  LDL.LU R4, [R1+0x250] ;  /* 0x0002500001047983 */ /* 0x000ea40000300800 */
[----:B------:R-:W-:Y:S02]  /*5c580*/  ISETP.LT.AND P5, PT, R30, c[0x0][0x178], !P6 ;  /* 0x00005e001e007a0c */ /* 0x000fe400077a1270 */
[----:B------:R-:W2:Y:S04]  /*5c590*/  LDL.LU R28, [R1+0x1e0] ;  /* 0x0001e000011c7983 */ /* 0x000ea80000300800 */
[----:B------:R-:W2:Y:S04]  /*5c5a0*/  LDL.LU R32, [R1+0x240] ;  /* 0x0002400001207983 */ /* 0x000ea80000300800 */
[----:B------:R-:W2:Y:S04]  /*5c5b0*/  LDL.LU R52, [R1+0x1f0] ;  /* 0x0001f00001347983 */ /* 0x000ea80000300800 */
[----:B------:R-:W2:Y:S04]  /*5c5c0*/  LDL.LU R55, [R1+0x1b0] ;  /* 0x0001b00001377983 */ /* 0x000ea80000300800 */
[----:B------:R-:W2:Y:S04]  /*5c5d0*/  LDL.LU R53, [R1+0x1a0] ;  /* 0x0001a00001357983 */ /* 0x000ea80000300800 */
[----:B---3--:R0:W-:Y:S04]  /*5c5e0*/  @P5 STG.E.U16 [R56.64], R7 ;  /* 0x0000000738005986 */ /* 0x0081e8000c101506 */
[----:B0-----:R-:W3:Y:S01]  /*5c5f0*/  LDL.LU R7, [R1+0x2dc8] ;  /* 0x002dc80001077983 */ /* 0x001ee20000300800 */
[----:B------:R-:W-:Y:S01]  /*5c600*/  IMAD.WIDE R56, R0, 0x2, R10 ;  /* 0x0000000200387825 */ /* 0x000fe200078e020a */
[----:B---3--:R-:W-:-:S13]  /*5c610*/  ISETP.LT.AND P5, PT, R7, c[0x0][0x178], !P6 ;  /* 0x00005e0007007a0c */ /* 0x008fda00077a1270 */
[----:B----4-:R0:W-:Y:S04]  /*5c620*/  @P5 STG.E.U16 [R56.64], R5 ;  /* 0x0000000538005986 */ /* 0x0101e8000c101506 */
[----:B0-----:R-:W3:Y:S01]  /*5c630*/  LDL.LU R5, [R1+0x2dc4] ;  /* 0x002dc40001057983 */ /* 0x001ee20000300800 */
[----:B------:R-:W-:Y:S01]  /*5c640*/  IMAD.WIDE R56, R0, 0x2, R12 ;  /* 0x0000000200387825 */ /* 0x000fe200078e020c */
[----:B---3--:R-:W-:-:S13]  /*5c650*/  ISETP.LT.AND P5, PT, R5, c[0x0][0x178], !P6 ;  /* 0x00005e0005007a0c */ /* 0x008fda00077a1270 */
[----:B------:R0:W-:Y:S04]  /*5c660*/  @P5 STG.E.U16 [R56.64], R59 ;  /* 0x0000003b38005986 */ /* 0x0001e8000c101506 */
[----:B0-----:R-:W3:Y:S01]  /*5c670*/  LDL.LU R59, [R1+0x2dc0] ;  /* 0x002dc000013b7983 */ /* 0x001ee20000300800 */
[----:B------:R-:W-:Y:S01]  /*5c680*/  IMAD.WIDE R56, R0, 0x2, R14 ;  /* 0x0000000200387825 */ /* 0x000fe200078e020e */
[----:B---3--:R-:W-:-:S13]  /*5c690*/  ISETP.LT.AND P5, PT, R59, c[0x0][0x178], !P6 ;  /* 0x00005e003b007a0c */ /* 0x008fda00077a1270 */
[----:B------:R0:W-:Y:S04]  /*5c6a0*/  @P5 STG.E.U16 [R56.64], R58 ;  /* 0x0000003a38005986 */ /* 0x0001e8000c101506 */
[----:B0-----:R-:W3:Y:S01]  /*5c6b0*/  LDL.LU R58, [R1+0x2dbc] ;  /* 0x002dbc00013a7983 */ /* 0x001ee20000300800 */
[----:B------:R-:W-:Y:S01]  /*5c6c0*/  IMAD.WIDE R56, R0, 0x2, R16 ;  /* 0x0000000200387825 */ /* 0x000fe200078e0210 */
[----:B---3--:R-:W-:-:S13]  /*5c6d0*/  ISETP.LT.AND P5, PT, R58, c[0x0][0x178], !P6 ;  /* 0x00005e003a007a0c */ /* 0x008fda00077a1270 */
[----:B------:R0:W-:Y:S01]  /*5c6e0*/  @P5 STG.E.U16 [R56.64], R29 ;  /* 0x0000001d38005986 */ /* 0x0001e2000c101506 */
[----:B------:R-:W-:Y:S01]  /*5c6f0*/  ISETP.LT.AND P5, PT, R54, c[0x0][0x178], !P6 ;  /* 0x00005e0036007a0c */ /* 0x000fe200077a1270 */
[----:B0-----:R-:W-:Y:S02]  /*5c700*/  IMAD.WIDE R56, R0, 0x2, R18 ;  /* 0x0000000200387825 */ /* 0x001fe400078e0212 */
[----:B------:R-:W3:Y:S10]  /*5c710*/  LDL.LU R29, [R1+0x2db8] ;  /* 0x002db800011d7983 */ /* 0x000ef40000300800 */
[----:B------:R0:W-:Y:S01]  /*5c720*/  @P5 STG.E.U16 [R56.64], R33 ;  /* 0x0000002138005986 */ /* 0x0001e2000c101506 */
[----:B------:R-:W-:Y:S01]  /*5c730*/  ISETP.LT.AND P5, PT, R6, c[0x0][0x178], !P6 ;  /* 0x00005e0006007a0c */ /* 0x000fe200077a1270 */
[----:B0-----:R-:W-:-:S02]  /*5c740*/  IMAD.WIDE R56, R0, 0x2, R20 ;  /* 0x0000000200387825 */ /* 0x001fc400078e0214 */
[----:B------:R-:W4:Y:S10]  /*5c750*/  LDL.LU R33, [R1+0x2db4] ;  /* 0x002db40001217983 */ /* 0x000f340000300800 */
[----:B------:R0:W-:Y:S04]  /*5c760*/  @P5 STG.E.U16 [R56.64], R37 ;  /* 0x0000002538005986 */ /* 0x0001e8000c101506 */
[----:B0-----:R-:W3:Y:S01]  /*5c770*/  LDL.LU R37, [R1+0x2db0] ;  /* 0x002db00001257983 */ /* 0x001ee20000300800 */
[----:B------:R-:W-:Y:S01]  /*5c780*/  ISETP.LT.AND P5, PT, R60, c[0x0][0x178], !P6 ;  /* 0x00005e003c007a0c */ /* 0x000fe200077a1270 */
[----:B------:R-:W-:-:S12]  /*5c790*/  IMAD.WIDE R56, R0, 0x2, R22 ;  /* 0x0000000200387825 */ /* 0x000fd800078e0216 */
[----:B--2---:R0:W-:Y:S01]  /*5c7a0*/  @P5 STG.E.U16 [R56.64], R4 ;  /* 0x0000000438005986 */ /* 0x0041e2000c101506 */
        /* <DEDUP_REMOVED lines=20> */
[----:B----4-:R0:W-:Y:S04]  /*5c8f0*/  @P5 STG.E.U16 [R56.64], R33 ;  /* 0x0000002138005986 */ /* 0x0101e8000c101506 */
[----:B0-----:R-:W2:Y:S01]  /*5c900*/  LDL.LU R57, [R1+0x29b4] ;  /* 0x0029b40001397983 */ /* 0x001ea20000300800 */
[----:B------:R-:W-:Y:S02]  /*5c910*/  ISETP.LT.AND P6, PT, R35, c[0x0][0x178], !P6 ;  /* 0x00005e0023007a0c */ /* 0x000fe400077c1270 */
[----:B--2---:R-:W-:Y:S01]  /*5c920*/  ISETP.GE.AND P5, PT, R57, c[0x0][0x17c], PT ;  /* 0x00005f0039007a0c */ /* 0x004fe20003fa6270 */
[----:B------:R-:W-:-:S10]  /*5c930*/  IMAD.WIDE R56, R0, 0x2, R50 ;  /* 0x0000000200387825 */ /* 0x000fd400078e0232 */
[----:B------:R0:W-:Y:S04]  /*5c940*/  @P6 STG.E.U16 [R56.64], R29 ;  /* 0x0000001d38006986 */ /* 0x0001e8000c101506 */
        /* <DEDUP_REMOVED lines=23> */
[----:B0-----:R-:W3:Y:S01]  /*5cac0*/  LDL.LU R59, [R1+0x280] ;  /* 0x00028000013b7983 */ /* 0x001ee20000300800 */
        /* <DEDUP_REMOVED lines=21> */
[----:B------:R-:W3:Y:S06]  /*5cc20*/  LDL R59, [R1+0x4b0] ;  /* 0x0004b000013b7983 */ /* 0x000eec0000100800 */
        /* <DEDUP_REMOVED lines=66> */
[----:B------:R0:W-:Y:S01]  /*5d050*/  @P5 STG.E.U16 [R56.64], R33 ;  /* 0x0000002138005986 */ /* 0x0001e2000c101506 */
[----:B------:R-:W-:Y:S01]  /*5d060*/  ISETP.LT.AND P5, PT, R6, c[0x0][0x178], !P6 ;  /* 0x00005e0006007a0c */ /* 0x000fe200077a1270 */
[----:B0-----:R-:W-:-:S02]  /*5d070*/  IMAD.WIDE R56, R0, 0x2, R20 ;  /* 0x0000000200387825 */ /* 0x001fc400078e0214 */
[----:B------:R-:W3:Y:S10]  /*5d080*/  LDL.LU R33, [R1+0x2d98] ;  /* 0x002d980001217983 */ /* 0x000ef40000300800 */
        /* <DEDUP_REMOVED lines=52> */
[----:B------:R-:W-:Y:S02]  /*5d3d0*/  ISETP.LT.AND P6, PT, R59, c[0x0][0x178], !P5 ;  /* 0x00005e003b007a0c */ /* 0x000fe40006fc1270 */
[----:B--2---:R-:W-:Y:S01]  /*5d3e0*/  PRMT R3, R57, 0x7632, R3 ;  /* 0x0000763239037816 */ /* 0x004fe20000000003 */
[----:B------:R-:W-:-:S10]  /*5d3f0*/  IMAD.WIDE R56, R0, 0x2, R14 ;  /* 0x0000000200387825 */ /* 0x000fd400078e020e */
[----:B------:R0:W-:Y:S04]  /*5d400*/  @P6 STG.E.U16 [R56.64], R3 ;  /* 0x0000000338006986 */ /* 0x0001e8000c101506 */
[----:B0-----:R-:W2:Y:S01]  /*5d410*/  LDL.LU R57, [R1+0x490] ;  /* 0x0004900001397983 */ /* 0x001ea20000300800 */
[----:B------:R-:W-:Y:S02]  /*5d420*/  ISETP.LT.AND P6, PT, R58, c[0x0][0x178], !P5 ;  /* 0x00005e003a007a0c */ /* 0x000fe40006fc1270 */
[----:B--2---:R-:W-:Y:S01]  /*5d430*/  PRMT R3, R57, 0x7632, R3 ;  /* 0x0000763239037816 */ /* 0x004fe20000000003 */
[----:B------:R-:W-:-:S10]  /*5d440*/  IMAD.WIDE R56, R0, 0x2, R16 ;  /* 0x0000000200387825 */ /* 0x000fd400078e0210 */
[----:B------:R4:W-:Y:S01]  /*5d450*/  @P6 STG.E.U16 [R56.64], R3 ;  /* 0x0000000338006986 */ /* 0x0009e2000c101506 */
[----:B------:R-:W-:Y:S02]  /*5d460*/  ISETP.LT.AND P6, PT, R54, c[0x0][0x178], !P5 ;  /* 0x00005e0036007a0c */ /* 0x000fe40006fc1270 */
[----:B----4-:R-:W-:Y:S01]  /*5d470*/  PRMT R3, R5, 0x7632, R3 ;  /* 0x0000763205037816 */ /* 0x010fe20000000003 */
[----:B------:R-:W-:-:S10]  /*5d480*/  IMAD.WIDE R56, R0, 0x2, R18 ;  /* 0x0000000200387825 */ /* 0x000fd400078e0212 */
[----:B------:R3:W-:Y:S01]  /*5d490*/  @P6 STG.E.U16 [R56.64], R3 ;  /* 0x0000000338006986 */ /* 0x0007e2000c101506 */
[----:B------:R-:W-:Y:S02]  /*5d4a0*/  ISETP.LT.AND P6, PT, R6, c[0x0][0x178], !P5 ;  /* 0x00005e0006007a0c */ /* 0x000fe40006fc1270 */
[----:B---3--:R-:W-:Y:S01]  /*5d4b0*/  PRMT R3, R7, 0x7632, R3 ;  /* 0x0000763207037816 */ /* 0x008fe20000000003 */
[----:B------:R-:W-:Y:S01]  /*5d4c0*/  IMAD.WIDE R56, R0, 0x2, R20 ;  /* 0x0000000200387825 */ /* 0x000fe200078e0214 */
[----:B------:R-:W2:Y:S09]  /*5d4d0*/  LDL R7, [R1+0x204] ;  /* 0x0002040001077983 */ /* 0x000eb20000100800 */
[----:B------:R0:W-:Y:S01]  /*5d4e0*/  @P6 STG.E.U16 [R56.64], R3 ;  /* 0x0000000338006986 */ /* 0x0001e2000c101506 */
[----:B------:R-:W-:-:S02]  /*5d4f0*/  ISETP.LT.AND P6, PT, R60, c[0x0][0x178], !P5 ;  /* 0x00005e003c007a0c */ /* 0x000fc40006fc1270 */
[----:B0-----:R-:W-:Y:S01]  /*5d500*/  PRMT R3, R4, 0x7632, R3 ;  /* 0x0000763204037816 */ /* 0x001fe20000000003 */
[----:B------:R-:W-:-:S10]  /*5d510*/  IMAD.WIDE R56, R0, 0x2, R22 ;  /* 0x0000000200387825 */ /* 0x000fd400078e0216 */
[----:B------:R0:W-:Y:S02]  /*5d520*/  @P6 STG.E.U16 [R56.64], R3 ;  /* 0x0000000338006986 */ /* 0x0001e4000c101506 */
[----:B0-----:R-:W-:Y:S02]  /*5d530*/  PRMT R3, R28, 0x7632, R3 ;  /* 0x000076321c037816 */ /* 0x001fe40000000003 */
[----:B------:R-:W3:Y:S01]  /*5d540*/  LDL.LU R28, [R1+0x29c0] ;  /* 0x0029c000011c7983 */ /* 0x000ee20000300800 */
[----:B------:R-:W-:Y:S01]  /*5d550*/  ISETP.LT.AND P6, PT, R38, c[0x0][0x178], !P5 ;  /* 0x00005e0026007a0c */ /* 0x000fe20006fc1270 */
[----:B------:R-:W-:Y:S02]  /*5d560*/  IMAD.WIDE R56, R0, 0x2, R24 ;  /* 0x0000000200387825 */ /* 0x000fe400078e0218 */
[----:B------:R-:W4:Y:S10]  /*5d570*/  LDL R5, [R1+0x1c4] ;  /* 0x0001c40001057983 */ /* 0x000f340000100800 */
        /* <DEDUP_REMOVED lines=29> */
[----:B------:R0:W-:Y:S04]  /*5d750*/  @P6 STG.E.U16 [R56.64], R3 ;  /* 0x0000000338006986 */ /* 0x0001e8000c101506 */
[----:B------:R-:W4:Y:S01]  /*5d760*/  LDL.LU R4, [R1+0x34] ;  /* 0x0000340001047983 */ /* 0x000f220000300800 */
[----:B0-----:R-:W-:Y:S01]  /*5d770*/  PRMT R3, R55, 0x7632, R3 ;  /* 0x0000763237037816 */ /* 0x001fe20000000003 */
[C---:B------:R-:W-:Y:S01]  /*5d780*/  IMAD.WIDE R56, R0.reuse, 0x2, R50 ;  /* 0x0000000200387825 */ /* 0x040fe200078e0232 */
[----:B------:R-:W-:-:S04]  /*5d790*/  IADD3 R0, R0, c[0x0][0x198], RZ ;  /* 0x0000660000007a10 */ /* 0x000fc80007ffe0ff */
[----:B------:R0:W-:Y:S02]  /*5d7a0*/  @P5 STG.E.U16 [R56.64], R3 ;  /* 0x0000000338005986 */ /* 0x0001e4000c101506 */
[----:B0-----:R-:W-:Y:S01]  /*5d7b0*/  IMAD.WIDE R56, R0, 0x2, R8 ;  /* 0x0000000200387825 */ /* 0x001fe200078e0208 */
[----:B---3--:R-:W-:Y:S02]  /*5d7c0*/  ISETP.GE.AND P6, PT, R28, c[0x0][0x17c], PT ;  /* 0x00005f001c007a0c */ /* 0x008fe40003fc6270 */
[----:B------:R-:W3:Y:S02]  /*5d7d0*/  LDL.LU R28, [R1+0x44] ;  /* 0x00004400011c7983 */ /* 0x000ee40000300800 */
[----:B------:R-:W-:Y:S02]  /*5d7e0*/  ISETP.LT.AND P5, PT, R30, c[0x0][0x178], !P6 ;  /* 0x00005e001e007a0c */ /* 0x000fe400077a1270 */
[----:B------:R-:W3:Y:S04]  /*5d7f0*/  LDL.LU R32, [R1+0x14] ;  /* 0x0000140001207983 */ /* 0x000ee80000300800 */
[----:B------:R-:W3:Y:S04]  /*5d800*/  LDL.LU R52, [R1+0x24] ;  /* 0x0000240001347983 */ /* 0x000ee80000300800 */
[----:B------:R-:W3:Y:S04]  /*5d810*/  LDL.LU R55, [R1+0x4] ;  /* 0x0000040001377983 */ /* 0x000ee80000300800 */
[----:B--2---:R0:W-:Y:S04]  /*5d820*/  @P5 STG.E.U16 [R56.64], R7 ;  /* 0x0000000738005986 */ /* 0x0041e8000c101506 */
[----:B0-----:R-:W2:Y:S01]  /*5d830*/  LDL.LU R7, [R1+0x2d90] ;  /* 0x002d900001077983 */ /* 0x001ea20000300800 */
[----:B------:R-:W-:Y:S01]  /*5d840*/  IMAD.WIDE R56, R0, 0x2, R10 ;  /* 0x0000000200387825 */ /* 0x000fe200078e020a */
[----:B--2---:R-:W-:-:S13]  /*5d850*/  ISETP.LT.AND P5, PT, R7, c[0x0][0x178], !P6 ;  /* 0x00005e0007007a0c */ /* 0x004fda00077a1270 */
[----:B----4-:R0:W-:Y:S04]  /*5d860*/  @P5 STG.E.U16 [R56.64], R5 ;  /* 0x0000000538005986 */ /* 0x0101e8000c101506 */
[----:B0-----:R-:W2:Y:S01]  /*5d870*/  LDL.LU R5, [R1+0x2d8c] ;  /* 0x002d8c0001057983 */ /* 0x001ea20000300800 */
[C---:B------:R-:W-:Y:S01]  /*5d880*/  IMAD.WIDE R56, R0.reuse, 0x2, R12 ;  /* 0x0000000200387825 */ /* 0x040fe200078e020c */
[----:B--2---:R-:W-:Y:S02]  /*5d890*/  ISETP.LT.AND P5, PT, R5, c[0x0][0x178], !P6 ;  /* 0x00005e0005007a0c */ /* 0x004fe400077a1270 */
[----:B------:R-:W2:Y:S11]  /*5d8a0*/  LDL.LU R5, [R1+0x2d88] ;  /* 0x002d880001057983 */ /* 0x000eb60000300800 */
[----:B------:R0:W-:Y:S01]  /*5d8b0*/  @P5 STG.E.U16 [R56.64], R29 ;  /* 0x0000001d38005986 */ /* 0x0001e2000c101506 */
[----:B------:R-:W-:Y:S01]  /*5d8c0*/  ISETP.LT.AND P5, PT, R59, c[0x0][0x178], !P6 ;  /* 0x00005e003b007a0c */ /* 0x000fe200077a1270 */
[----:B0-----:R-:W-:-:S02]  /*5d8d0*/  IMAD.WIDE R56, R0, 0x2, R14 ;  /* 0x0000000200387825 */ /* 0x001fc400078e020e */
[----:B------:R-:W4:Y:S10]  /*5d8e0*/  LDL.LU R29, [R1+0x2d84] ;  /* 0x002d8400011d7983 */ /* 0x000f340000300800 */
[----:B------:R0:W-:Y:S01]  /*5d8f0*/  @P5 STG.E.U16 [R56.64], R33 ;  /* 0x0000002138005986 */ /* 0x0001e2000c101506 */
[----:B------:R-:W-:Y:S01]  /*5d900*/  ISETP.LT.AND P5, PT, R58, c[0x0][0x178], !P6 ;  /* 0x00005e003a007a0c */ /* 0x000fe200077a1270 */
[----:B0-----:R-:W-:-:S02]  /*5d910*/  IMAD.WIDE R56, R0, 0x2, R16 ;  /* 0x0000000200387825 */ /* 0x001fc400078e0210 */
[----:B------:R-:W2:Y:S10]  /*5d920*/  LDL.LU R33, [R1+0x2d80] ;  /* 0x002d800001217983 */ /* 0x000eb40000300800 */
[----:B------:R0:W-:Y:S01]  /*5d930*/  @P5 STG.E.U16 [R56.64], R37 ;  /* 0x0000002538005986 */ /* 0x0001e2000c101506 */
[----:B------:R-:W-:Y:S01]  /*5d940*/  ISETP.LT.AND P5, PT, R54, c[0x0][0x178], !P6 ;  /* 0x00005e0036007a0c */ /* 0x000fe200077a1270 */
[----:B0-----:R-:W-:-:S02]  /*5d950*/  IMAD.WIDE R56, R0, 0x2, R18 ;  /* 0x0000000200387825 */ /* 0x001fc400078e0212 */
[----:B------:R-:W2:Y:S10]  /*5d960*/  LDL.LU R37, [R1+0x2d7c] ;  /* 0x002d7c0001257983 */ /* 0x000eb40000300800 */
[----:B------:R0:W-:Y:S04]  /*5d970*/  @P5 STG.E.U16 [R56.64], R53 ;  /* 0x0000003538005986 */ /* 0x0001e8000c101506 */
[----:B0-----:R-:W2:Y:S01]  /*5d980*/  LDL.LU R53, [R1+0x2d78] ;  /* 0x002d780001357983 */ /* 0x001ea20000300800 */
[----:B------:R-:W-:Y:S01]  /*5d990*/  ISETP.LT.AND P5, PT, R6, c[0x0][0x178], !P6 ;  /* 0x00005e0006007a0c */ /* 0x000fe200077a1270 */
[----:B------:R-:W-:-:S12]  /*5d9a0*/  IMAD.WIDE R56, R0, 0x2, R20 ;  /* 0x0000000200387825 */ /* 0x000fd800078e0214 */
        /* <DEDUP_REMOVED lines=43> */
[----:B0-----:R-:W2:Y:S04]  /*5dc60*/  LDL R56, [R1+0x295c] ;  /* 0x00295c0001387983 */ /* 0x001ea80000100800 */
[----:B------:R-:W4:Y:S04]  /*5dc70*/  LDL.LU R57, [R1+0x184] ;  /* 0x0001840001397983 */ /* 0x000f280000300800 */
[----:B------:R0:W-:Y:S01]  /*5dc80*/  STL [R1+0x2d70], R13 ;  /* 0x002d700d01007387 */ /* 0x0001e20000100800 */
[----:B--2---:R-:W-:-:S02]  /*5dc90*/  ISETP.LT.AND P6, PT, R56, c[0x0][0x178], !P5 ;  /* 0x00005e0038007a0c */ /* 0x004fc40006fc1270 */
[----:B----4-:R-:W-:Y:S01]  /*5dca0*/  PRMT R3, R57, 0x7632, R3 ;  /* 0x0000763239037816 */ /* 0x010fe20000000003 */
[----:B------:R-:W-:Y:S02]  /*5dcb0*/  IMAD.WIDE R56, R0, 0x2, R12 ;  /* 0x0000000200387825 */ /* 0x000fe400078e020c */
[----:B0-----:R-:W2:Y:S08]  /*5dcc0*/  LDL.LU R13, [R1+0x104] ;  /* 0x00010400010d7983 */ /* 0x001eb00000300800 */
[----:B------:R0:W-:Y:S04]  /*5dcd0*/  @P6 STG.E.U16 [R56.64], R3 ;  /* 0x0000000338006986 */ /* 0x0001e8000c101506 */
[----:B0-----:R-:W4:Y:S01]  /*5dce0*/  LDL.LU R57, [R1+0x144] ;  /* 0x0001440001397983 */ /* 0x001f220000300800 */
[----:B------:R-:W-:-:S03]  /*5dcf0*/  ISETP.LT.AND P6, PT, R59, c[0x0][0x178], !P5 ;  /* 0x00005e003b007a0c */ /* 0x000fc60006fc1270 */
[----:B------:R-:W-:Y:S04]  /*5dd00*/  STL [R1+0x2d6c], R59 ;  /* 0x002d6c3b01007387 */ /* 0x000fe80000100800 */
[----:B------:R-:W-:Y:S04]  /*5dd10*/  STL [R1+0x2d68], R58 ;  /* 0x002d683a01007387 */ /* 0x000fe80000100800 */
[----:B------:R-:W-:Y:S04]  /*5dd20*/  STL [R1+0x2d64], R54 ;  /* 0x002d643601007387 */ /* 0x000fe80000100800 */
[----:B------:R-:W-:Y:S01]  /*5dd30*/  STL [R1+0x2d60], R6 ;  /* 0x002d600601007387 */ /* 0x000fe20000100800 */
[----:B----4-:R-:W-:Y:S01]  /*5dd40*/  PRMT R3, R57, 0x7632, R3 ;  /* 0x0000763239037816 */ /* 0x010fe20000000003 */
[----:B------:R-:W-:-:S05]  /*5dd50*/  IMAD.WIDE R56, R0, 0x2, R14 ;  /* 0x0000000200387825 */ /* 0x000fca00078e020e */
[----:B------:R2:W-:Y:S01]  /*5dd60*/  @P6 STG.E.U16 [R56.64], R3 ;  /* 0x0000000338006986 */ /* 0x0005e2000c101506 */
[----:B------:R-:W-:Y:S02]  /*5dd70*/  ISETP.LT.AND P6, PT, R58, c[0x0][0x178], !P5 ;  /* 0x00005e003a007a0c */ /* 0x000fe40006fc1270 */
[----:B--2---:R-:W-:Y:S01]  /*5dd80*/  PRMT R3, R13, 0x7632, R3 ;  /* 0x000076320d037816 */ /* 0x004fe20000000003 */
[----:B------:R-:W-:-:S10]  /*5dd90*/  IMAD.WIDE R56, R0, 0x2, R16 ;  /* 0x0000000200387825 */ /* 0x000fd400078e0210 */
[----:B------:R3:W-:Y:S01]  /*5dda0*/  @P6 STG.E.U16 [R56.64], R3 ;  /* 0x0000000338006986 */ /* 0x0007e2000c101506 */
[----:B------:R-:W-:Y:S02]  /*5ddb0*/  ISETP.LT.AND P6, PT, R54, c[0x0][0x178], !P5 ;  /* 0x00005e0036007a0c */ /* 0x000fe40006fc1270 */
[----:B---3--:R-:W-:Y:S01]  /*5ddc0*/  PRMT R3, R7, 0x7632, R3 ;  /* 0x0000763207037816 */ /* 0x008fe20000000003 */
        /* <DEDUP_REMOVED lines=40> */
[----:B------:R-:W-:Y:S02]  /*5e050*/  ISETP.LT.AND P5, PT, R35, c[0x0][0x178], !P5 ;  /* 0x00005e0023007a0c */ /* 0x000fe40006fa1270 */
[----:B0-----:R-:W-:Y:S01]  /*5e060*/  PRMT R3, R29, 0x7632, R3 ;  /* 0x000076321d037816 */ /* 0x001fe20000000003 */
[----:B------:R-:W-:-:S08]  /*5e070*/  IMAD.WIDE R28, R0, 0x2, R48 ;  /* 0x00000002001c7825 */ /* 0x000fd000078e0230 */
[----:B------:R0:W-:Y:S04]  /*5e080*/  @P6 STG.E.U16 [R28.64], R3 ;  /* 0x000000031c006986 */ /* 0x0001e8000c101506 */
[----:B------:R-:W-:Y:S04]  /*5e090*/  STL [R1+0x2d30], R56 ;  /* 0x002d303801007387 */ /* 0x000fe80000100800 */
[----:B------:R-:W4:Y:S01]  /*5e0a0*/  LDL R57, [R1+0x295c] ;  /* 0x00295c0001397983 */ /* 0x000f220000100800 */
[----:B0-----:R-:W-:-:S03]  /*5e0b0*/  PRMT R3, R5, 0x7632, R3 ;  /* 0x0000763205037816 */ /* 0x001fc60000000003 */
[----:B------:R-:W-:Y:S04]  /*5e0c0*/  STL [R1+0x2d40], R52 ;  /* 0x002d403401007387 */ /* 0x000fe80000100800 */
[----:B------:R-:W-:Y:S04]  /*5e0d0*/  STL [R1+0x2d3c], R53 ;  /* 0x002d3c3501007387 */ /* 0x000fe80000100800 */
[----:B------:R-:W-:Y:S04]  /*5e0e0*/  STL [R1+0x2d44], R36 ;  /* 0x002d442401007387 */ /* 0x000fe80000100800 */
[----:B------:R0:W-:Y:S04]  /*5e0f0*/  STL [R1+0x2d5c], R32 ;  /* 0x002d5c2001007387 */ /* 0x0001e80000100800 */
[----:B------:R-:W4:Y:S04]  /*5e100*/  LDL R54, [R1+0x124] ;  /* 0x0001240001367983 */ /* 0x000f280000100800 */
[----:B------:R-:W4:Y:S04]  /*5e110*/  LDL R6, [R1+0x114] ;  /* 0x0001140001067983 */ /* 0x000f280000100800 */
[----:B0-----:R-:W4:Y:S04]  /*5e120*/  LDL.LU R32, [R1+0xd4] ;  /* 0x0000d40001207983 */ /* 0x001f280000300800 */
        /* <DEDUP_REMOVED lines=8> */
[----:B------:R-:W4:Y:S01]  /*5e1b0*/  LDL R53, [R1+0x2964] ;  /* 0x0029640001357983 */ /* 0x000f220000100800 */
[----:B--2---:R-:W-:Y:S01]  /*5e1c0*/  ISETP.GE.AND P6, PT, R4, c[0x0][0x17c], PT ;  /* 0x00005f0004007a0c */ /* 0x004fe20003fc6270 */
[C---:B------:R-:W-:Y:S01]  /*5e1d0*/  IMAD.WIDE R4, R0.reuse, 0x2, R50 ;  /* 0x0000000200047825 */ /* 0x040fe200078e0232 */
[----:B------:R-:W-:-:S04]  /*5e1e0*/  IADD3 R0, R0, c[0x0][0x198], RZ ;  /* 0x0000660000007a10 */ /* 0x000fc80007ffe0ff */
[----:B------:R0:W-:Y:S01]  /*5e1f0*/  @P5 STG.E.U16 [R4.64], R3 ;  /* 0x0000000304005986 */ /* 0x0001e2000c101506 */
[----:B------:R-:W-:Y:S01]  /*5e200*/  ISETP.LT.AND P5, PT, R30, c[0x0][0x178], !P6 ;  /* 0x00005e001e007a0c */ /* 0x000fe200077a1270 */
[C---:B0-----:R-:W-:Y:S02]  /*5e210*/  IMAD.WIDE R4, R0.reuse, 0x2, R8 ;  /* 0x0000000200047825 */ /* 0x041fe400078e0208 */
[----:B------:R-:W2:Y:S10]  /*5e220*/  LDL R3, [R1+0xe4] ;  /* 0x0000e40001037983 */ /* 0x000eb40000100800 */
[----:B---3--:R0:W-:Y:S04]  /*5e230*/  @P5 STG.E.U16 [R4.64], R7 ;  /* 0x0000000704005986 */ /* 0x0081e8000c101506 */
[----:B0-----:R-:W3:Y:S01]  /*5e240*/  LDL.LU R7, [R1+0x2d74] ;  /* 0x002d740001077983 */ /* 0x001ee20000300800 */
[----:B------:R-:W-:Y:S01]  /*5e250*/  IMAD.WIDE R4, R0, 0x2, R10 ;  /* 0x0000000200047825 */ /* 0x000fe200078e020a */
[----:B---3--:R-:W-:-:S13]  /*5e260*/  ISETP.LT.AND P5, PT, R7, c[0x0][0x178], !P6 ;  /* 0x00005e0007007a0c */ /* 0x008fda00077a1270 */
[----:B----4-:R0:W-:Y:S04]  /*5e270*/  @P5 STG.E.U16 [R4.64], R13 ;  /* 0x0000000d04005986 */ /* 0x0101e8000c101506 */
[----:B0-----:R-:W3:Y:S01]  /*5e280*/  LDL.LU R13, [R1+0x2d70] ;  /* 0x002d7000010d7983 */ /* 0x001ee20000300800 */
[----:B------:R-:W-:Y:S01]  /*5e290*/  ISETP.LT.AND P5, PT, R57, c[0x0][0x178], !P6 ;  /* 0x00005e0039007a0c */ /* 0x000fe200077a1270 */
[----:B---3--:R-:W-:-:S12]  /*5e2a0*/  IMAD.WIDE R4, R0, 0x2, R12 ;  /* 0x0000000200047825 */ /* 0x008fd800078e020c */
        /* <DEDUP_REMOVED lines=16> */
[----:B--2---:R0:W-:Y:S01]  /*5e3b0*/  @P5 STG.E.U16 [R4.64], R3 ;  /* 0x0000000304005986 */ /* 0x0041e2000c101506 */
[----:B------:R-:W-:Y:S01]  /*5e3c0*/  ISETP.LT.AND P5, PT, R60, c[0x0][0x178], !P6 ;  /* 0x00005e003c007a0c */ /* 0x000fe200077a1270 */
[----:B0-----:R-:W-:Y:S02]  /*5e3d0*/  IMAD.WIDE R4, R0, 0x2, R22 ;  /* 0x0000000200047825 */ /* 0x001fe400078e0216 */
[----:B------:R-:W2:Y:S10]  /*5e3e0*/  LDL.LU R3, [R1+0x29cc] ;  /* 0x0029cc0001037983 */ /* 0x000eb40000300800 */
        /* <DEDUP_REMOVED lines=23> */
[----:B0-----:R-:W-:-:S05]  /*5e560*/  IMAD.WIDE R4, R0, 0x2, R50 ;  /* 0x0000000200047825 */ /* 0x001fca00078e0232 */
[----:B------:R0:W-:Y:S04]  /*5e570*/  @P6 STG.E.U16 [R4.64], R55 ;  /* 0x0000003704006986 */ /* 0x0001e8000c101506 */
[----:B0-----:R-:W3:Y:S01]  /*5e580*/  LDL.LU R5, [R1+0x234] ;  /* 0x0002340001057983 */ /* 0x001ee20000300800 */
[----:B--2---:R-:W-:-:S04]  /*5e590*/  ISETP.GE.AND P5, PT, R3, c[0x0][0x17c], PT ;  /* 0x00005f0003007a0c */ /* 0x004fc80003fa6270 */
[----:B------:R-:W-:Y:S02]  /*5e5a0*/  ISETP.LT.AND P6, PT, R30, c[0x0][0x178], !P5 ;  /* 0x00005e001e007a0c */ /* 0x000fe40006fc1270 */
[----:B------:R-:W-:Y:S02]  /*5e5b0*/  IADD3 R3, R0, c[0x0][0x198], RZ ;  /* 0x0000660000037a10 */ /* 0x000fe40007ffe0ff */
[----:B---3--:R-:W-:-:S03]  /*5e5c0*/  PRMT R0, R5, 0x7632, R0 ;  /* 0x0000763205007816 */ /* 0x008fc60000000000 */
[----:B------:R-:W-:-:S06]  /*5e5d0*/  IMAD.WIDE R4, R3, 0x2, R8 ;  /* 0x0000000203047825 */ /* 0x000fcc00078e0208 */
        /* <DEDUP_REMOVED lines=25> */
[----:B------:R-:W-:Y:S04]  /*5e770*/  STL [R1+0x2d54], R54 ;  /* 0x002d543601007387 */ /* 0x000fe80000100800 */
[----:B------:R-:W-:Y:S01]  /*5e780*/  STL [R1+0x2d50], R60 ;  /* 0x002d503c01007387 */ /* 0x000fe20000100800 */
[----:B--2---:R-:W-:Y:S01]  /*5e790*/  PRMT R0, R5, 0x7632, R0 ;  /* 0x0000763205007816 */ /* 0x004fe20000000000 */
[----:B------:R-:W-:-:S05]  /*5e7a0*/  IMAD.WIDE R4, R3, 0x2, R18 ;  /* 0x0000000203047825 */ /* 0x000fca00078e0212 */
[----:B------:R3:W-:Y:S01]  /*5e7b0*/  @P6 STG.E.U16 [R4.64], R0 ;  /* 0x0000000004006986 */ /* 0x0007e2000c101506 */
[----:B------:R-:W-:Y:S02]  /*5e7c0*/  ISETP.LT.AND P6, PT, R6, c[0x0][0x178], !P5 ;  /* 0x00005e0006007a0c */ /* 0x000fe40006fc1270 */
[----:B---3--:R-:W-:Y:S01]  /*5e7d0*/  PRMT R0, R59, 0x7632, R0 ;  /* 0x000076323b007816 */ /* 0x008fe20000000000 */
[----:B------:R-:W-:-:S10]  /*5e7e0*/  IMAD.WIDE R4, R3, 0x2, R20 ;  /* 0x0000000203047825 */ /* 0x000fd400078e0214 */
[----:B------:R0:W-:Y:S02]  /*5e7f0*/  @P6 STG.E.U16 [R4.64], R0 ;  /* 0x0000000004006986 */ /* 0x0001e4000c101506 */
[----:B0-----:R-:W-:Y:S02]  /*5e800*/  PRMT R0, R32, 0x7632, R0 ;  /* 0x0000763220007816 */ /* 0x001fe40000000000 */
[----:B------:R-:W2:Y:S01]  /*5e810*/  LDL.LU R32, [R1+0x2d5c] ;  /* 0x002d5c0001207983 */ /* 0x000ea20000300800 */
[----:B------:R-:W-:Y:S01]  /*5e820*/  ISETP.LT.AND P6, PT, R60, c[0x0][0x178], !P5 ;  /* 0x00005e003c007a0c */ /* 0x000fe20006fc1270 */
[----:B------:R-:W-:-:S12]  /*5e830*/  IMAD.WIDE R4, R3, 0x2, R22 ;  /* 0x0000000203047825 */ /* 0x000fd800078e0216 */
        /* <DEDUP_REMOVED lines=26> */
[----:B------:R-:W-:Y:S01]  /*5e9e0*/  ISETP.LT.AND P5, PT, R35, c[0x0][0x178], !P5 ;  /* 0x00005e0023007a0c */ /* 0x000fe20006fa1270 */
[----:B------:R1:W-:Y:S04]  /*5e9f0*/  STL [R1+0x2d4c], R53 ;  /* 0x002d4c3501007387 */ /* 0x0003e80000100800 */
[----:B------:R-:W3:Y:S01]  /*5ea00*/  LDL R59, [R1+0x364] ;  /* 0x00036400013b7983 */ /* 0x000ee20000100800 */
[----:B0-----:R-:W-:Y:S01]  /*5ea10*/  PRMT R0, R56, 0x7632, R0 ;  /* 0x0000763238007816 */ /* 0x001fe20000000000 */
[----:B------:R-:W-:-:S02]  /*5ea20*/  IMAD.WIDE R4, R3, 0x2, R48 ;  /* 0x0000000203047825 */ /* 0x000fc400078e0230 */
[----:B------:R-:W4:Y:S04]  /*5ea30*/  LDL R54, [R1+0x294] ;  /* 0x0002940001367983 */ /* 0x000f280000100800 */
[----:B------:R0:W-:Y:S04]  /*5ea40*/  @P6 STG.E.U16 [R4.64], R0 ;  /* 0x0000000004006986 */ /* 0x0001e8000c101506 */
[----:B------:R-:W3:Y:S04]  /*5ea50*/  LDL R60, [R1+0x264] ;  /* 0x00026400013c7983 */ /* 0x000ee80000100800 */
[----:B-1----:R-:W3:Y:S01]  /*5ea60*/  LDL R53, [R1+0x254] ;  /* 0x0002540001357983 */ /* 0x002ee20000100800 */
[----:B0-----:R-:W-:Y:S01]  /*5ea70*/  IMAD.WIDE R4, R3, 0x2, R50 ;  /* 0x0000000203047825 */ /* 0x001fe200078e0232 */
[----:B--2---:R-:W-:-:S02]  /*5ea80*/  PRMT R32, R55, 0x7632, R32 ;  /* 0x0000763237207816 */ /* 0x004fc40000000020 */
[----:B------:R-:W2:Y:S04]  /*5ea90*/  LDL R55, [R1+0x244] ;  /* 0x0002440001377983 */ /* 0x000ea80000100800 */
[----:B------:R-:W2:Y:S04]  /*5eaa0*/  LDL.LU R36, [R1+0x1f4] ;  /* 0x0001f40001247983 */ /* 0x000ea80000300800 */
[----:B------:R-:W2:Y:S04]  /*5eab0*/  LDL.LU R37, [R1+0x1b4] ;  /* 0x0001b40001257983 */ /* 0x000ea80000300800 */
[----:B------:R-:W2:Y:S04]  /*5eac0*/  LDL.LU R33, [R1+0x1a4] ;  /* 0x0001a40001217983 */ /* 0x000ea80000300800 */
[----:B------:R-:W2:Y:S04]  /*5ead0*/  LDL.LU R52, [R1+0x174] ;  /* 0x0001740001347983 */ /* 0x000ea80000300800 */
[----:B------:R-:W2:Y:S04]  /*5eae0*/  LDL.LU R56, [R1+0x164] ;  /* 0x0001640001387983 */ /* 0x000ea80000300800 */
[----:B------:R0:W-:Y:S04]  /*5eaf0*/  @P5 STG.E.U16 [R4.64], R32 ;  /* 0x0000002004005986 */ /* 0x0001e8000c101506 */
[----:B0-----:R-:W2:Y:S01]  /*5eb00*/  LDL R5, [R1+0x374] ;  /* 0x0003740001057983 */ /* 0x001ea20000100800 */
[----:B------:R-:W-:-:S02]  /*5eb10*/  ISETP.LT.AND P6, PT, R30, c[0x0][0x178], !P2 ;  /* 0x00005e001e007a0c */ /* 0x000fc400057c1270 */
[----:B------:R-:W-:-:S05]  /*5eb20*/  IADD3 R0, R3, c[0x0][0x198], RZ ;  /* 0x0000660003007a10 */ /* 0x000fca0007ffe0ff */
[----:B------:R-:W-:-:S06]  /*5eb30*/  IMAD.WIDE R28, R0, 0x2, R8 ;  /* 0x00000002001c7825 */ /* 0x000fcc00078e0208 */
[----:B--2---:R0:W-:Y:S01]  /*5eb40*/  @P6 STG.E.U16 [R28.64], R5 ;  /* 0x000000051c006986 */ /* 0x0041e2000c101506 */
[----:B------:R-:W-:Y:S01]  /*5eb50*/  ISETP.LT.AND P6, PT, R7, c[0x0][0x178], !P2 ;  /* 0x00005e0007007a0c */ /* 0x000fe200057c1270 */
[----:B0-----:R-:W-:-:S12]  /*5eb60*/  IMAD.WIDE R4, R0, 0x2, R10 ;  /* 0x0000000200047825 */ /* 0x001fd800078e020a */
[----:B---3--:R0:W-:Y:S04]  /*5eb70*/  @P6 STG.E.U16 [R4.64], R59 ;  /* 0x0000003b04006986 */ /* 0x0081e8000c101506 */
[----:B0-----:R-:W2:Y:S04]  /*5eb80*/  LDL.LU R59, [R1+0x2d58] ;  /* 0x002d5800013b7983 */ /* 0x001ea80000300800 */
[----:B------:R-:W3:Y:S01]  /*5eb90*/  LDL R5, [R1+0x2a4] ;  /* 0x0002a40001057983 */ /* 0x000ee20000100800 */
[----:B------:R-:W-:Y:S01]  /*5eba0*/  ISETP.LT.AND P5, PT, R57, c[0x0][0x178], !P2 ;  /* 0x00005e0039007a0c */ /* 0x000fe200057a1270 */
[----:B------:R-:W-:Y:S01]  /*5ebb0*/  IMAD.WIDE R28, R0, 0x2, R12 ;  /* 0x00000002001c7825 */ /* 0x000fe200078e020c */
[----:B--2---:R-:W-:-:S11]  /*5ebc0*/  ISETP.LT.AND P6, PT, R59, c[0x0][0x178], !P2 ;  /* 0x00005e003b007a0c */ /* 0x004fd600057c1270 */
[----:B---3--:R0:W-:Y:S02]  /*5ebd0*/  @P5 STG.E.U16 [R28.64], R5 ;  /* 0x000000051c005986 */ /* 0x0081e4000c101506 */
[----:B0-----:R-:W-:-:S05]  /*5ebe0*/  IMAD.WIDE R4, R0, 0x2, R14 ;  /* 0x0000000200047825 */ /* 0x001fca00078e020e */
[----:B----4-:R0:W-:Y:S04]  /*5ebf0*/  @P6 STG.E.U16 [R4.64], R54 ;  /* 0x0000003604006986 */ /* 0x0101e8000c101506 */
[----:B0-----:R-:W2:Y:S04]  /*5ec00*/  LDL.LU R54, [R1+0x2d54] ;  /* 0x002d540001367983 */ /* 0x001ea80000300800 */
[----:B------:R-:W3:Y:S01]  /*5ec10*/  LDL R5, [R1+0x284] ;  /* 0x0002840001057983 */ /* 0x000ee20000100800 */
[----:B------:R-:W-:Y:S01]  /*5ec20*/  ISETP.LT.AND P5, PT, R58, c[0x0][0x178], !P2 ;  /* 0x00005e003a007a0c */ /* 0x000fe200057a1270 */
[----:B------:R-:W-:Y:S01]  /*5ec30*/  IMAD.WIDE R28, R0, 0x2, R16 ;  /* 0x00000002001c7825 */ /* 0x000fe200078e0210 */
[----:B--2---:R-:W-:-:S11]  /*5ec40*/  ISETP.LT.AND P6, PT, R54, c[0x0][0x178], !P2 ;  /* 0x00005e0036007a0c */ /* 0x004fd600057c1270 */
[----:B---3--:R0:W-:Y:S02]  /*5ec50*/  @P5 STG.E.U16 [R28.64], R5 ;  /* 0x000000051c005986 */ /* 0x0081e4000c101506 */
[----:B0-----:R-:W-:-:S05]  /*5ec60*/  IMAD.WIDE R4, R0, 0x2, R18 ;  /* 0x0000000200047825 */ /* 0x001fca00078e0212 */
[----:B------:R0:W-:Y:S04]  /*5ec70*/  @P6 STG.E.U16 [R4.64], R60 ;  /* 0x0000003c04006986 */ /* 0x0001e8000c101506 */
        /* <DEDUP_REMOVED lines=13> */
[----:B---3--:R0:W-:Y:S01]  /*5ed50*/  @P5 STG.E.U16 [R28.64], R5 ;  /* 0x000000051c005986 */ /* 0x0081e2000c101506 */
[----:B------:R-:W-:Y:S01]  /*5ed60*/  ISETP.LT.AND P5, PT, R34, c[0x0][0x178], !P2 ;  /* 0x00005e0022007a0c */ /* 0x000fe200057a1270 */
[----:B0-----:R-:W-:-:S04]  /*5ed70*/  IMAD.WIDE R4, R0, 0x2, R26 ;  /* 0x0000000200047825 */ /* 0x001fc800078e021a */
[----:B------:R-:W-:Y:S01]  /*5ed80*/  IMAD.WIDE R28, R0, 0x2, R40 ;  /* 0x00000002001c7825 */ /* 0x000fe200078e0228 */
[----:B------:R0:W-:Y:S01]  /*5ed90*/  @P6 STG.E.U16 [R4.64], R55 ;  /* 0x0000003704006986 */ /* 0x0001e2000c101506 */
[----:B------:R-:W-:-:S06]  /*5eda0*/  ISETP.LT.AND P6, PT, R61, c[0x0][0x178], !P2 ;  /* 0x00005e003d007a0c */ /* 0x000fcc00057c1270 */
[----:B------:R1:W-:Y:S01]  /*5edb0*/  @P5 STG.E.U16 [R28.64], R36 ;  /* 0x000000241c005986 */ /* 0x0003e2000c101506 */
[----:B------:R-:W-:Y:S01]  /*5edc0*/  ISETP.LT.AND P5, PT, R2, c[0x0][0x178], !P2 ;  /* 0x00005e0002007a0c */ /* 0x000fe200057a1270 */
[C---:B0-----:R-:W-:Y:S02]  /*5edd0*/  IMAD.WIDE R4, R0.reuse, 0x2, R42 ;  /* 0x0000000200047825 */ /* 0x041fe400078e022a */
[----:B------:R-:W2:Y:S02]  /*5ede0*/  LDL.LU R55, [R1+0x2d48] ;  /* 0x002d480001377983 */ /* 0x000ea40000300800 */
[----:B-1----:R-:W-:Y:S02]  /*5edf0*/  IMAD.WIDE R28, R0, 0x2, R44 ;  /* 0x00000002001c7825 */ /* 0x002fe400078e022c */
[----:B------:R0:W-:Y:S01]  /*5ee00*/  @P6 STG.E.U16 [R4.64], R37 ;  /* 0x0000002504006986 */ /* 0x0001e2000c101506 */
[----:B------:R-:W-:-:S05]  /*5ee10*/  ISETP.LT.AND P6, PT, R39, c[0x0][0x178], !P2 ;  /* 0x00005e0027007a0c */ /* 0x000fca00057c1270 */
[----:B------:R1:W-:Y:S01]  /*5ee20*/  @P5 STG.E.U16 [R28.64], R33 ;  /* 0x000000211c005986 */ /* 0x0003e2000c101506 */
[----:B------:R-:W-:Y:S01]  /*5ee30*/  ISETP.LT.AND P5, PT, R31, c[0x0][0x178], !P2 ;  /* 0x00005e001f007a0c */ /* 0x000fe200057a1270 */
[----:B0-----:R-:W-:-:S04]  /*5ee40*/  IMAD.WIDE R4, R0, 0x2, R46 ;  /* 0x0000000200047825 */ /* 0x001fc800078e022e */
[----:B-1----:R-:W-:Y:S02]  /*5ee50*/  IMAD.WIDE R28, R0, 0x2, R48 ;  /* 0x00000002001c7825 */ /* 0x002fe400078e0230 */
[----:B------:R-:W-:Y:S06]  /*5ee60*/  @P6 STG.E.U16 [R4.64], R52 ;  /* 0x0000003404006986 */ /* 0x000fec000c101506 */
[----:B------:R0:W-:Y:S04]  /*5ee70*/  @P5 STG.E.U16 [R28.64], R56 ;  /* 0x000000381c005986 */ /* 0x0001e8000c101506 */
[----:B0-----:R-:W3:Y:S04]  /*5ee80*/  LDL.LU R28, [R1+0x374] ;  /* 0x00037400011c7983 */ /* 0x001ee80000300800 */
[----:B------:R-:W4:Y:S01]  /*5ee90*/  LDL.LU R29, [R1+0x364] ;  /* 0x00036400011d7983 */ /* 0x000f220000300800 */
[----:B------:R-:W-:-:S02]  /*5eea0*/  ISETP.LT.AND P2, PT, R35, c[0x0][0x178], !P2 ;  /* 0x00005e0023007a0c */ /* 0x000fc40005741270 */
[----:B------:R-:W-:Y:S01]  /*5eeb0*/  ISETP.LT.AND P6, PT, R30, c[0x0][0x178], !P4 ;  /* 0x00005e001e007a0c */ /* 0x000fe200067c1270 */
[C---:B------:R-:W-:Y:S01]  /*5eec0*/  IMAD.WIDE R4, R0.reuse, 0x2, R50 ;  /* 0x0000000200047825 */ /* 0x040fe200078e0232 */
[----:B------:R-:W-:Y:S02]  /*5eed0*/  IADD3 R0, R0, c[0x0][0x198], RZ ;  /* 0x0000660000007a10 */ /* 0x000fe40007ffe0ff */
[----:B------:R-:W-:-:S07]  /*5eee0*/  ISETP.LT.AND P5, PT, R7, c[0x0][0x178], !P4 ;  /* 0x00005e0007007a0c */ /* 0x000fce00067a1270 */
[----:B--2---:R0:W-:Y:S02]  /*5eef0*/  @P2 STG.E.U16 [R4.64], R55 ;  /* 0x0000003704002986 */ /* 0x0041e4000c101506 */
[----:B0-----:R-:W-:Y:S01]  /*5ef00*/  IMAD.WIDE R4, R0, 0x2, R8 ;  /* 0x0000000200047825 */ /* 0x001fe200078e0208 */
[----:B---3--:R-:W-:Y:S02]  /*5ef10*/  PRMT R32, R28, 0x7632, R32 ;  /* 0x000076321c207816 */ /* 0x008fe40000000020 */
[----:B----4-:R-:W-:-:S03]  /*5ef20*/  PRMT R3, R29, 0x7632, R3 ;  /* 0x000076321d037816 */ /* 0x010fc60000000003 */
[----:B------:R0:W-:Y:S01]  /*5ef30*/  @P6 STG.E.U16 [R4.64], R32 ;  /* 0x0000002004006986 */ /* 0x0001e2000c101506 */
[----:B------:R-:W-:-:S05]  /*5ef40*/  IMAD.WIDE R28, R0, 0x2, R10 ;  /* 0x00000002001c7825 */ /* 0x000fca00078e020a */
[----:B------:R1:W-:Y:S04]  /*5ef50*/  @P5 STG.E.U16 [R28.64], R3 ;  /* 0x000000031c005986 */ /* 0x0003e8000c101506 */
[----:B0-----:R-:W2:Y:S04]  /*5ef60*/  LDL.LU R5, [R1+0x2a4] ;  /* 0x0002a40001057983 */ /* 0x001ea80000300800 */
[----:B-1----:R-:W3:Y:S04]  /*5ef70*/  LDL.LU R28, [R1+0x294] ;  /* 0x00029400011c7983 */ /* 0x002ee80000300800 */
[----:B------:R-:W4:Y:S01]  /*5ef80*/  LDL.LU R29, [R1+0x284] ;  /* 0x00028400011d7983 */ /* 0x000f220000300800 */
[----:B------:R-:W-:-:S02]  /*5ef90*/  ISETP.LT.AND P2, PT, R57, c[0x0][0x178], !P4 ;  /* 0x00005e0039007a0c */ /* 0x000fc40006741270 */
[----:B------:R-:W-:Y:S02]  /*5efa0*/  ISETP.LT.AND P6, PT, R59, c[0x0][0x178], !P4 ;  /* 0x00005e003b007a0c */ /* 0x000fe400067c1270 */
[----:B------:R-:W-:Y:S02]  /*5efb0*/  ISETP.LT.AND P5, PT, R58, c[0x0][0x178], !P4 ;  /* 0x00005e003a007a0c */ /* 0x000fe400067a1270 */
[----:B--2---:R-:W-:Y:S01]  /*5efc0*/  PRMT R3, R5, 0x7632, R3 ;  /* 0x0000763205037816 */ /* 0x004fe20000000003 */
[----:B------:R-:W-:-:S06]  /*5efd0*/  IMAD.WIDE R4, R0, 0x2, R12 ;  /* 0x0000000200047825 */ /* 0x000fcc00078e020c */
[----:B------:R0:W-:Y:S01]  /*5efe0*/  @P2 STG.E.U16 [R4.64], R3 ;  /* 0x0000000304002986 */ /* 0x0001e2000c101506 */
[----:B---3--:R-:W-:Y:S01]  /*5eff0*/  PRMT R32, R28, 0x7632, R32 ;  /* 0x000076321c207816 */ /* 0x008fe20000000020 */
[----:B0-----:R-:W-:Y:S01]  /*5f000*/  IMAD.WIDE R4, R0, 0x2, R14 ;  /* 0x0000000200047825 */ /* 0x001fe200078e020e */
[----:B----4-:R-:W-:-:S04]  /*5f010*/  PRMT R3, R29, 0x7632, R3 ;  /* 0x000076321d037816 */ /* 0x010fc80000000003 */
        /* <DEDUP_REMOVED lines=13> */
[----:B0-----:R-:W-:-:S05]  /*5f0f0*/  IMAD.WIDE R4, R0, 0x2, R20 ;  /* 0x0000000200047825 */ /* 0x001fca00078e0214 */
[----:B------:R0:W-:Y:S04]  /*5f100*/  @P6 STG.E.U16 [R4.64], R32 ;  /* 0x0000002004006986 */ /* 0x0001e8000c101506 */
[----:B0-----:R-:W2:Y:S01]  /*5f110*/  LDL.LU R5, [R1+0x1e4] ;  /* 0x0001e40001057983 */ /* 0x001ea20000300800 */
[----:B----4-:R-:W-:Y:S01]  /*5f120*/  PRMT R3, R29, 0x7632, R3 ;  /* 0x000076321d037816 */ /* 0x010fe20000000003 */
[----:B------:R-:W-:-:S05]  /*5f130*/  IMAD.WIDE R28, R0, 0x2, R22 ;  /* 0x00000002001c7825 */ /* 0x000fca00078e0216 */
[----:B------:R0:W-:Y:S01]  /*5f140*/  @P5 STG.E.U16 [R28.64], R3 ;  /* 0x000000031c005986 */ /* 0x0001e2000c101506 */
[----:B------:R-:W-:-:S03]  /*5f150*/  ISETP.LT.AND P2, PT, R38, c[0x0][0x178], !P4 ;  /* 0x00005e0026007a0c */ /* 0x000fc60006741270 */
[----:B0-----:R-:W3:Y:S01]  /*5f160*/  LDL.LU R29, [R1+0x244] ;  /* 0x00024400011d7983 */ /* 0x001ee20000300800 */
[----:B------:R-:W-:Y:S02]  /*5f170*/  ISETP.LT.AND P6, PT, R53, c[0x0][0x178], !P4 ;  /* 0x00005e0035007a0c */ /* 0x000fe400067c1270 */
[----:B------:R-:W-:Y:S02]  /*5f180*/  ISETP.LT.AND P5, PT, R34, c[0x0][0x178], !P4 ;  /* 0x00005e0022007a0c */ /* 0x000fe400067a1270 */
[----:B--2---:R-:W-:Y:S01]  /*5f190*/  PRMT R3, R5, 0x7632, R3 ;  /* 0x0000763205037816 */ /* 0x004fe20000000003 */
[----:B------:R-:W-:-:S05]  /*5f1a0*/  IMAD.WIDE R4, R0, 0x2, R24 ;  /* 0x0000000200047825 */ /* 0x000fca00078e0218 */
[----:B------:R0:W-:Y:S02]  /*5f1b0*/  @P2 STG.E.U16 [R4.64], R3 ;  /* 0x0000000304002986 */ /* 0x0001e4000c101506 */
[----:B0-----:R-:W-:Y:S02]  /*5f1c0*/  PRMT R3, R36, 0x7632, R3 ;  /* 0x0000763224037816 */ /* 0x001fe40000000003 */
[----:B------:R-:W2:Y:S01]  /*5f1d0*/  LDL.LU R36, [R1+0x2d44] ;  /* 0x002d440001247983 */ /* 0x000ea20000300800 */
[----:B------:R-:W-:Y:S01]  /*5f1e0*/  ISETP.LT.AND P2, PT, R61, c[0x0][0x178], !P4 ;  /* 0x00005e003d007a0c */ /* 0x000fe20006741270 */
[----:B------:R-:W-:Y:S01]  /*5f1f0*/  IMAD.WIDE R4, R0, 0x2, R26 ;  /* 0x0000000200047825 */ /* 0x000fe200078e021a */
[----:B---3--:R-:W-:-:S03]  /*5f200*/  PRMT R32, R29, 0x7632, R32 ;  /* 0x000076321d207816 */ /* 0x008fc60000000020 */
[----:B------:R-:W-:Y:S02]  /*5f210*/  IMAD.WIDE R28, R0, 0x2, R40 ;  /* 0x00000002001c7825 */ /* 0x000fe400078e0228 */
[----:B------:R0:W-:Y:S01]  /*5f220*/  @P6 STG.E.U16 [R4.64], R32 ;  /* 0x0000002004006986 */ /* 0x0001e2000c101506 */
[----:B------:R-:W-:-:S03]  /*5f230*/  ISETP.LT.AND P6, PT, R2, c[0x0][0x178], !P4 ;  /* 0x00005e0002007a0c */ /* 0x000fc600067c1270 */
[----:B------:R1:W-:Y:S01]  /*5f240*/  @P5 STG.E.U16 [R28.64], R3 ;  /* 0x000000031c005986 */ /* 0x0003e2000c101506 */
[----:B------:R-:W-:Y:S01]  /*5f250*/  ISETP.LT.AND P5, PT, R39, c[0x0][0x178], !P4 ;  /* 0x00005e0027007a0c */ /* 0x000fe200067a1270 */
[----:B0-----:R-:W-:Y:S01]  /*5f260*/  IMAD.WIDE R4, R0, 0x2, R42 ;  /* 0x0000000200047825 */ /* 0x001fe200078e022a */
[----:B-1----:R-:W-:-:S03]  /*5f270*/  PRMT R3, R37, 0x7632, R3 ;  /* 0x0000763225037816 */ /* 0x002fc60000000003 */
[C---:B------:R-:W-:Y:S01]  /*5f280*/  IMAD.WIDE R28, R0.reuse, 0x2, R46 ;  /* 0x00000002001c7825 */ /* 0x040fe200078e022e */
[----:B------:R-:W-:Y:S01]  /*5f290*/  PRMT R32, R33, 0x7632, R32 ;  /* 0x0000763221207816 */ /* 0x000fe20000000020 */
[----:B------:R-:W3:Y:S04]  /*5f2a0*/  LDL.LU R37, [R1+0x4b4] ;  /* 0x0004b40001257983 */ /* 0x000ee80000300800 */
[----:B------:R0:W-:Y:S01]  /*5f2b0*/  @P2 STG.E.U16 [R4.64], R3 ;  /* 0x0000000304002986 */ /* 0x0001e2000c101506 */
[----:B------:R-:W-:Y:S02]  /*5f2c0*/  ISETP.LT.AND P2, PT, R31, c[0x0][0x178], !P4 ;  /* 0x00005e001f007a0c */ /* 0x000fe40006741270 */
[----:B------:R-:W-:Y:S01]  /*5f2d0*/  ISETP.LT.AND P4, PT, R35, c[0x0][0x178], !P4 ;  /* 0x00005e0023007a0c */ /* 0x000fe20006781270 */
[----:B0-----:R-:W-:Y:S01]  /*5f2e0*/  IMAD.WIDE R4, R0, 0x2, R44 ;  /* 0x0000000200047825 */ /* 0x001fe200078e022c */
[----:B------:R-:W-:-:S02]  /*5f2f0*/  PRMT R3, R52, 0x7632, R3 ;  /* 0x0000763234037816 */ /* 0x000fc40000000003 */
[----:B------:R-:W4:Y:S04]  /*5f300*/  LDL R52, [R1+0x4a4] ;  /* 0x0004a40001347983 */ /* 0x000f280000100800 */
[----:B------:R0:W-:Y:S04]  /*5f310*/  @P6 STG.E.U16 [R4.64], R32 ;  /* 0x0000002004006986 */ /* 0x0001e8000c101506 */
[----:B------:R1:W-:Y:S01]  /*5f320*/  @P5 STG.E.U16 [R28.64], R3 ;  /* 0x000000031c005986 */ /* 0x0003e2000c101506 */
[----:B0-----:R-:W-:Y:S01]  /*5f330*/  IMAD.WIDE R4, R0, 0x2, R48 ;  /* 0x0000000200047825 */ /* 0x001fe200078e0230 */
[----:B-1----:R-:W-:-:S02]  /*5f340*/  PRMT R28, R56, 0x7632, R28 ;  /* 0x00007632381c7816 */ /* 0x002fc4000000001c */
[----:B------:R-:W3:Y:S01]  /*5f350*/  LDL.LU R56, [R1+0x424] ;  /* 0x0004240001387983 */ /* 0x000ee20000300800 */
[----:B------:R-:W-:-:S03]  /*5f360*/  IADD3 R3, R0, c[0x0][0x198], RZ ;  /* 0x0000660000037a10 */ /* 0x000fc60007ffe0ff */
[----:B------:R0:W-:Y:S02]  /*5f370*/  @P2 STG.E.U16 [R4.64], R28 ;  /* 0x0000001c04002986 */ /* 0x0001e4000c101506 */
[----:B0-----:R-:W-:Y:S01]  /*5f380*/  IMAD.WIDE R4, R0, 0x2, R50 ;  /* 0x0000000200047825 */ /* 0x001fe200078e0232 */
[----:B--2---:R-:W-:Y:S02]  /*5f390*/  PRMT R36, R55, 0x7632, R36 ;  /* 0x0000763237247816 */ /* 0x004fe40000000024 */
[----:B------:R-:W2:Y:S04]  /*5f3a0*/  LDL.LU R55, [R1+0x2b4] ;  /* 0x0002b40001377983 */ /* 0x000ea80000300800 */
[----:B------:R-:W2:Y:S04]  /*5f3b0*/  LDL R0, [R1+0x544] ;  /* 0x0005440001007983 */ /* 0x000ea80000100800 */
[----:B------:R0:W-:Y:S04]  /*5f3c0*/  @P4 STG.E.U16 [R4.64], R36 ;  /* 0x0000002404004986 */ /* 0x0001e8000c101506 */
[----:B0-----:R-:W3:Y:S01]  /*5f3d0*/  LDL.LU R36, [R1+0x534] ;  /* 0x0005340001247983 */ /* 0x001ee20000300800 */
[----:B------:R-:W-:Y:S01]  /*5f3e0*/  ISETP.LT.AND P6, PT, R30, c[0x0][0x178], !P3 ;  /* 0x00005e001e007a0c */ /* 0x000fe20005fc1270 */
[----:B------:R-:W-:Y:S01]  /*5f3f0*/  IMAD.WIDE R28, R3, 0x2, R8 ;  /* 0x00000002031c7825 */ /* 0x000fe200078e0208 */
[----:B------:R-:W-:-:S02]  /*5f400*/  ISETP.LT.AND P5, PT, R7, c[0x0][0x178], !P3 ;  /* 0x00005e0007007a0c */ /* 0x000fc40005fa1270 */
[----:B------:R-:W-:Y:S01]  /*5f410*/  ISETP.LT.AND P2, PT, R57, c[0x0][0x178], !P3 ;  /* 0x00005e0039007a0c */ /* 0x000fe20005f41270 */
[----:B------:R-:W-:-:S04]  /*5f420*/  IMAD.WIDE R32, R3, 0x2, R10 ;  /* 0x0000000203207825 */ /* 0x000fc800078e020a */
[----:B------:R-:W-:Y:S01]  /*5f430*/  IMAD.WIDE R4, R3, 0x2, R12 ;  /* 0x0000000203047825 */ /* 0x000fe200078e020c */
[----:B------:R-:W-:Y:S02]  /*5f440*/  ISETP.LT.AND P4, PT, R54, c[0x0][0x178], !P3 ;  /* 0x00005e0036007a0c */ /* 0x000fe40005f81270 */
[----:B------:R-:W4:Y:S04]  /*5f450*/  LDL R54, [R1+0x394] ;  /* 0x0003940001367983 */ /* 0x000f280000100800 */
[----:B--2---:R0:W-:Y:S01]  /*5f460*/  @P6 STG.E.U16 [R28.64], R0 ;  /* 0x000000001c006986 */ /* 0x0041e2000c101506 */
[----:B------:R-:W-:-:S03]  /*5f470*/  ISETP.LT.AND P6, PT, R59, c[0x0][0x178], !P3 ;  /* 0x00005e003b007a0c */ /* 0x000fc60005fc1270 */
[----:B0-----:R-:W2:Y:S04]  /*5f480*/  LDL R0, [R1+0x2c4] ;  /* 0x0002c40001007983 */ /* 0x001ea80000100800 */
[----:B---3--:R-:W-:Y:S04]  /*5f490*/  @P5 STG.E.U16 [R32.64], R36 ;  /* 0x0000002420005986 */ /* 0x008fe8000c101506 */
[----:B------:R0:W-:Y:S02]  /*5f4a0*/  @P2 STG.E.U16 [R4.64], R37 ;  /* 0x0000002504002986 */ /* 0x0001e4000c101506 */
[----:B0-----:R-:W-:-:S05]  /*5f4b0*/  IMAD.WIDE R4, R3, 0x2, R14 ;  /* 0x0000000203047825 */ /* 0x001fca00078e020e */
[----:B----4-:R0:W-:Y:S04]  /*5f4c0*/  @P6 STG.E.U16 [R4.64], R52 ;  /* 0x0000003404006986 */ /* 0x0101e8000c101506 */
[----:B0-----:R-:W3:Y:S04]  /*5f4d0*/  LDL.LU R52, [R1+0x2d40] ;  /* 0x002d400001347983 */ /* 0x001ee80000300800 */
[----:B------:R-:W4:Y:S01]  /*5f4e0*/  LDL R4, [R1+0x494] ;  /* 0x0004940001047983 */ /* 0x000f220000100800 */
[----:B------:R-:W-:Y:S01]  /*5f4f0*/  ISETP.LT.AND P5, PT, R58, c[0x0][0x178], !P3 ;  /* 0x00005e003a007a0c */ /* 0x000fe20005fa1270 */
[----:B------:R-:W-:-:S02]  /*5f500*/  IMAD.WIDE R28, R3, 0x2, R16 ;  /* 0x00000002031c7825 */ /* 0x000fc400078e0210 */
[----:B------:R-:W2:Y:S01]  /*5f510*/  LDL R5, [R1+0x484] ;  /* 0x0004840001057983 */ /* 0x000ea20000100800 */
[----:B------:R-:W-:Y:S01]  /*5f520*/  ISETP.LT.AND P2, PT, R6, c[0x0][0x178], !P3 ;  /* 0x00005e0006007a0c */ /* 0x000fe20005f41270 */
[----:B------:R-:W-:-:S08]  /*5f530*/  IMAD.WIDE R32, R3, 0x2, R18 ;  /* 0x0000000203207825 */ /* 0x000fd000078e0212 */
[----:B----4-:R0:W-:Y:S04]  /*5f540*/  @P5 STG.E.U16 [R28.64], R4 ;  /* 0x000000041c005986 */ /* 0x0101e8000c101506 */
[----:B0-----:R-:W4:Y:S01]  /*5f550*/  LDL R29, [R1+0x434] ;  /* 0x00043400011d7983 */ /* 0x001f220000100800 */
[----:B------:R-:W-:-:S03]  /*5f560*/  ISETP.LT.AND P6, PT, R60, c[0x0][0x178], !P3 ;  /* 0x00005e003c007a0c */ /* 0x000fc60005fc1270 */
[----:B--2---:R0:W-:Y:S01]  /*5f570*/  @P4 STG.E.U16 [R32.64], R5 ;  /* 0x0000000520004986 */ /* 0x0041e2000c101506 */
[----:B------:R-:W-:-:S03]  /*5f580*/  ISETP.LT.AND P4, PT, R53, c[0x0][0x178], !P3 ;  /* 0x00005e0035007a0c */ /* 0x000fc60005f81270 */
[----:B------:R-:W2:Y:S01]  /*5f590*/  LDL.LU R53, [R1+0x2d3c] ;  /* 0x002d3c0001357983 */ /* 0x000ea20000300800 */
[----:B0-----:R-:W-:-:S05]  /*5f5a0*/  IMAD.WIDE R4, R3, 0x2, R20 ;  /* 0x0000000203047825 */ /* 0x001fca00078e0214 */
[----:B----4-:R0:W-:Y:S01]  /*5f5b0*/  @P2 STG.E.U16 [R4.64], R29 ;  /* 0x0000001d04002986 */ /* 0x0101e2000c101506 */
[----:B------:R-:W-:-:S03]  /*5f5c0*/  ISETP.LT.AND P2, PT, R34, c[0x0][0x178], !P3 ;  /* 0x00005e0022007a0c */ /* 0x000fc60005f41270 */
[----:B------:R-:W4:Y:S01]  /*5f5d0*/  LDL.LU R34, [R1+0x2d38] ;  /* 0x002d380001227983 */ /* 0x000f220000300800 */
[----:B0-----:R-:W-:-:S05]  /*5f5e0*/  IMAD.WIDE R4, R3, 0x2, R22 ;  /* 0x0000000203047825 */ /* 0x001fca00078e0216 */
[----:B------:R0:W-:Y:S04]  /*5f5f0*/  @P6 STG.E.U16 [R4.64], R56 ;  /* 0x0000003804006986 */ /* 0x0001e8000c101506 */
[----:B0-----:R-:W2:Y:S01]  /*5f600*/  LDL R4, [R1+0x444] ;  /* 0x0004440001047983 */ /* 0x001ea20000100800 */
[----:B------:R-:W-:Y:S01]  /*5f610*/  ISETP.LT.AND P5, PT, R38, c[0x0][0x178], !P3 ;  /* 0x00005e0026007a0c */ /* 0x000fe20005fa1270 */
[C---:B------:R-:W-:Y:S02]  /*5f620*/  IMAD.WIDE R28, R3.reuse, 0x2, R24 ;  /* 0x00000002031c7825 */ /* 0x040fe400078e0218 */
[----:B------:R-:W3:Y:S02]  /*5f630*/  LDL R5, [R1+0x414] ;  /* 0x0004140001057983 */ /* 0x000ee40000100800 */
[----:B------:R-:W-:-:S08]  /*5f640*/  IMAD.WIDE R32, R3, 0x2, R26 ;  /* 0x0000000203207825 */ /* 0x000fd000078e021a */
[----:B--2---:R0:W-:Y:S04]  /*5f650*/  @P5 STG.E.U16 [R28.64], R4 ;  /* 0x000000041c005986 */ /* 0x0041e8000c101506 */
[----:B0-----:R-:W2:Y:S01]  /*5f660*/  LDL R29, [R1+0x384] ;  /* 0x00038400011d7983 */ /* 0x001ea20000100800 */
[----:B------:R-:W-:Y:S02]  /*5f670*/  ISETP.LT.AND P6, PT, R61, c[0x0][0x178], !P3 ;  /* 0x00005e003d007a0c */ /* 0x000fe40005fc1270 */
[----:B------:R-:W-:Y:S01]  /*5f680*/  ISETP.LT.AND P5, PT, R2, c[0x0][0x178], !P3 ;  /* 0x00005e0002007a0c */ /* 0x000fe20005fa1270 */
[----:B---3--:R0:W-:Y:S02]  /*5f690*/  @P4 STG.E.U16 [R32.64], R5 ;  /* 0x0000000520004986 */ /* 0x0081e4000c101506 */
[----:B0-----:R-:W-:-:S05]  /*5f6a0*/  IMAD.WIDE R4, R3, 0x2, R40 ;  /* 0x0000000203047825 */ /* 0x001fca00078e0228 */
[----:B--2---:R0:W-:Y:S02]  /*5f6b0*/  @P2 STG.E.U16 [R4.64], R29 ;  /* 0x0000001d04002986 */ /* 0x0041e4000c101506 */
[----:B0-----:R-:W-:-:S04]  /*5f6c0*/  IMAD.WIDE R4, R3, 0x2, R42 ;  /* 0x0000000203047825 */ /* 0x001fc800078e022a */
[----:B------:R-:W-:Y:S01]  /*5f6d0*/  IMAD.WIDE R28, R3, 0x2, R44 ;  /* 0x00000002031c7825 */ /* 0x000fe200078e022c */
[----:B------:R0:W-:Y:S04]  /*5f6e0*/  @P6 STG.E.U16 [R4.64], R54 ;  /* 0x0000003604006986 */ /* 0x0001e8000c101506 */
[----:B------:R1:W-:Y:S04]  /*5f6f0*/  @P5 STG.E.U16 [R28.64], R0 ;  /* 0x000000001c005986 */ /* 0x0003e8000c101506 */
[----:B0-----:R-:W2:Y:S04]  /*5f700*/  LDL.LU R54, [R1+0x2d34] ;  /* 0x002d340001367983 */ /* 0x001ea80000300800 */
[----:B-1----:R-:W3:Y:S01]  /*5f710*/  LDL.LU R29, [R1+0x544] ;  /* 0x00054400011d7983 */ /* 0x002ee20000300800 */
[----:B------:R-:W-:-:S02]  /*5f720*/  ISETP.LT.AND P4, PT, R39, c[0x0][0x178], !P3 ;  /* 0x00005e0027007a0c */ /* 0x000fc40005f81270 */
[----:B------:R-:W-:Y:S01]  /*5f730*/  ISETP.LT.AND P2, PT, R31, c[0x0][0x178], !P3 ;  /* 0x00005e001f007a0c */ /* 0x000fe20005f41270 */
[----:B------:R-:W-:Y:S01]  /*5f740*/  IMAD.WIDE R32, R3, 0x2, R46 ;  /* 0x0000000203207825 */ /* 0x000fe200078e022e */
[----:B------:R-:W-:Y:S02]  /*5f750*/  ISETP.LT.AND P3, PT, R35, c[0x0][0x178], !P3 ;  /* 0x00005e0023007a0c */ /* 0x000fe40005f61270 */
[----:B------:R-:W-:Y:S01]  /*5f760*/  ISETP.LT.AND P6, PT, R30, c[0x0][0x178], !P1 ;  /* 0x00005e001e007a0c */ /* 0x000fe20004fc1270 */
[C---:B------:R-:W-:Y:S01]  /*5f770*/  IMAD.WIDE R4, R3.reuse, 0x2, R48 ;  /* 0x0000000203047825 */ /* 0x040fe200078e0230 */
[----:B------:R-:W-:-:S05]  /*5f780*/  IADD3 R0, R3, c[0x0][0x198], RZ ;  /* 0x0000660003007a10 */ /* 0x000fca0007ffe0ff */
[----:B------:R-:W-:Y:S04]  /*5f790*/  @P4 STG.E.U16 [R32.64], R55 ;  /* 0x0000003720004986 */ /* 0x000fe8000c101506 */
[----:B--2---:R0:W-:Y:S01]  /*5f7a0*/  @P2 STG.E.U16 [R4.64], R54 ;  /* 0x0000003604002986 */ /* 0x0041e2000c101506 */
[----:B---3--:R-:W-:Y:S01]  /*5f7b0*/  PRMT R53, R29, 0x7632, R53 ;  /* 0x000076321d357816 */ /* 0x008fe20000000035 */
[----:B------:R-:W-:-:S04]  /*5f7c0*/  IMAD.WIDE R28, R0, 0x2, R8 ;  /* 0x00000002001c7825 */ /* 0x000fc800078e0208 */
[----:B0-----:R-:W-:-:S05]  /*5f7d0*/  IMAD.WIDE R4, R3, 0x2, R50 ;  /* 0x0000000203047825 */ /* 0x001fca00078e0232 */
[----:B----4-:R0:W-:Y:S04]  /*5f7e0*/  @P3 STG.E.U16 [R4.64], R34 ;  /* 0x0000002204003986 */ /* 0x0101e8000c101506 */
[----:B------:R1:W-:Y:S04]  /*5f7f0*/  @P6 STG.E.U16 [R28.64], R53 ;  /* 0x000000351c006986 */ /* 0x0003e8000c101506 */
[----:B0-----:R-:W2:Y:S04]  /*5f800*/  LDL.LU R4, [R1+0x494] ;  /* 0x0004940001047983 */ /* 0x001ea80000300800 */
[----:B------:R-:W3:Y:S04]  /*5f810*/  LDL.LU R5, [R1+0x484] ;  /* 0x0004840001057983 */ /* 0x000ee80000300800 */
[----:B-1----:R-:W4:Y:S04]  /*5f820*/  LDL R28, [R1+0x2950] ;  /* 0x00295000011c7983 */ /* 0x002f280000100800 */
[----:B------:R-:W2:Y:S01]  /*5f830*/  LDL.LU R29, [R1+0x4a4] ;  /* 0x0004a400011d7983 */ /* 0x000ea20000300800 */
[----:B------:R-:W-:-:S02]  /*5f840*/  ISETP.LT.AND P5, PT, R7, c[0x0][0x178], !P1 ;  /* 0x00005e0007007a0c */ /* 0x000fc40004fa1270 */
[----:B------:R-:W-:Y:S01]  /*5f850*/  ISETP.LT.AND P4, PT, R57, c[0x0][0x178], !P1 ;  /* 0x00005e0039007a0c */ /* 0x000fe20004f81270 */
[----:B------:R-:W-:Y:S01]  /*5f860*/  IMAD.WIDE R32, R0, 0x2, R10 ;  /* 0x0000000200207825 */ /* 0x000fe200078e020a */
[----:B------:R-:W-:Y:S02]  /*5f870*/  ISETP.LT.AND P3, PT, R59, c[0x0][0x178], !P1 ;  /* 0x00005e003b007a0c */ /* 0x000fe40004f61270 */
[----:B------:R-:W-:Y:S02]  /*5f880*/  PRMT R52, R36, 0x7632, R52 ;  /* 0x0000763224347816 */ /* 0x000fe40000000034 */
[----:B------:R-:W-:Y:S01]  /*5f890*/  PRMT R3, R37, 0x7632, R3 ;  /* 0x0000763225037816 */ /* 0x000fe20000000003 */
[----:B------:R-:W-:-:S04]  /*5f8a0*/  IMAD.WIDE R36, R0, 0x2, R12 ;  /* 0x0000000200247825 */ /* 0x000fc800078e020c */
[----:B------:R0:W-:Y:S04]  /*5f8b0*/  @P5 STG.E.U16 [R32.64], R52 ;  /* 0x0000003420005986 */ /* 0x0001e8000c101506 */
[----:B------:R2:W-:Y:S01]  /*5f8c0*/  @P4 STG.E.U16 [R36.64], R3 ;  /* 0x0000000324004986 */ /* 0x0005e2000c101506 */
[----:B0-----:R-:W-:Y:S01]  /*5f8d0*/  IMAD.WIDE R32, R0, 0x2, R14 ;  /* 0x0000000200207825 */ /* 0x001fe200078e020e */
[----:B--2---:R-:W-:-:S05]  /*5f8e0*/  PRMT R3, R29, 0x7632, R3 ;  /* 0x000076321d037816 */ /* 0x004fca0000000003 */
[----:B------:R0:W-:Y:S04]  /*5f8f0*/  @P3 STG.E.U16 [R32.64], R3 ;  /* 0x0000000320003986 */ /* 0x0001e8000c101506 */
[----:B0-----:R-:W2:Y:S01]  /*5f900*/  LDL.LU R33, [R1+0x434] ;  /* 0x0004340001217983 */ /* 0x001ea20000300800 */
[----:B------:R-:W-:Y:S02]  /*5f910*/  ISETP.LT.AND P6, PT, R58, c[0x0][0x178], !P1 ;  /* 0x00005e003a007a0c */ /* 0x000fe40004fc1270 */
[----:B----4-:R-:W-:Y:S02]  /*5f920*/  ISETP.LT.AND P5, PT, R28, c[0x0][0x178], !P1 ;  /* 0x00005e001c007a0c */ /* 0x010fe40004fa1270 */
[----:B------:R-:W-:Y:S01]  /*5f930*/  ISETP.LT.AND P4, PT, R6, c[0x0][0x178], !P1 ;  /* 0x00005e0006007a0c */ /* 0x000fe20004f81270 */
[----:B------:R-:W-:Y:S01]  /*5f940*/  IMAD.WIDE R28, R0, 0x2, R16 ;  /* 0x00000002001c7825 */ /* 0x000fe200078e0210 */
[----:B------:R-:W-:-:S02]  /*5f950*/  PRMT R52, R4, 0x7632, R52 ;  /* 0x0000763204347816 */ /* 0x000fc40000000034 */
[----:B---3--:R-:W-:Y:S01]  /*5f960*/  PRMT R37, R5, 0x7632, R37 ;  /* 0x0000763205257816 */ /* 0x008fe20000000025 */
[----:B------:R-:W-:Y:S01]  /*5f970*/  IMAD.WIDE R4, R0, 0x2, R18 ;  /* 0x0000000200047825 */ /* 0x000fe200078e0212 */
[----:B------:R-:W-:-:S03]  /*5f980*/  PRMT R3, R56, 0x7632, R3 ;  /* 0x0000763238037816 */ /* 0x000fc60000000003 */
[----:B------:R0:W-:Y:S04]  /*5f990*/  @P6 STG.E.U16 [R28.64], R52 ;  /* 0x000000341c006986 */ /* 0x0001e8000c101506 */
[----:B------:R1:W-:Y:S04]  /*5f9a0*/  @P5 STG.E.U16 [R4.64], R37 ;  /* 0x0000002504005986 */ /* 0x0003e8000c101506 */
[----:B0-----:R-:W3:Y:S04]  /*5f9b0*/  LDL.LU R28, [R1+0x414] ;  /* 0x00041400011c7983 */ /* 0x001ee80000300800 */
[----:B------:R-:W4:Y:S04]  /*5f9c0*/  LDL.LU R29, [R1+0x384] ;  /* 0x00038400011d7983 */ /* 0x000f280000300800 */
[----:B-1----:R-:W3:Y:S04]  /*5f9d0*/  LDL.LU R37, [R1+0x394] ;  /* 0x0003940001257983 */ /* 0x002ee80000300800 */
[----:B------:R-:W3:Y:S01]  /*5f9e0*/  LDL.LU R56, [R1+0x2d30] ;  /* 0x002d300001387983 */ /* 0x000ee20000300800 */
[----:B--2---:R-:W-:Y:S01]  /*5f9f0*/  PRMT R36, R33, 0x7632, R36 ;  /* 0x0000763221247816 */ /* 0x004fe20000000024 */
[----:B------:R-:W-:-:S05]  /*5fa00*/  IMAD.WIDE R32, R0, 0x2, R20 ;  /* 0x0000000200207825 */ /* 0x000fca00078e0214 */
[----:B------:R0:W-:Y:S04]  /*5fa10*/  @P4 STG.E.U16 [R32.64], R36 ;  /* 0x0000002420004986 */ /* 0x0001e8000c101506 */
[----:B0-----:R-:W2:Y:S04]  /*5fa20*/  LDL R36, [R1+0x2964] ;  /* 0x0029640001247983 */ /* 0x001ea80000100800 */
[----:B------:R-:W2:Y:S04]  /*5fa30*/  LDL R32, [R1+0x2968] ;  /* 0x0029680001207983 */ /* 0x000ea80000100800 */
[----:B------:R-:W3:Y:S01]  /*5fa40*/  LDL.LU R33, [R1+0x444] ;  /* 0x0004440001217983 */ /* 0x000ee20000300800 */
[----:B------:R-:W-:-:S02]  /*5fa50*/  ISETP.LT.AND P2, PT, R60, c[0x0][0x178], !P1 ;  /* 0x00005e003c007a0c */ /* 0x000fc40004f41270 */
[----:B------:R-:W-:Y:S01]  /*5fa60*/  ISETP.LT.AND P5, PT, R38, c[0x0][0x178], !P1 ;  /* 0x00005e0026007a0c */ /* 0x000fe20004fa1270 */
[----:B------:R-:W-:-:S10]  /*5fa70*/  IMAD.WIDE R4, R0, 0x2, R22 ;  /* 0x0000000200047825 */ /* 0x000fd400078e0216 */
[----:B------:R0:W-:Y:S02]  /*5fa80*/  @P2 STG.E.U16 [R4.64], R3 ;  /* 0x0000000304002986 */ /* 0x0001e4000c101506 */
[----:B0-----:R-:W-:Y:S01]  /*5fa90*/  IMAD.WIDE R4, R0, 0x2, R24 ;  /* 0x0000000200047825 */ /* 0x001fe200078e0218 */
[----:B---3--:R-:W-:-:S05]  /*5faa0*/  PRMT R56, R33, 0x7632, R56 ;  /* 0x0000763221387816 */ /* 0x008fca0000000038 */
[----:B------:R0:W-:Y:S04]  /*5fab0*/  @P5 STG.E.U16 [R4.64], R56 ;  /* 0x0000003804005986 */ /* 0x0001e8000c101506 */
[----:B0-----:R-:W3:Y:S01]  /*5fac0*/  LDL.LU R5, [R1+0x2c4] ;  /* 0x0002c40001057983 */ /* 0x001ee20000300800 */
[----:B--2---:R-:W-:Y:S02]  /*5fad0*/  ISETP.LT.AND P4, PT, R36, c[0x0][0x178], !P1 ;  /* 0x00005e0024007a0c */ /* 0x004fe40004f81270 */
[----:B------:R-:W-:Y:S02]  /*5fae0*/  ISETP.LT.AND P3, PT, R32, c[0x0][0x178], !P1 ;  /* 0x00005e0020007a0c */ /* 0x000fe40004f61270 */
[----:B------:R-:W-:Y:S02]  /*5faf0*/  ISETP.LT.AND P2, PT, R61, c[0x0][0x178], !P1 ;  /* 0x00005e003d007a0c */ /* 0x000fe40004f41270 */
[----:B------:R-:W-:-:S02]  /*5fb00*/  PRMT R53, R28, 0x7632, R53 ;  /* 0x000076321c357816 */ /* 0x000fc40000000035 */
[----:B----4-:R-:W-:Y:S01]  /*5fb10*/  PRMT R52, R29, 0x7632, R52 ;  /* 0x000076321d347816 */ /* 0x010fe20000000034 */
[----:B------:R-:W-:Y:S01]  /*5fb20*/  IMAD.WIDE R28, R0, 0x2, R26 ;  /* 0x00000002001c7825 */ /* 0x000fe200078e021a */
[----:B------:R-:W-:-:S03]  /*5fb30*/  PRMT R3, R37, 0x7632, R3 ;  /* 0x0000763225037816 */ /* 0x000fc60000000003 */
[C---:B------:R-:W-:Y:S01]  /*5fb40*/  IMAD.WIDE R32, R0.reuse, 0x2, R40 ;  /* 0x0000000200207825 */ /* 0x040fe200078e0228 */
[----:B------:R0:W-:Y:S03]  /*5fb50*/  @P4 STG.E.U16 [R28.64], R53 ;  /* 0x000000351c004986 */ /* 0x0001e6000c101506 */
[----:B------:R-:W-:Y:S01]  /*5fb60*/  IMAD.WIDE R36, R0, 0x2, R42 ;  /* 0x0000000200247825 */ /* 0x000fe200078e022a */
[----:B------:R1:W-:Y:S04]  /*5fb70*/  @P3 STG.E.U16 [R32.64], R52 ;  /* 0x0000003420003986 */ /* 0x0003e8000c101506 */
[----:B------:R2:W-:Y:S01]  /*5fb80*/  @P2 STG.E.U16 [R36.64], R3 ;  /* 0x0000000324002986 */ /* 0x0005e2000c101506 */
[----:B------:R-:W-:-:S02]  /*5fb90*/  ISETP.LT.AND P2, PT, R2, c[0x0][0x178], !P1 ;  /* 0x00005e0002007a0c */ /* 0x000fc40004f41270 */
[----:B0-----:R-:W-:Y:S02]  /*5fba0*/  PRMT R53, R55, 0x7632, R53 ;  /* 0x0000763237357816 */ /* 0x001fe40000000035 */
[----:B-1----:R-:W-:Y:S02]  /*5fbb0*/  PRMT R52, R54, 0x7632, R52 ;  /* 0x0000763236347816 */ /* 0x002fe40000000034 */
[----:B------:R-:W4:Y:S01]  /*5fbc0*/  LDL R54, [R1+0x18] ;  /* 0x0000180001367983 */ /* 0x000f220000100800 */
[----:B--2---:R-:W-:Y:S01]  /*5fbd0*/  IMAD.WIDE R36, R0, 0x2, R44 ;  /* 0x0000000200247825 */ /* 0x004fe200078e022c */
[----:B------:R-:W-:Y:S02]  /*5fbe0*/  PRMT R3, R34, 0x7632, R3 ;  /* 0x0000763222037816 */ /* 0x000fe40000000003 */
[----:B------:R-:W2:Y:S04]  /*5fbf0*/  LDL R34, [R1+0x188] ;  /* 0x0001880001227983 */ /* 0x000ea80000100800 */
[----:B------:R-:W2:Y:S01]  /*5fc00*/  LDL.LU R55, [R1+0x8] ;  /* 0x0000080001377983 */ /* 0x000ea20000300800 */
[----:B---3--:R-:W-:-:S05]  /*5fc10*/  PRMT R56, R5, 0x7632, R56 ;  /* 0x0000763205387816 */ /* 0x008fca0000000038 */
[----:B------:R0:W-:Y:S04]  /*5fc20*/  @P2 STG.E.U16 [R36.64], R56 ;  /* 0x0000003824002986 */ /* 0x0001e8000c101506 */
[----:B0-----:R-:W3:Y:S04]  /*5fc30*/  LDL R36, [R1+0x208] ;  /* 0x0002080001247983 */ /* 0x001ee80000100800 */
[----:B------:R-:W2:Y:S01]  /*5fc40*/  LDL R37, [R1+0x1c8] ;  /* 0x0001c80001257983 */ /* 0x000ea20000100800 */
[----:B------:R-:W-:Y:S02]  /*5fc50*/  ISETP.LT.AND P4, PT, R39, c[0x0][0x178], !P1 ;  /* 0x00005e0027007a0c */ /* 0x000fe40004f81270 */
[----:B------:R-:W-:-:S02]  /*5fc60*/  ISETP.LT.AND P5, PT, R31, c[0x0][0x178], !P1 ;  /* 0x00005e001f007a0c */ /* 0x000fc40004fa1270 */
[----:B------:R-:W-:Y:S02]  /*5fc70*/  ISETP.LT.AND P6, PT, R35, c[0x0][0x178], !P1 ;  /* 0x00005e0023007a0c */ /* 0x000fe40004fc1270 */
[----:B------:R-:W-:Y:S01]  /*5fc80*/  ISETP.LT.AND P3, PT, R30, c[0x0][0x178], !P0 ;  /* 0x00005e001e007a0c */ /* 0x000fe20004761270 */
[C---:B------:R-:W-:Y:S01]  /*5fc90*/  IMAD.WIDE R4, R0.reuse, 0x2, R46 ;  /* 0x0000000200047825 */ /* 0x040fe200078e022e */
[----:B------:R-:W-:Y:S01]  /*5fca0*/  ISETP.LT.AND P1, PT, R7, c[0x0][0x178], !P0 ;  /* 0x00005e0007007a0c */ /* 0x000fe20004721270 */
[----:B------:R-:W4:Y:S02]  /*5fcb0*/  LDL R56, [R1+0x2964] ;  /* 0x0029640001387983 */ /* 0x000f240000100800 */
[----:B------:R-:W-:-:S04]  /*5fcc0*/  IMAD.WIDE R28, R0, 0x2, R48 ;  /* 0x00000002001c7825 */ /* 0x000fc800078e0230 */
[C---:B------:R-:W-:Y:S01]  /*5fcd0*/  IMAD.WIDE R32, R0.reuse, 0x2, R50 ;  /* 0x0000000200207825 */ /* 0x040fe200078e0232 */
[----:B------:R-:W-:Y:S01]  /*5fce0*/  IADD3 R0, R0, c[0x0][0x198], RZ ;  /* 0x0000660000007a10 */ /* 0x000fe20007ffe0ff */
[----:B------:R0:W-:Y:S01]  /*5fcf0*/  @P4 STG.E.U16 [R4.64], R53 ;  /* 0x0000003504004986 */ /* 0x0001e2000c101506 */
[----:B------:R-:W-:-:S03]  /*5fd00*/  ISETP.LT.AND P2, PT, R57, c[0x0][0x178], !P0 ;  /* 0x00005e0039007a0c */ /* 0x000fc60004741270 */
[----:B------:R1:W-:Y:S04]  /*5fd10*/  @P5 STG.E.U16 [R28.64], R52 ;  /* 0x000000341c005986 */ /* 0x0003e8000c101506 */
[----:B------:R1:W-:Y:S01]  /*5fd20*/  @P6 STG.E.U16 [R32.64], R3 ;  /* 0x0000000320006986 */ /* 0x0003e2000c101506 */
[----:B0-----:R-:W-:-:S03]  /*5fd30*/  IMAD.WIDE R4, R0, 0x2, R8 ;  /* 0x0000000200047825 */ /* 0x001fc600078e0208 */
[----:B------:R-:W4:Y:S01]  /*5fd40*/  LDL.LU R53, [R1+0x28] ;  /* 0x0000280001357983 */ /* 0x000f220000300800 */
[----:B-1----:R-:W-:-:S03]  /*5fd50*/  IMAD.WIDE R28, R0, 0x2, R10 ;  /* 0x00000002001c7825 */ /* 0x002fc600078e020a */
[----:B------:R-:W4:Y:S04]  /*5fd60*/  LDL R52, [R1+0x2968] ;  /* 0x0029680001347983 */ /* 0x000f280000100800 */
[----:B------:R-:W4:Y:S04]  /*5fd70*/  LDL R33, [R1+0x2950] ;  /* 0x0029500001217983 */ /* 0x000f280000100800 */
[----:B------:R-:W4:Y:S04]  /*5fd80*/  LDL R3, [R1+0x108] ;  /* 0x0001080001037983 */ /* 0x000f280000100800 */
[----:B---3--:R0:W-:Y:S01]  /*5fd90*/  @P3 STG.E.U16 [R4.64], R36 ;  /* 0x0000002404003986 */ /* 0x0081e2000c101506 */
[----:B------:R-:W-:-:S03]  /*5fda0*/  ISETP.LT.AND P3, PT, R6, c[0x0][0x178], !P0 ;  /* 0x00005e0006007a0c */ /* 0x000fc60004761270 */
[----:B--2---:R-:W-:Y:S04]  /*5fdb0*/  @P1 STG.E.U16 [R28.64], R37 ;  /* 0x000000251c001986 */ /* 0x004fe8000c101506 */
[----:B------:R-:W2:Y:S01]  /*5fdc0*/  LDL.LU R6, [R1+0x2d2c] ;  /* 0x002d2c0001067983 */ /* 0x000ea20000300800 */
[----:B0-----:R-:W-:-:S05]  /*5fdd0*/  IMAD.WIDE R4, R0, 0x2, R12 ;  /* 0x0000000200047825 */ /* 0x001fca00078e020c */
[----:B------:R0:W-:Y:S04]  /*5fde0*/  @P2 STG.E.U16 [R4.64], R34 ;  /* 0x0000002204002986 */ /* 0x0001e8000c101506 */
[----:B0-----:R-:W3:Y:S04]  /*5fdf0*/  LDL.LU R34, [R1+0x2d28] ;  /* 0x002d280001227983 */ /* 0x001ee80000300800 */
[----:B------:R-:W2:Y:S01]  /*5fe00*/  LDL R4, [R1+0x148] ;  /* 0x0001480001047983 */ /* 0x000ea20000100800 */
[----:B------:R-:W-:Y:S02]  /*5fe10*/  ISETP.LT.AND P4, PT, R59, c[0x0][0x178], !P0 ;  /* 0x00005e003b007a0c */ /* 0x000fe40004781270 */
[----:B------:R-:W-:Y:S01]  /*5fe20*/  ISETP.LT.AND P5, PT, R58, c[0x0][0x178], !P0 ;  /* 0x00005e003a007a0c */ /* 0x000fe200047a1270 */
[----:B------:R-:W-:Y:S01]  /*5fe30*/  IMAD.WIDE R28, R0, 0x2, R14 ;  /* 0x00000002001c7825 */ /* 0x000fe200078e020e */
[----:B------:R-:W3:Y:S01]  /*5fe40*/  LDL R5, [R1+0xc8] ;  /* 0x0000c80001057983 */ /* 0x000ee20000100800 */
[----:B----4-:R-:W-:-:S02]  /*5fe50*/  ISETP.LT.AND P6, PT, R33, c[0x0][0x178], !P0 ;  /* 0x00005e0021007a0c */ /* 0x010fc400047c1270 */
[----:B------:R-:W-:-:S06]  /*5fe60*/  IMAD.WIDE R32, R0, 0x2, R16 ;  /* 0x0000000200207825 */ /* 0x000fcc00078e0210 */
[----:B--2---:R-:W-:Y:S04]  /*5fe70*/  @P4 STG.E.U16 [R28.64], R4 ;  /* 0x000000041c004986 */ /* 0x004fe8000c101506 */
[----:B------:R0:W-:Y:S04]  /*5fe80*/  @P5 STG.E.U16 [R32.64], R3 ;  /* 0x0000000320005986 */ /* 0x0001e8000c101506 */
[----:B0-----:R-:W2:Y:S04]  /*5fe90*/  LDL R32, [R1+0x38] ;  /* 0x0000380001207983 */ /* 0x001ea80000100800 */
[----:B------:R-:W4:Y:S01]  /*5fea0*/  LDL R33, [R1+0x48] ;  /* 0x0000480001217983 */ /* 0x000f220000100800 */
[----:B------:R-:W-:Y:S01]  /*5feb0*/  IMAD.WIDE R36, R0, 0x2, R18 ;  /* 0x0000000200247825 */ /* 0x000fe200078e0212 */
[----:B------:R-:W-:-:S02]  /*5fec0*/  ISETP.LT.AND P1, PT, R60, c[0x0][0x178], !P0 ;  /* 0x00005e003c007a0c */ /* 0x000fc40004721270 */
[----:B------:R-:W-:Y:S01]  /*5fed0*/  ISETP.LT.AND P2, PT, R38, c[0x0][0x178], !P0 ;  /* 0x00005e0026007a0c */ /* 0x000fe20004741270 */
[C---:B------:R-:W-:Y:S01]  /*5fee0*/  IMAD.WIDE R28, R0.reuse, 0x2, R22 ;  /* 0x00000002001c7825 */ /* 0x040fe200078e0216 */
[----:B---3--:R0:W-:Y:S04]  /*5fef0*/  @P6 STG.E.U16 [R36.64], R5 ;  /* 0x0000000524006986 */ /* 0x0081e8000c101506 */
[----:B------:R-:W3:Y:S04]  /*5ff00*/  LDL.LU R3, [R1+0x29d0] ;  /* 0x0029d00001037983 */ /* 0x000ee80000300800 */
[----:B------:R-:W3:Y:S01]  /*5ff10*/  LDL.LU R38, [R1+0x2d24] ;  /* 0x002d240001267983 */ /* 0x000ee20000300800 */
[----:B0-----:R-:W-:-:S05]  /*5ff20*/  IMAD.WIDE R4, R0, 0x2, R20 ;  /* 0x0000000200047825 */ /* 0x001fca00078e0214 */
[----:B--2---:R0:W-:Y:S04]  /*5ff30*/  @P3 STG.E.U16 [R4.64], R32 ;  /* 0x0000002004003986 */ /* 0x0041e8000c101506 */
[----:B----4-:R-:W-:Y:S01]  /*5ff40*/  @P1 STG.E.U16 [R28.64], R33 ;  /* 0x000000211c001986 */ /* 0x010fe2000c101506 */
[----:B0-----:R-:W-:-:S05]  /*5ff50*/  IMAD.WIDE R4, R0, 0x2, R24 ;  /* 0x0000000200047825 */ /* 0x001fca00078e0218 */
[----:B------:R0:W-:Y:S04]  /*5ff60*/  @P2 STG.E.U16 [R4.64], R54 ;  /* 0x0000003604002986 */ /* 0x0001e8000c101506 */
[----:B0-----:R-:W2:Y:S01]  /*5ff70*/  LDL.LU R54, [R1+0x2d20] ;  /* 0x002d200001367983 */ /* 0x001ea20000300800 */
[----:B------:R-:W-:Y:S02]  /*5ff80*/  ISETP.LT.AND P4, PT, R56, c[0x0][0x178], !P0 ;  /* 0x00005e0038007a0c */ /* 0x000fe40004781270 */
[----:B------:R-:W-:Y:S02]  /*5ff90*/  ISETP.LT.AND P5, PT, R52, c[0x0][0x178], !P0 ;  /* 0x00005e0034007a0c */ /* 0x000fe400047a1270 */
[----:B------:R-:W-:Y:S01]  /*5ffa0*/  ISETP.LT.AND P6, PT, R61, c[0x0][0x178], !P0 ;  /* 0x00005e003d007a0c */ /* 0x000fe200047c1270 */
[----:B------:R-:W-:-:S04]  /*5ffb0*/  IMAD.WIDE R28, R0, 0x2, R26 ;  /* 0x00000002001c7825 */ /* 0x000fc800078e021a */
[----:B------:R-:W-:Y:S01]  /*5ffc0*/  IMAD.WIDE R32, R0, 0x2, R40 ;  /* 0x0000000200207825 */ /* 0x000fe200078e0228 */
[----:B---3--:R-:W-:-:S03]  /*5ffd0*/  ISETP.GE.AND P2, PT, R3, c[0x0][0x17c], PT ;  /* 0x00005f0003007a0c */ /* 0x008fc60003f46270 */
[----:B------:R-:W-:Y:S01]  /*5ffe0*/  IMAD.WIDE R36, R0, 0x2, R42 ;  /* 0x0000000200247825 */ /* 0x000fe200078e022a */
[----:B------:R-:W-:Y:S04]  /*5fff0*/  @P4 STG.E.U16 [R28.64], R53 ;  /* 0x000000351c004986 */ /* 0x000fe8000c101506 */
[----:B------:R0:W-:Y:S04]  /*60000*/  @P5 STG.E.U16 [R32.64], R55 ;  /* 0x0000003720005986 */ /* 0x0001e8000c101506 */
[----:B0-----:R-:W3:Y:S04]  /*60010*/  LDL.LU R33, [R1+0x208] ;  /* 0x0002080001217983 */ /* 0x001ee80000300800 */
[----:B--2---:R0:W-:Y:S01]  /*60020*/  @P6 STG.E.U16 [R36.64], R54 ;  /* 0x0000003624006986 */ /* 0x0041e2000c101506 */
[----:B------:R-:W-:-:S03]  /*60030*/  ISETP.LT.AND P6, PT, R30, c[0x0][0x178], !P2 ;  /* 0x00005e001e007a0c */ /* 0x000fc600057c1270 */
[----:B0-----:R-:W2:Y:S04]  /*60040*/  LDL.LU R36, [R1+0x29d4] ;  /* 0x0029d40001247983 */ /* 0x001ea80000300800 */
[----:B------:R-:W4:Y:S04]  /*60050*/  LDL R37, [R1+0x2950] ;  /* 0x0029500001257983 */ /* 0x000f280000100800 */
[----:B------:R-:W3:Y:S01]  /*60060*/  LDL.LU R30, [R1+0x2d1c] ;  /* 0x002d1c00011e7983 */ /* 0x000ee20000300800 */
[----:B------:R-:W-:Y:S02]  /*60070*/  ISETP.LT.AND P3, PT, R2, c[0x0][0x178], !P0 ;  /* 0x00005e0002007a0c */ /* 0x000fe40004761270 */
[----:B------:R-:W-:-:S02]  /*60080*/  ISETP.LT.AND P1, PT, R39, c[0x0][0x178], !P0 ;  /* 0x00005e0027007a0c */ /* 0x000fc40004721270 */
[----:B------:R-:W-:Y:S01]  /*60090*/  ISETP.LT.AND P4, PT, R31, c[0x0][0x178], !P0 ;  /* 0x00005e001f007a0c */ /* 0x000fe20004781270 */
[----:B------:R-:W-:-:S04]  /*600a0*/  IMAD.WIDE R4, R0, 0x2, R44 ;  /* 0x0000000200047825 */ /* 0x000fc800078e022c */
[----:B------:R-:W-:-:S04]  /*600b0*/  IMAD.WIDE R28, R0, 0x2, R46 ;  /* 0x00000002001c7825 */ /* 0x000fc800078e022e */
[----:B------:R0:W-:Y:S04]  /*600c0*/  @P3 STG.E.U16 [R4.64], R38 ;  /* 0x0000002604003986 */ /* 0x0001e8000c101506 */
[----:B------:R-:W-:Y:S01]  /*600d0*/  @P1 STG.E.U16 [R28.64], R34 ;  /* 0x000000221c001986 */ /* 0x000fe2000c101506 */
[----:B0-----:R-:W-:Y:S01]  /*600e0*/  IMAD.WIDE R4, R0, 0x2, R48 ;  /* 0x0000000200047825 */ /* 0x001fe200078e0230 */
[----:B--2---:R-:W-:Y:S02]  /*600f0*/  ISETP.GE.AND P1, PT, R36, c[0x0][0x17c], PT ;  /* 0x00005f0024007a0c */ /* 0x004fe40003f26270 */
[----:B------:R-:W2:Y:S04]  /*60100*/  LDL.LU R36, [R1+0x18] ;  /* 0x0000180001247983 */ /* 0x000ea80000300800 */
[----:B---3--:R0:W-:Y:S04]  /*60110*/  @P4 STG.E.U16 [R4.64], R30 ;  /* 0x0000001e04004986 */ /* 0x0081e8000c101506 */
[----:B0-----:R-:W3:Y:S01]  /*60120*/  LDL.LU R5, [R1+0x1c8] ;  /* 0x0001c80001057983 */ /* 0x001ee20000300800 */
[----:B------:R-:W-:-:S02]  /*60130*/  ISETP.LT.AND P0, PT, R35, c[0x0][0x178], !P0 ;  /* 0x00005e0023007a0c */ /* 0x000fc40004701270 */
[----:B------:R-:W-:Y:S01]  /*60140*/  ISETP.LT.AND P3, PT, R7, c[0x0][0x178], !P2 ;  /* 0x00005e0007007a0c */ /* 0x000fe20005761270 */
[C---:B------:R-:W-:Y:S01]  /*60150*/  IMAD.WIDE R28, R0.reuse, 0x2, R50 ;  /* 0x00000002001c7825 */ /* 0x040fe200078e0232 */
[----:B------:R-:W-:Y:S02]  /*60160*/  IADD3 R3, R0, c[0x0][0x198], RZ ;  /* 0x0000660000037a10 */ /* 0x000fe40007ffe0ff */
[----:B------:R-:W-:-:S03]  /*60170*/  PRMT R34, R33, 0x7632, R34 ;  /* 0x0000763221227816 */ /* 0x000fc60000000022 */
[----:B------:R-:W-:-:S04]  /*60180*/  IMAD.WIDE R32, R3, 0x2, R8 ;  /* 0x0000000203207825 */ /* 0x000fc800078e0208 */
[----:B------:R0:W-:Y:S04]  /*60190*/  @P0 STG.E.U16 [R28.64], R6 ;  /* 0x000000061c000986 */ /* 0x0001e8000c101506 */
[----:B------:R1:W-:Y:S04]  /*601a0*/  @P6 STG.E.U16 [R32.64], R34 ;  /* 0x0000002220006986 */ /* 0x0003e8000c101506 */
[----:B0-----:R-:W2:Y:S04]  /*601b0*/  LDL.LU R29, [R1+0x188] ;  /* 0x00018800011d7983 */ /* 0x001ea80000300800 */
[----:B-1----:R-:W4:Y:S04]  /*601c0*/  LDL.LU R32, [R1+0xc8] ;  /* 0x0000c80001207983 */ /* 0x002f280000300800 */
[----:B------:R-:W4:Y:S01]  /*601d0*/  LDL R33, [R1+0x2820] ;  /* 0x0028200001217983 */ /* 0x000f220000100800 */
[----:B---3--:R-:W-:Y:S01]  /*601e0*/  PRMT R0, R5, 0x7632, R0 ;  /* 0x0000763205007816 */ /* 0x008fe20000000000 */
[----:B------:R-:W-:-:S05]  /*601f0*/  IMAD.WIDE R4, R3, 0x2, R10 ;  /* 0x0000000203047825 */ /* 0x000fca00078e020a */
[----:B------:R0:W-:Y:S04]  /*60200*/  @P3 STG.E.U16 [R4.64], R0 ;  /* 0x0000000004003986 */ /* 0x0001e8000c101506 */
[----:B0-----:R-:W3:Y:S04]  /*60210*/  LDL.LU R4, [R1+0x148] ;  /* 0x0001480001047983 */ /* 0x001ee80000300800 */
[----:B------:R-:W3:Y:S01]  /*60220*/  LDL.LU R5, [R1+0x108] ;  /* 0x0001080001057983 */ /* 0x000ee20000300800 */
[----:B------:R-:W-:Y:S02]  /*60230*/  ISETP.LT.AND P5, PT, R57, c[0x0][0x178], !P2 ;  /* 0x00005e0039007a0c */ /* 0x000fe400057a1270 */
[----:B------:R-:W-:-:S02]  /*60240*/  ISETP.LT.AND P4, PT, R59, c[0x0][0x178], !P2 ;  /* 0x00005e003b007a0c */ /* 0x000fc40005781270 */
[----:B--2---:R-:W-:Y:S01]  /*60250*/  PRMT R6, R29, 0x7632, R6 ;  /* 0x000076321d067816 */ /* 0x004fe20000000006 */
[----:B------:R-:W-:Y:S01]  /*60260*/  IMAD.WIDE R28, R3, 0x2, R12 ;  /* 0x00000002031c7825 */ /* 0x000fe200078e020c */
[----:B------:R0:W-:Y:S01]  /*60270*/  STL [R1+0x2d18], R18 ;  /* 0x002d181201007387 */ /* 0x0001e20000100800 */
[----:B----4-:R-:W-:-:S06]  /*60280*/  PRMT R30, R32, 0x7632, R30 ;  /* 0x00007632201e7816 */ /* 0x010fcc000000001e */
[----:B------:R-:W-:Y:S01]  /*60290*/  @P5 STG.E.U16 [R28.64], R6 ;  /* 0x000000061c005986 */ /* 0x000fe2000c101506 */
[----:B------:R-:W-:Y:S01]  /*602a0*/  ISETP.LT.AND P0, PT, R33, c[0x0][0x178], !P2 ;  /* 0x00005e0021007a0c */ /* 0x000fe20005701270 */
[----:B------:R-:W-:Y:S02]  /*602b0*/  IMAD.WIDE R32, R3, 0x2, R18 ;  /* 0x0000000203207825 */ /* 0x000fe400078e0212 */
[----:B0-----:R-:W2:Y:S04]  /*602c0*/  LDL.LU R18, [R1+0x48] ;  /* 0x0000480001127983 */ /* 0x001ea80000300800 */
[----:B------:R0:W-:Y:S04]  /*602d0*/  STL [R1+0x2d14], R19 ;  /* 0x002d141301007387 */ /* 0x0001e80000100800 */
[----:B0-----:R-:W4:Y:S01]  /*602e0*/  LDL.LU R19, [R1+0x38] ;  /* 0x0000380001137983 */ /* 0x001f220000300800 */
[----:B---3--:R-:W-:-:S02]  /*602f0*/  PRMT R0, R4, 0x7632, R0 ;  /* 0x0000763204007816 */ /* 0x008fc40000000000 */
[----:B------:R-:W-:Y:S01]  /*60300*/  PRMT R6, R5, 0x7632, R6 ;  /* 0x0000763205067816 */ /* 0x000fe20000000006 */
[----:B------:R-:W-:-:S05]  /*60310*/  IMAD.WIDE R4, R3, 0x2, R14 ;  /* 0x0000000203047825 */ /* 0x000fca00078e020e */
[----:B------:R0:W-:Y:S04]  /*60320*/  @P4 STG.E.U16 [R4.64], R0 ;  /* 0x0000000004004986 */ /* 0x0001e8000c101506 */
[----:B0-----:R-:W3:Y:S01]  /*60330*/  LDL R5, [R1+0x18bc] ;  /* 0x0018bc0001057983 */ /* 0x001ee20000100800 */
[----:B------:R-:W-:Y:S02]  /*60340*/  ISETP.LT.AND P6, PT, R58, c[0x0][0x178], !P2 ;  /* 0x00005e003a007a0c */ /* 0x000fe400057c1270 */
[----:B------:R-:W-:Y:S02]  /*60350*/  ISETP.LT.AND P3, PT, R37, c[0x0][0x178], !P2 ;  /* 0x00005e0025007a0c */ /* 0x000fe40005761270 */
[----:B------:R-:W-:Y:S01]  /*60360*/  ISETP.LT.AND P5, PT, R60, c[0x0][0x178], !P2 ;  /* 0x00005e003c007a0c */ /* 0x000fe200057a1270 */
[----:B------:R-:W-:-:S08]  /*60370*/  IMAD.WIDE R28, R3, 0x2, R16 ;  /* 0x00000002031c7825 */ /* 0x000fd000078e0210 */
[----:B------:R2:W-:Y:S01]  /*60380*/  @P6 STG.E.U16 [R28.64], R6 ;  /* 0x000000061c006986 */ /* 0x0005e2000c101506 */
[----:B----4-:R-:W-:-:S03]  /*60390*/  PRMT R0, R19, 0x7632, R0 ;  /* 0x0000763213007816 */ /* 0x010fc60000000000 */
[----:B------:R0:W-:Y:S01]  /*603a0*/  @P3 STG.E.U16 [R32.64], R30 ;  /* 0x0000001e20003986 */ /* 0x0001e2000c101506 */
[----:B--2---:R-:W-:Y:S01]  /*603b0*/  PRMT R6, R18, 0x7632, R6 ;  /* 0x0000763212067816 */ /* 0x004fe20000000006 */
[C---:B------:R-:W-:Y:S02]  /*603c0*/  IMAD.WIDE R28, R3.reuse, 0x2, R22 ;  /* 0x00000002031c7825 */ /* 0x040fe400078e0216 */
[----:B------:R-:W2:Y:S01]  /*603d0*/  LDL R18, [R1+0x1d8] ;  /* 0x0001d80001127983 */ /* 0x000ea20000100800 */
[----:B0-----:R-:W-:Y:S01]  /*603e0*/  PRMT R30, R36, 0x7632, R30 ;  /* 0x00007632241e7816 */ /* 0x001fe2000000001e */
[----:B------:R-:W-:Y:S02]  /*603f0*/  IMAD.WIDE R32, R3, 0x2, R24 ;  /* 0x0000000203207825 */ /* 0x000fe400078e0218 */
[----:B------:R-:W4:Y:S01]  /*60400*/  LDL R36, [R1+0x238] ;  /* 0x0002380001247983 */ /* 0x000f220000100800 */
[----:B------:R-:W-:-:S03]  /*60410*/  ISETP.LT.AND P3, PT, R56, c[0x0][0x178], !P2 ;  /* 0x00005e0038007a0c */ /* 0x000fc60005761270 */
[----:B------:R-:W2:Y:S01]  /*60420*/  LDL R19, [R1+0x198] ;  /* 0x0001980001137983 */ /* 0x000ea20000100800 */
[----:B---3--:R-:W-:Y:S01]  /*60430*/  ISETP.LT.AND P4, PT, R5, c[0x0][0x178], !P2 ;  /* 0x00005e0005007a0c */ /* 0x008fe20005781270 */
[----:B------:R-:W-:-:S05]  /*60440*/  IMAD.WIDE R4, R3, 0x2, R20 ;  /* 0x0000000203047825 */ /* 0x000fca00078e0214 */
[----:B------:R0:W-:Y:S01]  /*60450*/  @P0 STG.E.U16 [R4.64], R0 ;  /* 0x0000000004000986 */ /* 0x0001e2000c101506 */
[----:B------:R-:W-:-:S03]  /*60460*/  ISETP.LT.AND P0, PT, R52, c[0x0][0x178], !P2 ;  /* 0x00005e0034007a0c */ /* 0x000fc60005701270 */
[----:B------:R1:W-:Y:S04]  /*60470*/  @P5 STG.E.U16 [R28.64], R6 ;  /* 0x000000061c005986 */ /* 0x0003e8000c101506 */
[----:B------:R3:W-:Y:S01]  /*60480*/  @P4 STG.E.U16 [R32.64], R30 ;  /* 0x0000001e20004986 */ /* 0x0007e2000c101506 */
[----:B0-----:R-:W-:Y:S02]  /*60490*/  PRMT R0, R53, 0x7632, R0 ;  /* 0x0000763235007816 */ /* 0x001fe40000000000 */
[----:B-1----:R-:W-:Y:S02]  /*604a0*/  PRMT R6, R55, 0x7632, R6 ;  /* 0x0000763237067816 */ /* 0x002fe40000000006 */
[----:B------:R-:W2:Y:S01]  /*604b0*/  LDL R55, [R1+0xd8] ;  /* 0x0000d80001377983 */ /* 0x000ea20000100800 */
[----:B---3--:R-:W-:-:S03]  /*604c0*/  PRMT R30, R54, 0x7632, R30 ;  /* 0x00007632361e7816 */ /* 0x008fc6000000001e */
[----:B------:R-:W3:Y:S04]  /*604d0*/  LDL.LU R52, [R1+0x78] ;  /* 0x0000780001347983 */ /* 0x000ee80000300800 */
[----:B------:R-:W2:Y:S04]  /*604e0*/  LDL.LU R53, [R1+0x68] ;  /* 0x0000680001357983 */ /* 0x000ea80000300800 */
[----:B------:R0:W-:Y:S01]  /*604f0*/  STL [R1+0x2bf0], R54 ;  /* 0x002bf03601007387 */ /* 0x0001e20000100800 */
[----:B------:R-:W-:-:S03]  /*60500*/  IMAD.WIDE R4, R3, 0x2, R26 ;  /* 0x0000000203047825 */ /* 0x000fc600078e021a */
[----:B0-----:R-:W2:Y:S04]  /*60510*/  LDL R54, [R1+0x17b4] ;  /* 0x0017b40001367983 */ /* 0x001ea80000100800 */
[----:B------:R0:W-:Y:S04]  /*60520*/  @P3 STG.E.U16 [R4.64], R0 ;  /* 0x0000000004003986 */ /* 0x0001e8000c101506 */
[----:B------:R1:W-:Y:S01]  /*60530*/  STL [R1+0x2cd0], R38 ;  /* 0x002cd02601007387 */ /* 0x0003e20000100800 */
[----:B0-----:R-:W-:-:S03]  /*60540*/  PRMT R0, R38, 0x7632, R0 ;  /* 0x0000763226007816 */ /* 0x001fc60000000000 */
[----:B-1----:R-:W3:Y:S01]  /*60550*/  LDL R38, [R1+0x2820] ;  /* 0x0028200001267983 */ /* 0x002ee20000100800 */
[----:B------:R-:W-:Y:S02]  /*60560*/  ISETP.LT.AND P5, PT, R61, c[0x0][0x178], !P2 ;  /* 0x00005e003d007a0c */ /* 0x000fe400057a1270 */
[----:B------:R-:W-:Y:S02]  /*60570*/  ISETP.LT.AND P6, PT, R2, c[0x0][0x178], !P2 ;  /* 0x00005e0002007a0c */ /* 0x000fe400057c1270 */
[----:B------:R-:W-:Y:S01]  /*60580*/  ISETP.LT.AND P3, PT, R39, c[0x0][0x178], !P2 ;  /* 0x00005e0027007a0c */ /* 0x000fe20005761270 */
[----:B------:R-:W-:Y:S01]  /*60590*/  IMAD.WIDE R28, R3, 0x2, R40 ;  /* 0x00000002031c7825 */ /* 0x000fe200078e0228 */
[----:B------:R-:W-:-:S03]  /*605a0*/  ISETP.LT.AND P4, PT, R31, c[0x0][0x178], !P2 ;  /* 0x00005e001f007a0c */ /* 0x000fc60005781270 */
[----:B------:R-:W-:Y:S01]  /*605b0*/  IMAD.WIDE R32, R3, 0x2, R42 ;  /* 0x0000000203207825 */ /* 0x000fe200078e022a */
[----:B------:R0:W-:Y:S01]  /*605c0*/  @P0 STG.E.U16 [R28.64], R6 ;  /* 0x000000061c000986 */ /* 0x0001e2000c101506 */
[----:B------:R-:W-:Y:S02]  /*605d0*/  ISETP.LT.AND P0, PT, R35, c[0x0][0x178], !P2 ;  /* 0x00005e0023007a0c */ /* 0x000fe40005701270 */
[C---:B------:R-:W-:Y:S01]  /*605e0*/  IMAD.WIDE R4, R3.reuse, 0x2, R44 ;  /* 0x0000000203047825 */ /* 0x040fe200078e022c */
[----:B------:R1:W-:Y:S04]  /*605f0*/  @P5 STG.E.U16 [R32.64], R30 ;  /* 0x0000001e20005986 */ /* 0x0003e8000c101506 */
[----:B------:R4:W-:Y:S01]  /*60600*/  @P6 STG.E.U16 [R4.64], R0 ;  /* 0x0000000004006986 */ /* 0x0009e2000c101506 */
[----:B0-----:R-:W-:Y:S01]  /*60610*/  PRMT R6, R34, 0x7632, R6 ;  /* 0x0000763222067816 */ /* 0x001fe20000000006 */
[----:B------:R-:W-:Y:S01]  /*60620*/  IMAD.WIDE R28, R3, 0x2, R46 ;  /* 0x00000002031c7825 */ /* 0x000fe200078e022e */
[----:B-1----:R-:W-:-:S03]  /*60630*/  PRMT R30, R30, 0x7632, R30 ;  /* 0x000076321e1e7816 */ /* 0x002fc6000000001e */
[C---:B------:R-:W-:Y:S01]  /*60640*/  IMAD.WIDE R32, R3.reuse, 0x2, R48 ;  /* 0x0000000203207825 */ /* 0x040fe200078e0230 */
[----:B------:R0:W-:Y:S01]  /*60650*/  @P3 STG.E.U16 [R28.64], R6 ;  /* 0x000000061c003986 */ /* 0x0001e2000c101506 */
[----:B----4-:R-:W-:-:S03]  /*60660*/  IADD3 R0, R3, c[0x0][0x198], RZ ;  /* 0x0000660003007a10 */ /* 0x010fc60007ffe0ff */
[----:B------:R-:W-:Y:S01]  /*60670*/  @P4 STG.E.U16 [R32.64], R30 ;  /* 0x0000001e20004986 */ /* 0x000fe2000c101506 */
[----:B------:R-:W-:Y:S01]  /*60680*/  ISETP.LT.AND P4, PT, R7, c[0x0][0x178], !P1 ;  /* 0x00005e0007007a0c */ /* 0x000fe20004f81270 */
[----:B------:R-:W-:Y:S02]  /*60690*/  IMAD.WIDE R4, R3, 0x2, R50 ;  /* 0x0000000203047825 */ /* 0x000fe400078e0232 */
[----:B------:R-:W4:Y:S01]  /*606a0*/  LDL R3, [R1+0xe8] ;  /* 0x0000e80001037983 */ /* 0x000f220000100800 */
[----:B0-----:R-:W-:Y:S01]  /*606b0*/  PRMT R6, R6, 0x7632, R6 ;  /* 0x0000763206067816 */ /* 0x001fe20000000006 */
[----:B------:R-:W-:-:S04]  /*606c0*/  IMAD.WIDE R28, R0, 0x2, R8 ;  /* 0x00000002001c7825 */ /* 0x000fc800078e0208 */
[----:B------:R0:W-:Y:S02]  /*606d0*/  @P0 STG.E.U16 [R4.64], R6 ;  /* 0x0000000604000986 */ /* 0x0001e4000c101506 */
[----:B0-----:R-:W-:Y:S01]  /*606e0*/  IMAD.WIDE R4, R0, 0x2, R10 ;  /* 0x0000000200047825 */ /* 0x001fe200078e020a */
[----:B--2---:R-:W-:-:S13]  /*606f0*/  ISETP.LT.AND P2, PT, R54, c[0x0][0x178], !P1 ;  /* 0x00005e0036007a0c */ /* 0x004fda0004f41270 */
[----:B------:R-:W-:Y:S04]  /*60700*/  @P2 STG.E.U16 [R28.64], R36 ;  /* 0x000000241c002986 */ /* 0x000fe8000c101506 */
[----:B------:R-:W-:Y:S01]  /*60710*/  @P4 STG.E.U16 [R4.64], R18 ;  /* 0x0000001204004986 */ /* 0x000fe2000c101506 */
[----:B---3--:R-:W-:-:S03]  /*60720*/  ISETP.LT.AND P2, PT, R38, c[0x0][0x178], !P1 ;  /* 0x00005e0026007a0c */ /* 0x008fc60004f41270 */
[----:B------:R0:W-:Y:S04]  /*60730*/  STL [R1+0x2d0c], R38 ;  /* 0x002d0c2601007387 */ /* 0x0001e80000100800 */
[----:B0-----:R-:W2:Y:S04]  /*60740*/  LDL R38, [R1+0x98] ;  /* 0x0000980001267983 */ /* 0x001ea80000100800 */
[----:B------:R-:W3:Y:S04]  /*60750*/  LDL.LU R18, [R1+0x2d18] ;  /* 0x002d180001127983 */ /* 0x000ee80000300800 */
[----:B------:R-:W2:Y:S01]  /*60760*/  LDL R4, [R1+0x158] ;  /* 0x0001580001047983 */ /* 0x000ea20000100800 */
[----:B------:R-:W-:-:S02]  /*60770*/  ISETP.LT.AND P3, PT, R57, c[0x0][0x178], !P1 ;  /* 0x00005e0039007a0c */ /* 0x000fc40004f61270 */
[----:B------:R-:W-:Y:S01]  /*60780*/  ISETP.LT.AND P5, PT, R59, c[0x0][0x178], !P1 ;  /* 0x00005e003b007a0c */ /* 0x000fe20004fa1270 */
[C---:B------:R-:W-:Y:S01]  /*60790*/  IMAD.WIDE R28, R0.reuse, 0x2, R12 ;  /* 0x00000002001c7825 */ /* 0x040fe200078e020c */
[----:B------:R-:W3:Y:S03]  /*607a0*/  LDL R5, [R1+0x128] ;  /* 0x0001280001057983 */ /* 0x000ee60000100800 */
[----:B------:R-:W-:-:S06]  /*607b0*/  IMAD.WIDE R32, R0, 0x2, R14 ;  /* 0x0000000200207825 */ /* 0x000fcc00078e020e */
[----:B------:R0:W-:Y:S04]  /*607c0*/  @P3 STG.E.U16 [R28.64], R19 ;  /* 0x000000131c003986 */ /* 0x0001e8000c101506 */
[----:B0-----:R-:W3:Y:S04]  /*607d0*/  LDL.LU R19, [R1+0x2d14] ;  /* 0x002d140001137983 */ /* 0x001ee80000300800 */
[----:B------:R-:W4:Y:S04]  /*607e0*/  LDL R29, [R1+0x18bc] ;  /* 0x0018bc00011d7983 */ /* 0x000f280000100800 */
[----:B--2---:R0:W-:Y:S04]  /*607f0*/  @P5 STG.E.U16 [R32.64], R4 ;  /* 0x0000000420005986 */ /* 0x0041e8000c101506 */
[----:B0-----:R-:W2:Y:S01]  /*60800*/  LDL R32, [R1+0x118] ;  /* 0x0001180001207983 */ /* 0x001ea20000100800 */
[----:B------:R-:W-:-:S02]  /*60810*/  ISETP.LT.AND P6, PT, R58, c[0x0][0x178], !P1 ;  /* 0x00005e003a007a0c */ /* 0x000fc40004fc1270 */
[----:B------:R-:W-:Y:S01]  /*60820*/  ISETP.LT.AND P0, PT, R37, c[0x0][0x178], !P1 ;  /* 0x00005e0025007a0c */ /* 0x000fe20004f01270 */
[----:B------:R-:W-:Y:S01]  /*60830*/  IMAD.WIDE R36, R0, 0x2, R16 ;  /* 0x0000000200247825 */ /* 0x000fe200078e0210 */
[----:B------:R-:W-:Y:S01]  /*60840*/  ISETP.LT.AND P3, PT, R60, c[0x0][0x178], !P1 ;  /* 0x00005e003c007a0c */ /* 0x000fe20004f61270 */
[----:B------:R-:W2:Y:S08]  /*60850*/  LDL.LU R33, [R1+0x29d8] ;  /* 0x0029d80001217983 */ /* 0x000eb00000300800 */
[----:B---3--:R0:W-:Y:S01]  /*60860*/  @P6 STG.E.U16 [R36.64], R5 ;  /* 0x0000000524006986 */ /* 0x0081e2000c101506 */
[----:B----4-:R-:W-:Y:S01]  /*60870*/  ISETP.LT.AND P4, PT, R29, c[0x0][0x178], !P1 ;  /* 0x00005e001d007a0c */ /* 0x010fe20004f81270 */
[----:B------:R-:W-:-:S04]  /*60880*/  IMAD.WIDE R28, R0, 0x2, R20 ;  /* 0x00000002001c7825 */ /* 0x000fc800078e0214 */
[C---:B0-----:R-:W-:Y:S01]  /*60890*/  IMAD.WIDE R4, R0.reuse, 0x2, R18 ;  /* 0x0000000200047825 */ /* 0x041fe200078e0212 */
[----:B------:R-:W3:Y:S04]  /*608a0*/  LDL R37, [R1+0x2968] ;  /* 0x0029680001257983 */ /* 0x000ee80000100800 */
[----:B--2---:R0:W-:Y:S04]  /*608b0*/  @P0 STG.E.U16 [R4.64], R32 ;  /* 0x0000002004000986 */ /* 0x0041e8000c101506 */
[----:B------:R1:W-:Y:S01]  /*608c0*/  @P2 STG.E.U16 [R28.64], R3 ;  /* 0x000000031c002986 */ /* 0x0003e2000c101506 */
[----:B0-----:R-:W-:-:S03]  /*608d0*/  IMAD.WIDE R4, R0, 0x2, R22 ;  /* 0x0000000200047825 */ /* 0x001fc600078e0216 */
[----:B-1----:R-:W2:Y:S04]  /*608e0*/  LDL.LU R3, [R1+0x29dc] ;  /* 0x0029dc0001037983 */ /* 0x002ea80000300800 */
[----:B------:R0:W-:Y:S04]  /*608f0*/  @P3 STG.E.U16 [R4.64], R55 ;  /* 0x0000003704003986 */ /* 0x0001e8000c101506 */
[----:B0-----:R-:W4:Y:S04]  /*60900*/  LDL.LU R55, [R1+0x2d10] ;  /* 0x002d100001377983 */ /* 0x001f280000300800 */
[----:B------:R-:W2:Y:S04]  /*60910*/  LDL R4, [R1+0xf8] ;  /* 0x0000f80001047983 */ /* 0x000ea80000100800 */
[----:B------:R-:W4:Y:S01]  /*60920*/  LDL R5, [R1+0xa8] ;  /* 0x0000a80001057983 */ /* 0x000f220000100800 */
[----:B------:R-:W-:-:S02]  /*60930*/  ISETP.LT.AND P5, PT, R56, c[0x0][0x178], !P1 ;  /* 0x00005e0038007a0c */ /* 0x000fc40004fa1270 */
[----:B---3--:R-:W-:Y:S01]  /*60940*/  ISETP.LT.AND P6, PT, R37, c[0x0][0x178], !P1 ;  /* 0x00005e0025007a0c */ /* 0x008fe20004fc1270 */
[----:B------:R-:W-:Y:S01]  /*60950*/  IMAD.WIDE R28, R0, 0x2, R24 ;  /* 0x00000002001c7825 */ /* 0x000fe200078e0218 */
[----:B------:R-:W-:-:S03]  /*60960*/  ISETP.GE.AND P0, PT, R33, c[0x0][0x17c], PT ;  /* 0x00005f0021007a0c */ /* 0x000fc60003f06270 */
[----:B------:R-:W-:-:S04]  /*60970*/  IMAD.WIDE R32, R0, 0x2, R26 ;  /* 0x0000000200207825 */ /* 0x000fc800078e021a */
[----:B------:R-:W-:Y:S01]  /*60980*/  IMAD.WIDE R36, R0, 0x2, R40 ;  /* 0x0000000200247825 */ /* 0x000fe200078e0228 */
[----:B--2---:R-:W-:Y:S04]  /*60990*/  @P4 STG.E.U16 [R28.64], R4 ;  /* 0x000000041c004986 */ /* 0x004fe8000c101506 */
[----:B----4-:R-:W-:Y:S01]  /*609a0*/  @P5 STG.E.U16 [R32.64], R5 ;  /* 0x0000000520005986 */ /* 0x010fe2000c101506 */
[----:B------:R-:W-:-:S03]  /*609b0*/  ISETP.LT.AND P4, PT, R35, c[0x0][0x178], !P1 ;  /* 0x00005e0023007a0c */ /* 0x000fc60004f81270 */
[----:B------:R0:W-:Y:S01]  /*609c0*/  @P6 STG.E.U16 [R36.64], R38 ;  /* 0x0000002624006986 */ /* 0x0001e2000c101506 */
[----:B------:R-:W-:-:S03]  /*609d0*/  ISETP.LT.AND P6, PT, R31, c[0x0][0x178], !P1 ;  /* 0x00005e001f007a0c */ /* 0x000fc60004fc1270 */
[----:B0-----:R-:W2:Y:S04]  /*609e0*/  LDL.LU R36, [R1+0x158] ;  /* 0x0001580001247983 */ /* 0x001ea80000300800 */
[----:B------:R-:W3:Y:S04]  /*609f0*/  LDL.LU R37, [R1+0x128] ;  /* 0x0001280001257983 */ /* 0x000ee80000300800 */
[----:B------:R0:W-:Y:S04]  /*60a00*/  STL [R1+0x2d04], R35 ;  /* 0x002d042301007387 */ /* 0x0001e80000100800 */
[----:B0-----:R-:W4:Y:S04]  /*60a10*/  LDL.LU R35, [R1+0x88] ;  /* 0x0000880001237983 */ /* 0x001f280000300800 */
[----:B------:R0:W-:Y:S04]  /*60a20*/  STL [R1+0x2d08], R31 ;  /* 0x002d081f01007387 */ /* 0x0001e80000100800 */
[----:B0-----:R-:W2:Y:S01]  /*60a30*/  LDL.LU R31, [R1+0xb8] ;  /* 0x0000b800011f7983 */ /* 0x001ea20000300800 */
[----:B------:R-:W-:-:S02]  /*60a40*/  ISETP.LT.AND P2, PT, R61, c[0x0][0x178], !P1 ;  /* 0x00005e003d007a0c */ /* 0x000fc40004f41270 */
[----:B------:R-:W-:Y:S01]  /*60a50*/  ISETP.LT.AND P3, PT, R2, c[0x0][0x178], !P1 ;  /* 0x00005e0002007a0c */ /* 0x000fe20004f61270 */
[C---:B------:R-:W-:Y:S01]  /*60a60*/  IMAD.WIDE R28, R0.reuse, 0x2, R42 ;  /* 0x00000002001c7825 */ /* 0x040fe200078e022a */
[----:B------:R-:W-:Y:S01]  /*60a70*/  ISETP.LT.AND P5, PT, R39, c[0x0][0x178], !P1 ;  /* 0x00005e0027007a0c */ /* 0x000fe20004fa1270 */
[----:B------:R-:W3:Y:S02]  /*60a80*/  LDL R38, [R1+0x2950] ;  /* 0x0029500001267983 */ /* 0x000ee40000100800 */
[----:B------:R-:W-:-:S06]  /*60a90*/  IMAD.WIDE R4, R0, 0x2, R44 ;  /* 0x0000000200047825 */ /* 0x000fcc00078e022c */
[----:B--2---:R0:W-:Y:S04]  /*60aa0*/  @P2 STG.E.U16 [R28.64], R31 ;  /* 0x0000001f1c002986 */ /* 0x0041e8000c101506 */
[----:B----4-:R1:W-:Y:S01]  /*60ab0*/  @P3 STG.E.U16 [R4.64], R35 ;  /* 0x0000002304003986 */ /* 0x0103e2000c101506 */
[----:B0-----:R-:W-:-:S04]  /*60ac0*/  IMAD.WIDE R28, R0, 0x2, R46 ;  /* 0x00000002001c7825 */ /* 0x001fc800078e022e */
[----:B-1----:R-:W-:Y:S01]  /*60ad0*/  IMAD.WIDE R4, R0, 0x2, R48 ;  /* 0x0000000200047825 */ /* 0x002fe200078e0230 */
[----:B------:R0:W-:Y:S04]  /*60ae0*/  @P5 STG.E.U16 [R28.64], R52 ;  /* 0x000000341c005986 */ /* 0x0001e8000c101506 */
[----:B------:R1:W-:Y:S04]  /*60af0*/  @P6 STG.E.U16 [R4.64], R53 ;  /* 0x0000003504006986 */ /* 0x0003e8000c101506 */
[----:B0-----:R-:W2:Y:S04]  /*60b00*/  LDL.LU R29, [R1+0x238] ;  /* 0x00023800011d7983 */ /* 0x001ea80000300800 */
[----:B-1----:R-:W4:Y:S04]  /*60b10*/  LDL.LU R4, [R1+0x1d8] ;  /* 0x0001d80001047983 */ /* 0x002f280000300800 */
[----:B------:R-:W3:Y:S01]  /*60b20*/  LDL.LU R5, [R1+0x198] ;  /* 0x0001980001057983 */ /* 0x000ee20000300800 */
[----:B------:R-:W-:-:S02]  /*60b30*/  ISETP.LT.AND P2, PT, R54, c[0x0][0x178], !P0 ;  /* 0x00005e0036007a0c */ /* 0x000fc40004741270 */
[----:B------:R-:W-:Y:S02]  /*60b40*/  ISETP.GE.AND P1, PT, R3, c[0x0][0x17c], PT ;  /* 0x00005f0003007a0c */ /* 0x000fe40003f26270 */
[C---:B------:R-:W-:Y:S01]  /*60b50*/  IADD3 R3, R0.reuse, c[0x0][0x198], RZ ;  /* 0x0000660000037a10 */ /* 0x040fe20007ffe0ff */
[----:B------:R-:W-:Y:S01]  /*60b60*/  IMAD.WIDE R32, R0, 0x2, R50 ;  /* 0x0000000200207825 */ /* 0x000fe200078e0232 */
[----:B------:R-:W-:Y:S02]  /*60b70*/  ISETP.LT.AND P5, PT, R7, c[0x0][0x178], !P0 ;  /* 0x00005e0007007a0c */ /* 0x000fe400047a1270 */
[----:B------:R-:W-:Y:S02]  /*60b80*/  ISETP.LT.AND P3, PT, R57, c[0x0][0x178], !P0 ;  /* 0x00005e0039007a0c */ /* 0x000fe40004761270 */
[----:B------:R-:W-:Y:S01]  /*60b90*/  @P4 STG.E.U16 [R32.64], R55 ;  /* 0x0000003720004986 */ /* 0x000fe2000c101506 */
[----:B--2---:R-:W-:Y:S01]  /*60ba0*/  PRMT R0, R29, 0x7632, R0 ;  /* 0x000076321d007816 */ /* 0x004fe20000000000 */
[----:B------:R-:W-:-:S05]  /*60bb0*/  IMAD.WIDE R28, R3, 0x2, R8 ;  /* 0x00000002031c7825 */ /* 0x000fca00078e0208 */
[----:B------:R4:W-:Y:S01]  /*60bc0*/  @P2 STG.E.U16 [R28.64], R0 ;  /* 0x000000001c002986 */ /* 0x0009e2000c101506 */
[----:B---3--:R-:W-:Y:S02]  /*60bd0*/  PRMT R6, R5, 0x7632, R6 ;  /* 0x0000763205067816 */ /* 0x008fe40000000006 */
[----:B----4-:R-:W-:Y:S01]  /*60be0*/  PRMT R0, R4, 0x7632, R0 ;  /* 0x0000763204007816 */ /* 0x010fe20000000000 */
[----:B------:R-:W-:-:S04]  /*60bf0*/  IMAD.WIDE R4, R3, 0x2, R10 ;  /* 0x0000000203047825 */ /* 0x000fc800078e020a */
[----:B------:R-:W-:Y:S01]  /*60c00*/  IMAD.WIDE R28, R3, 0x2, R12 ;  /* 0x00000002031c7825 */ /* 0x000fe200078e020c */
[----:B------:R0:W-:Y:S04]  /*60c10*/  @P5 STG.E.U16 [R4.64], R0 ;  /* 0x0000000004005986 */ /* 0x0001e8000c101506 */
[----:B------:R1:W-:Y:S04]  /*60c20*/  @P3 STG.E.U16 [R28.64], R6 ;  /* 0x000000061c003986 */ /* 0x0003e8000c101506 */
[----:B0-----:R-:W2:Y:S04]  /*60c30*/  LDL R4, [R1+0x18bc] ;  /* 0x0018bc0001047983 */ /* 0x001ea80000100800 */
[----:B------:R-:W3:Y:S04]  /*60c40*/  LDL.LU R5, [R1+0xd8] ;  /* 0x0000d80001057983 */ /* 0x000ee80000300800 */
[----:B-1----:R-:W4:Y:S01]  /*60c50*/  LDL.LU R28, [R1+0x118] ;  /* 0x00011800011c7983 */ /* 0x002f220000300800 */
[----:B------:R-:W-:-:S02]  /*60c60*/  ISETP.LT.AND P4, PT, R59, c[0x0][0x178], !P0 ;  /* 0x00005e003b007a0c */ /* 0x000fc40004781270 */
[----:B------:R-:W-:Y:S01]  /*60c70*/  ISETP.LT.AND P2, PT, R58, c[0x0][0x178], !P0 ;  /* 0x00005e003a007a0c */ /* 0x000fe20004741270 */
[----:B------:R-:W-:Y:S01]  /*60c80*/  IMAD.WIDE R32, R3, 0x2, R14 ;  /* 0x0000000203207825 */ /* 0x000fe200078e020e */
[----:B------:R-:W-:Y:S01]  /*60c90*/  ISETP.LT.AND P3, PT, R38, c[0x0][0x178], !P0 ;  /* 0x00005e0026007a0c */ /* 0x000fe20004761270 */
[----:B------:R-:W2:Y:S01]  /*60ca0*/  LDL.LU R29, [R1+0xe8] ;  /* 0x0000e800011d7983 */ /* 0x000ea20000300800 */
[----:B------:R-:W-:Y:S02]  /*60cb0*/  PRMT R30, R36, 0x7632, R30 ;  /* 0x00007632241e7816 */ /* 0x000fe4000000001e */
[----:B------:R-:W-:Y:S01]  /*60cc0*/  PRMT R34, R37, 0x7632, R34 ;  /* 0x0000763225227816 */ /* 0x000fe20000000022 */
[C---:B------:R-:W-:Y:S01]  /*60cd0*/  IMAD.WIDE R36, R3.reuse, 0x2, R16 ;  /* 0x0000000203247825 */ /* 0x040fe200078e0210 */
[----:B------:R-:W2:Y:S04]  /*60ce0*/  LDL.LU R38, [R1+0x2d0c] ;  /* 0x002d0c0001267983 */ /* 0x000ea80000300800 */
[----:B------:R0:W-:Y:S04]  /*60cf0*/  @P4 STG.E.U16 [R32.64], R30 ;  /* 0x0000001e20004986 */ /* 0x0001e8000c101506 */
[----:B------:R1:W-:Y:S01]  /*60d00*/  @P2 STG.E.U16 [R36.64], R34 ;  /* 0x0000002224002986 */ /* 0x0003e2000c101506 */
[----:B0-----:R-:W-:-:S03]  /*60d10*/  IMAD.WIDE R32, R3, 0x2, R18 ;  /* 0x0000000203207825 */ /* 0x001fc600078e0212 */
[----:B-1----:R-:W3:Y:S04]  /*60d20*/  LDL R36, [R1+0x2968] ;  /* 0x0029680001247983 */ /* 0x002ee80000100800 */
[----:B------:R-:W3:Y:S01]  /*60d30*/  LDL.LU R37, [R1+0x98] ;  /* 0x0000980001257983 */ /* 0x000ee20000300800 */
[----:B----4-:R-:W-:-:S05]  /*60d40*/  PRMT R30, R28, 0x7632, R30 ;  /* 0x000076321c1e7816 */ /* 0x010fca000000001e */
[----:B------:R0:W-:Y:S04]  /*60d50*/  @P3 STG.E.U16 [R32.64], R30 ;  /* 0x0000001e20003986 */ /* 0x0001e8000c101506 */
[----:B0-----:R-:W4:Y:S01]  /*60d60*/  LDL.LU R33, [R1+0xf8] ;  /* 0x0000f80001217983 */ /* 0x001f220000300800 */
[----:B--2---:R-:W-:Y:S02]  /*60d70*/  ISETP.LT.AND P6, PT, R38, c[0x0][0x178], !P0 ;  /* 0x00005e0026007a0c */ /* 0x004fe400047c1270 */
[----:B------:R-:W-:Y:S01]  /*60d80*/  ISETP.LT.AND P5, PT, R60, c[0x0][0x178], !P0 ;  /* 0x00005e003c007a0c */ /* 0x000fe200047a1270 */
[----:B------:R-:W-:Y:S01]  /*60d90*/  STL [R1+0x2d00], R25 ;  /* 0x002d001901007387 */ /* 0x000fe20000100800 */
[----:B------:R-:W-:Y:S01]  /*60da0*/  PRMT R0, R29, 0x7632, R0 ;  /* 0x000076321d007816 */ /* 0x000fe20000000000 */
[----:B------:R-:W-:Y:S01]  /*60db0*/  IMAD.WIDE R28, R3, 0x2, R20 ;  /* 0x00000002031c7825 */ /* 0x000fe200078e0214 */
[----:B------:R-:W-:-:S02]  /*60dc0*/  ISETP.LT.AND P4, PT, R4, c[0x0][0x178], !P0 ;  /* 0x00005e0004007a0c */ /* 0x000fc40004781270 */
[----:B---3--:R-:W-:Y:S01]  /*60dd0*/  PRMT R6, R5, 0x7632, R6 ;  /* 0x0000763205067816 */ /* 0x008fe20000000006 */
[----:B------:R-:W-:-:S04]  /*60de0*/  IMAD.WIDE R4, R3, 0x2, R22 ;  /* 0x0000000203047825 */ /* 0x000fc800078e0216 */
[----:B------:R-:W-:Y:S04]  /*60df0*/  @P6 STG.E.U16 [R28.64], R0 ;  /* 0x000000001c006986 */ /* 0x000fe8000c101506 */
[----:B------:R0:W-:Y:S02]  /*60e00*/  @P5 STG.E.U16 [R4.64], R6 ;  /* 0x0000000604005986 */ /* 0x0001e4000c101506 */
[----:B0-----:R-:W-:Y:S02]  /*60e10*/  PRMT R6, R31, 0x7632, R6 ;  /* 0x000076321f067816 */ /* 0x001fe40000000006 */
[----:B----4-:R-:W-:Y:S01]  /*60e20*/  PRMT R30, R33, 0x7632, R30 ;  /* 0x00007632211e7816 */ /* 0x010fe2000000001e */
[----:B------:R-:W-:Y:S02]  /*60e30*/  IMAD.WIDE R32, R3, 0x2, R24 ;  /* 0x0000000203207825 */ /* 0x000fe400078e0218 */
[----:B------:R-:W2:Y:S04]  /*60e40*/  LDL.LU R25, [R1+0xa8] ;  /* 0x0000a80001197983 */ /* 0x000ea80000300800 */
[----:B------:R-:W-:Y:S04]  /*60e50*/  STL [R1+0x2cfc], R26 ;  /* 0x002cfc1a01007387 */ /* 0x000fe80000100800 */
[----:B------:R-:W-:Y:S04]  /*60e60*/  STL [R1+0x2cf8], R27 ;  /* 0x002cf81b01007387 */ /* 0x000fe80000100800 */
[----:B------:R-:W3:Y:S01]  /*60e70*/  LDL.LU R31, [R1+0x2d08] ;  /* 0x002d0800011f7983 */ /* 0x000ee20000300800 */
[----:B------:R-:W-:-:S02]  /*60e80*/  ISETP.LT.AND P2, PT, R56, c[0x0][0x178], !P0 ;  /* 0x00005e0038007a0c */ /* 0x000fc40004741270 */
[----:B------:R-:W-:Y:S01]  /*60e90*/  ISETP.LT.AND P5, PT, R36, c[0x0][0x178], !P0 ;  /* 0x00005e0024007a0c */ /* 0x000fe200047a1270 */
[----:B------:R0:W-:Y:S01]  /*60ea0*/  @P4 STG.E.U16 [R32.64], R30 ;  /* 0x0000001e20004986 */ /* 0x0001e2000c101506 */
[----:B------:R-:W-:Y:S01]  /*60eb0*/  ISETP.LT.AND P4, PT, R61, c[0x0][0x178], !P0 ;  /* 0x00005e003d007a0c */ /* 0x000fe20004781270 */
[----:B------:R-:W-:Y:S01]  /*60ec0*/  IMAD.WIDE R4, R3, 0x2, R26 ;  /* 0x0000000203047825 */ /* 0x000fe200078e021a */
[----:B------:R-:W-:-:S03]  /*60ed0*/  ISETP.LT.AND P3, PT, R2, c[0x0][0x178], !P0 ;  /* 0x00005e0002007a0c */ /* 0x000fc60004761270 */
[----:B------:R-:W-:Y:S01]  /*60ee0*/  IMAD.WIDE R28, R3, 0x2, R42 ;  /* 0x00000002031c7825 */ /* 0x000fe200078e022a */
[----:B0-----:R-:W-:Y:S02]  /*60ef0*/  PRMT R30, R35, 0x7632, R30 ;  /* 0x00007632231e7816 */ /* 0x001fe4000000001e */
[----:B------:R-:W4:Y:S01]  /*60f00*/  LDL.LU R35, [R1+0x2d04] ;  /* 0x002d040001237983 */ /* 0x000f220000300800 */
[----:B------:R-:W-:Y:S01]  /*60f10*/  IMAD.WIDE R32, R3, 0x2, R44 ;  /* 0x0000000203207825 */ /* 0x000fe200078e022c */
[----:B------:R-:W-:Y:S02]  /*60f20*/  PRMT R34, R52, 0x7632, R34 ;  /* 0x0000763234227816 */ /* 0x000fe40000000022 */
[----:B------:R-:W4:Y:S01]  /*60f30*/  LDL R52, [R1+0x298] ;  /* 0x0002980001347983 */ /* 0x000f220000100800 */
[----:B------:R-:W-:-:S03]  /*60f40*/  ISETP.LT.AND P6, PT, R54, c[0x0][0x178], !P1 ;  /* 0x00005e0036007a0c */ /* 0x000fc60004fc1270 */
[----:B------:R-:W-:Y:S01]  /*60f50*/  STL [R1+0x2cf0], R34 ;  /* 0x002cf02201007387 */ /* 0x000fe20000100800 */
[----:B--2---:R-:W-:-:S05]  /*60f60*/  PRMT R0, R25, 0x7632, R0 ;  /* 0x0000763219007816 */ /* 0x004fca0000000000 */
[----:B------:R0:W-:Y:S01]  /*60f70*/  @P2 STG.E.U16 [R4.64], R0 ;  /* 0x0000000004002986 */ /* 0x0001e2000c101506 */
[----:B------:R-:W-:Y:S02]  /*60f80*/  ISETP.LT.AND P2, PT, R39, c[0x0][0x178], !P0 ;  /* 0x00005e0027007a0c */ /* 0x000fe40004741270 */
[----:B0-----:R-:W-:Y:S01]  /*60f90*/  PRMT R0, R37, 0x7632, R0 ;  /* 0x0000763225007816 */ /* 0x001fe20000000000 */
[----:B------:R-:W-:-:S05]  /*60fa0*/  IMAD.WIDE R4, R3, 0x2, R40 ;  /* 0x0000000203047825 */ /* 0x000fca00078e0228 */
[----:B------:R0:W-:Y:S04]  /*60fb0*/  @P5 STG.E.U16 [R4.64], R0 ;  /* 0x0000000004005986 */ /* 0x0001e8000c101506 */
[----:B------:R1:W-:Y:S01]  /*60fc0*/  @P4 STG.E.U16 [R28.64], R6 ;  /* 0x000000061c004986 */ /* 0x0003e2000c101506 */
[----:B---3--:R-:W-:Y:S01]  /*60fd0*/  ISETP.LT.AND P4, PT, R31, c[0x0][0x178], !P0 ;  /* 0x00005e001f007a0c */ /* 0x008fe20004781270 */
[C---:B------:R-:W-:Y:S02]  /*60fe0*/  IMAD.WIDE R36, R3.reuse, 0x2, R46 ;  /* 0x0000000203247825 */ /* 0x040fe400078e022e */
[----:B------:R2:W-:Y:S02]  /*60ff0*/  @P3 STG.E.U16 [R32.64], R30 ;  /* 0x0000001e20003986 */ /* 0x0005e4000c101506 */
[----:B0-----:R-:W-:-:S02]  /*61000*/  IMAD.WIDE R4, R3, 0x2, R48 ;  /* 0x0000000203047825 */ /* 0x001fc400078e0230 */
[----:B------:R0:W-:Y:S01]  /*61010*/  @P2 STG.E.U16 [R36.64], R34 ;  /* 0x0000002224002986 */ /* 0x0001e2000c101506 */
[----:B-1----:R-:W-:Y:S02]  /*61020*/  PRMT R6, R53, 0x7632, R6 ;  /* 0x0000763235067816 */ /* 0x002fe40000000006 */
[----:B--2---:R-:W-:-:S03]  /*61030*/  PRMT R30, R55, 0x7632, R30 ;  /* 0x00007632371e7816 */ /* 0x004fc6000000001e */
[----:B------:R-:W-:Y:S04]  /*61040*/  @P4 STG.E.U16 [R4.64], R6 ;  /* 0x0000000604004986 */ /* 0x000fe8000c101506 */
[----:B0-----:R-:W2:Y:S04]  /*61050*/  LDL R34, [R1+0x18bc] ;  /* 0x0018bc0001227983 */ /* 0x001ea80000100800 */
[----:B------:R0:W-:Y:S04]  /*61060*/  STL [R1+0x2cf4], R54 ;  /* 0x002cf43601007387 */ /* 0x0001e80000100800 */
[----:B------:R-:W3:Y:S04]  /*61070*/  LDL R25, [R1+0x288] ;  /* 0x0002880001197983 */ /* 0x000ee80000100800 */
[----:B------:R-:W2:Y:S04]  /*61080*/  LDL R26, [R1+0x268] ;  /* 0x00026800011a7983 */ /* 0x000ea80000100800 */
[----:B0-----:R-:W2:Y:S04]  /*61090*/  LDL R54, [R1+0x2950] ;  /* 0x0029500001367983 */ /* 0x001ea80000100800 */
[----:B------:R-:W3:Y:S04]  /*610a0*/  LDL R27, [R1+0x278] ;  /* 0x00027800011b7983 */ /* 0x000ee80000100800 */
[----:B------:R-:W3:Y:S04]  /*610b0*/  LDL R53, [R1+0x1e8] ;  /* 0x0001e80001357983 */ /* 0x000ee80000100800 */
[----:B------:R-:W3:Y:S04]  /*610c0*/  LDL.LU R55, [R1+0x248] ;  /* 0x0002480001377983 */ /* 0x000ee80000300800 */
[----:B------:R-:W3:Y:S04]  /*610d0*/  LDL R4, [R1+0x378] ;  /* 0x0003780001047983 */ /* 0x000ee80000100800 */
[----:B------:R-:W3:Y:S01]  /*610e0*/  LDL R5, [R1+0x368] ;  /* 0x0003680001057983 */ /* 0x000ee20000100800 */
[C---:B------:R-:W-:Y:S01]  /*610f0*/  IADD3 R0, R3.reuse, c[0x0][0x198], RZ ;  /* 0x0000660003007a10 */ /* 0x040fe20007ffe0ff */
[----:B------:R-:W-:-:S02]  /*61100*/  IMAD.WIDE R28, R3, 0x2, R50 ;  /* 0x00000002031c7825 */ /* 0x000fc400078e0232 */
[----:B------:R-:W3:Y:S01]  /*61110*/  LDL R3, [R1+0x2a8] ;  /* 0x0002a80001037983 */ /* 0x000ee20000100800 */
[----:B----4-:R-:W-:Y:S02]  /*61120*/  ISETP.LT.AND P3, PT, R35, c[0x0][0x178], !P0 ;  /* 0x00005e0023007a0c */ /* 0x010fe40004761270 */
[----:B------:R-:W-:Y:S01]  /*61130*/  ISETP.LT.AND P5, PT, R7, c[0x0][0x178], !P1 ;  /* 0x00005e0007007a0c */ /* 0x000fe20004fa1270 */
[C---:B------:R-:W-:Y:S01]  /*61140*/  IMAD.WIDE R32, R0.reuse, 0x2, R8 ;  /* 0x0000000200207825 */ /* 0x040fe200078e0208 */
[----:B------:R-:W-:Y:S02]  /*61150*/  ISETP.LT.AND P0, PT, R57, c[0x0][0x178], !P1 ;  /* 0x00005e0039007a0c */ /* 0x000fe40004f01270 */
[----:B------:R-:W-:Y:S01]  /*61160*/  ISETP.LT.AND P2, PT, R59, c[0x0][0x178], !P1 ;  /* 0x00005e003b007a0c */ /* 0x000fe20004f41270 */
[----:B------:R-:W-:-:S06]  /*61170*/  IMAD.WIDE R36, R0, 0x2, R10 ;  /* 0x0000000200247825 */ /* 0x000fcc00078e020a */
[----:B------:R0:W-:Y:S01]  /*61180*/  @P3 STG.E.U16 [R28.64], R30 ;  /* 0x0000001e1c003986 */ /* 0x0001e2000c101506 */
[----:B------:R-:W-:Y:S01]  /*61190*/  ISETP.LT.AND P3, PT, R58, c[0x0][0x178], !P1 ;  /* 0x00005e003a007a0c */ /* 0x000fe20004f61270 */
[----:B0-----:R-:W-:Y:S01]  /*611a0*/  IMAD.WIDE R28, R0, 0x2, R14 ;  /* 0x00000002001c7825 */ /* 0x001fe200078e020e */
[----:B--2---:R-:W-:Y:S02]  /*611b0*/  ISETP.LT.AND P4, PT, R54, c[0x0][0x178], !P1 ;  /* 0x00005e0036007a0c */ /* 0x004fe40004f81270 */
[----:B------:R-:W2:Y:S04]  /*611c0*/  LDL R54, [R1+0x1f8] ;  /* 0x0001f80001367983 */ /* 0x000ea80000100800 */
[----:B---3--:R-:W-:Y:S04]  /*611d0*/  @P6 STG.E.U16 [R32.64], R4 ;  /* 0x0000000420006986 */ /* 0x008fe8000c101506 */
[----:B------:R0:W-:Y:S01]  /*611e0*/  @P5 STG.E.U16 [R36.64], R5 ;  /* 0x0000000524005986 */ /* 0x0001e2000c101506 */
[----:B------:R-:W-:Y:S01]  /*611f0*/  ISETP.LT.AND P5, PT, R38, c[0x0][0x178], !P1 ;  /* 0x00005e0026007a0c */ /* 0x000fe20004fa1270 */
[----:B0-----:R-:W-:-:S04]  /*61200*/  IMAD.WIDE R4, R0, 0x2, R12 ;  /* 0x0000000200047825 */ /* 0x001fc800078e020c */
[----:B------:R-:W-:Y:S01]  /*61210*/  IMAD.WIDE R36, R0, 0x2, R16 ;  /* 0x0000000200247825 */ /* 0x000fe200078e0210 */
[----:B------:R-:W-:Y:S01]  /*61220*/  @P0 STG.E.U16 [R4.64], R3 ;  /* 0x0000000304000986 */ /* 0x000fe2000c101506 */
[----:B------:R-:W-:Y:S02]  /*61230*/  ISETP.LT.AND P0, PT, R34, c[0x0][0x178], !P1 ;  /* 0x00005e0022007a0c */ /* 0x000fe40004f01270 */
[C---:B------:R-:W-:Y:S01]  /*61240*/  IMAD.WIDE R32, R0.reuse, 0x2, R18 ;  /* 0x0000000200207825 */ /* 0x040fe200078e0212 */
[----:B------:R-:W3:Y:S04]  /*61250*/  LDL R34, [R1+0x1b8] ;  /* 0x0001b80001227983 */ /* 0x000ee80000100800 */
[----:B------:R0:W-:Y:S04]  /*61260*/  @P2 STG.E.U16 [R28.64], R52 ;  /* 0x000000341c002986 */ /* 0x0001e8000c101506 */
[----:B------:R1:W-:Y:S04]  /*61270*/  @P3 STG.E.U16 [R36.64], R25 ;  /* 0x0000001924003986 */ /* 0x0003e8000c101506 */
[----:B------:R4:W-:Y:S04]  /*61280*/  @P4 STG.E.U16 [R32.64], R26 ;  /* 0x0000001a20004986 */ /* 0x0009e8000c101506 */
[----:B0-----:R-:W2:Y:S01]  /*61290*/  LDL.LU R52, [R1+0x29e0] ;  /* 0x0029e00001347983 */ /* 0x001ea20000300800 */
[----:B------:R-:W-:-:S03]  /*612a0*/  IMAD.WIDE R28, R0, 0x2, R20 ;  /* 0x00000002001c7825 */ /* 0x000fc600078e0214 */
[----:B------:R-:W2:Y:S04]  /*612b0*/  LDL R3, [R1+0x168] ;  /* 0x0001680001037983 */ /* 0x000ea80000100800 */
[----:B-1----:R-:W2:Y:S04]  /*612c0*/  LDL.LU R25, [R1+0x2d00] ;  /* 0x002d000001197983 */ /* 0x002ea80000300800 */
[----:B----4-:R-:W4:Y:S04]  /*612d0*/  LDL.LU R26, [R1+0x2cfc] ;  /* 0x002cfc00011a7983 */ /* 0x010f280000300800 */
[----:B------:R-:W3:Y:S04]  /*612e0*/  LDL R32, [R1+0x258] ;  /* 0x0002580001207983 */ /* 0x000ee80000100800 */
[----:B------:R-:W4:Y:S04]  /*612f0*/  LDL R33, [R1+0x2968] ;  /* 0x0029680001217983 */ /* 0x000f280000100800 */
[----:B------:R0:W-:Y:S04]  /*61300*/  @P5 STG.E.U16 [R28.64], R27 ;  /* 0x0000001b1c005986 */ /* 0x0001e8000c101506 */
[----:B0-----:R-:W4:Y:S01]  /*61310*/  LDL.LU R27, [R1+0x2cf8] ;  /* 0x002cf800011b7983 */ /* 0x001f220000300800 */
[----:B------:R-:W-:Y:S01]  /*61320*/  ISETP.LT.AND P6, PT, R60, c[0x0][0x178], !P1 ;  /* 0x00005e003c007a0c */ /* 0x000fe20004fc1270 */
[----:B------:R-:W-:Y:S01]  /*61330*/  IMAD.WIDE R4, R0, 0x2, R22 ;  /* 0x0000000200047825 */ /* 0x000fe200078e0216 */
[----:B------:R-:W-:-:S03]  /*61340*/  ISETP.LT.AND P2, PT, R56, c[0x0][0x178], !P1 ;  /* 0x00005e0038007a0c */ /* 0x000fc60004f41270 */
[----:B--2---:R-:W-:-:S08]  /*61350*/  IMAD.WIDE R36, R0, 0x2, R24 ;  /* 0x0000000200247825 */ /* 0x004fd000078e0218 */
[----:B---3--:R0:W-:Y:S01]  /*61360*/  @P6 STG.E.U16 [R4.64], R32 ;  /* 0x0000002004006986 */ /* 0x0081e2000c101506 */
[----:B----4-:R-:W-:-:S03]  /*61370*/  ISETP.LT.AND P6, PT, R33, c[0x0][0x178], !P1 ;  /* 0x00005e0021007a0c */ /* 0x010fc60004fc1270 */
[----:B------:R-:W-:Y:S01]  /*61380*/  @P0 STG.E.U16 [R36.64], R53 ;  /* 0x0000003524000986 */ /* 0x000fe2000c101506 */
[----:B0-----:R-:W-:-:S05]  /*61390*/  IMAD.WIDE R4, R0, 0x2, R26 ;  /* 0x0000000200047825 */ /* 0x001fca00078e021a */
[----:B------:R0:W-:Y:S02]  /*613a0*/  @P2 STG.E.U16 [R4.64], R55 ;  /* 0x0000003704002986 */ /* 0x0001e4000c101506 */
[----:B0-----:R-:W-:-:S05]  /*613b0*/  IMAD.WIDE R4, R0, 0x2, R40 ;  /* 0x0000000200047825 */ /* 0x001fca00078e0228 */
[----:B------:R0:W-:Y:S04]  /*613c0*/  @P6 STG.E.U16 [R4.64], R54 ;  /* 0x0000003604006986 */ /* 0x0001e8000c101506 */
[----:B0-----:R-:W2:Y:S04]  /*613d0*/  LDL.LU R54, [R1+0x2cf4] ;  /* 0x002cf40001367983 */ /* 0x001ea80000300800 */
[----:B------:R-:W3:Y:S04]  /*613e0*/  LDL R4, [R1+0x1a8] ;  /* 0x0001a80001047983 */ /* 0x000ee80000100800 */
[----:B------:R-:W4:Y:S01]  /*613f0*/  LDL R5, [R1+0x178] ;  /* 0x0001780001057983 */ /* 0x000f220000100800 */
[----:B------:R-:W-:-:S02]  /*61400*/  ISETP.LT.AND P5, PT, R61, c[0x0][0x178], !P1 ;  /* 0x00005e003d007a0c */ /* 0x000fc40004fa1270 */
[----:B------:R-:W-:Y:S02]  /*61410*/  ISETP.LT.AND P4, PT, R2, c[0x0][0x178], !P1 ;  /* 0x00005e0002007a0c */ /* 0x000fe40004f81270 */
[----:B------:R-:W-:Y:S02]  /*61420*/  ISETP.LT.AND P3, PT, R39, c[0x0][0x178], !P1 ;  /* 0x00005e0027007a0c */ /* 0x000fe40004f61270 */
[----:B------:R-:W-:Y:S01]  /*61430*/  ISETP.LT.AND P0, PT, R31, c[0x0][0x178], !P1 ;  /* 0x00005e001f007a0c */ /* 0x000fe20004f01270 */
[----:B------:R-:W-:Y:S01]  /*61440*/  IMAD.WIDE R28, R0, 0x2, R42 ;  /* 0x00000002001c7825 */ /* 0x000fe200078e022a */
[----:B------:R-:W-:-:S03]  /*61450*/  ISETP.GE.AND P2, PT, R52, c[0x0][0x17c], PT ;  /* 0x00005f0034007a0c */ /* 0x000fc60003f46270 */
[C---:B------:R-:W-:Y:S02]  /*61460*/  IMAD.WIDE R32, R0.reuse, 0x2, R44 ;  /* 0x0000000200207825 */ /* 0x040fe400078e022c */
[----:B------:R0:W-:Y:S02]  /*61470*/  @P5 STG.E.U16 [R28.64], R34 ;  /* 0x000000221c005986 */ /* 0x0001e4000c101506 */
[----:B------:R-:W-:-:S04]  /*61480*/  IMAD.WIDE R36, R0, 0x2, R46 ;  /* 0x0000000200247825 */ /* 0x000fc800078e022e */
[----:B------:R-:W-:Y:S01]  /*61490*/  IMAD.WIDE R52, R0, 0x2, R48 ;  /* 0x0000000200347825 */ /* 0x000fe200078e0230 */
[----:B0-----:R-:W2:Y:S04]  /*614a0*/  LDL.LU R34, [R1+0x2cf0] ;  /* 0x002cf00001227983 */ /* 0x001ea80000300800 */
[----:B------:R-:W2:Y:S04]  /*614b0*/  LDL.LU R28, [R1+0x368] ;  /* 0x00036800011c7983 */ /* 0x000ea80000300800 */
[----:B------:R-:W2:Y:S04]  /*614c0*/  LDL.LU R29, [R1+0x2a8] ;  /* 0x0002a800011d7983 */ /* 0x000ea80000300800 */
[----:B---3--:R0:W-:Y:S04]  /*614d0*/  @P4 STG.E.U16 [R32.64], R4 ;  /* 0x0000000420004986 */ /* 0x0081e8000c101506 */
[----:B----4-:R1:W-:Y:S04]  /*614e0*/  @P3 STG.E.U16 [R36.64], R5 ;  /* 0x0000000524003986 */ /* 0x0103e8000c101506 */
[----:B------:R3:W-:Y:S04]  /*614f0*/  @P0 STG.E.U16 [R52.64], R3 ;  /* 0x0000000334000986 */ /* 0x0007e8000c101506 */
[----:B0-----:R-:W4:Y:S04]  /*61500*/  LDL.LU R33, [R1+0x378] ;  /* 0x0003780001217983 */ /* 0x001f280000300800 */
[----:B-1----:R-:W4:Y:S04]  /*61510*/  LDL.LU R36, [R1+0x288] ;  /* 0x0002880001247983 */ /* 0x002f280000300800 */
[----:B------:R-:W4:Y:S04]  /*61520*/  LDL.LU R37, [R1+0x268] ;  /* 0x0002680001257983 */ /* 0x000f280000300800 */
[----:B---3--:R-:W3:Y:S01]  /*61530*/  LDL.LU R52, [R1+0x138] ;  /* 0x0001380001347983 */ /* 0x008ee20000300800 */
[----:B------:R-:W-:-:S02]  /*61540*/  ISETP.LT.AND P1, PT, R35, c[0x0][0x178], !P1 ;  /* 0x00005e0023007a0c */ /* 0x000fc40004f21270 */
[----:B--2---:R-:W-:Y:S01]  /*61550*/  ISETP.LT.AND P6, PT, R54, c[0x0][0x178], !P2 ;  /* 0x00005e0036007a0c */ /* 0x004fe200057c1270 */
[C---:B------:R-:W-:Y:S01]  /*61560*/  IMAD.WIDE R4, R0.reuse, 0x2, R50 ;  /* 0x0000000200047825 */ /* 0x040fe200078e0232 */
[----:B------:R-:W-:Y:S01]  /*61570*/  IADD3 R3, R0, c[0x0][0x198], RZ ;  /* 0x0000660000037a10 */ /* 0x000fe20007ffe0ff */
[----:B------:R-:W2:Y:S01]  /*61580*/  LDL R53, [R1+0x2950] ;  /* 0x0029500001357983 */ /* 0x000ea20000100800 */
[----:B----4-:R-:W-:-:S07]  /*61590*/  PRMT R0, R33, 0x7632, R0 ;  /* 0x0000763221007816 */ /* 0x010fce0000000000 */
[----:B---3--:R0:W-:Y:S02]  /*615a0*/  @P1 STG.E.U16 [R4.64], R52 ;  /* 0x0000003404001986 */ /* 0x0081e4000c101506 */
[----:B0-----:R-:W-:-:S05]  /*615b0*/  IMAD.WIDE R4, R3, 0x2, R8 ;  /* 0x0000000203047825 */ /* 0x001fca00078e0208 */
[----:B------:R0:W-:Y:S04]  /*615c0*/  @P6 STG.E.U16 [R4.64], R0 ;  /* 0x0000000004006986 */ /* 0x0001e8000c101506 */
[----:B0-----:R-:W3:Y:S01]  /*615d0*/  LDL.LU R5, [R1+0x298] ;  /* 0x0002980001057983 */ /* 0x001ee20000300800 */
[----:B------:R-:W-:Y:S02]  /*615e0*/  ISETP.LT.AND P5, PT, R7, c[0x0][0x178], !P2 ;  /* 0x00005e0007007a0c */ /* 0x000fe400057a1270 */
[----:B------:R-:W-:Y:S02]  /*615f0*/  ISETP.LT.AND P0, PT, R57, c[0x0][0x178], !P2 ;  /* 0x00005e0039007a0c */ /* 0x000fe40005701270 */
[----:B------:R-:W-:Y:S02]  /*61600*/  ISETP.LT.AND P3, PT, R59, c[0x0][0x178], !P2 ;  /* 0x00005e003b007a0c */ /* 0x000fe40005761270 */
[----:B------:R-:W-:-:S02]  /*61610*/  ISETP.LT.AND P4, PT, R58, c[0x0][0x178], !P2 ;  /* 0x00005e003a007a0c */ /* 0x000fc40005781270 */
[----:B------:R-:W-:Y:S02]  /*61620*/  PRMT R6, R28, 0x7632, R6 ;  /* 0x000076321c067816 */ /* 0x000fe40000000006 */
[----:B------:R-:W-:Y:S01]  /*61630*/  PRMT R30, R29, 0x7632, R30 ;  /* 0x000076321d1e7816 */ /* 0x000fe2000000001e */
[----:B------:R-:W-:-:S04]  /*61640*/  IMAD.WIDE R28, R3, 0x2, R10 ;  /* 0x00000002031c7825 */ /* 0x000fc800078e020a */
[----:B------:R-:W-:Y:S01]  /*61650*/  IMAD.WIDE R32, R3, 0x2, R12 ;  /* 0x0000000203207825 */ /* 0x000fe200078e020c */
[----:B------:R0:W-:Y:S01]  /*61660*/  @P5 STG.E.U16 [R28.64], R6 ;  /* 0x000000061c005986 */ /* 0x0001e2000c101506 */
[----:B--2---:R-:W-:-:S03]  /*61670*/  ISETP.LT.AND P1, PT, R53, c[0x0][0x178], !P2 ;  /* 0x00005e0035007a0c */ /* 0x004fc60005721270 */
[----:B------:R1:W-:Y:S04]  /*61680*/  STL [R1+0x2cec], R53 ;  /* 0x002cec3501007387 */ /* 0x0003e80000100800 */
[----:B------:R2:W-:Y:S01]  /*61690*/  @P0 STG.E.U16 [R32.64], R30 ;  /* 0x0000001e20000986 */ /* 0x0005e2000c101506 */
[----:B0-----:R-:W-:Y:S01]  /*616a0*/  PRMT R6, R36, 0x7632, R6 ;  /* 0x0000763224067816 */ /* 0x001fe20000000006 */
[----:B------:R-:W-:Y:S02]  /*616b0*/  IMAD.WIDE R28, R3, 0x2, R16 ;  /* 0x00000002031c7825 */ /* 0x000fe400078e0210 */
[----:B-1----:R-:W4:Y:S04]  /*616c0*/  LDL.LU R53, [R1+0x1b8] ;  /* 0x0001b80001357983 */ /* 0x002f280000300800 */
[----:B------:R-:W4:Y:S01]  /*616d0*/  LDL.LU R36, [R1+0x1a8] ;  /* 0x0001a80001247983 */ /* 0x000f220000300800 */
[----:B--2---:R-:W-:-:S03]  /*616e0*/  PRMT R30, R37, 0x7632, R30 ;  /* 0x00007632251e7816 */ /* 0x004fc6000000001e */
[----:B------:R-:W2:Y:S01]  /*616f0*/  LDL.LU R37, [R1+0x178] ;  /* 0x0001780001257983 */ /* 0x000ea20000300800 */
[----:B---3--:R-:W-:Y:S01]  /*61700*/  PRMT R0, R5, 0x7632, R0 ;  /* 0x0000763205007816 */ /* 0x008fe20000000000 */
[----:B------:R-:W-:-:S05]  /*61710*/  IMAD.WIDE R4, R3, 0x2, R14 ;  /* 0x0000000203047825 */ /* 0x000fca00078e020e */
[----:B------:R0:W-:Y:S04]  /*61720*/  @P3 STG.E.U16 [R4.64], R0 ;  /* 0x0000000004003986 */ /* 0x0001e8000c101506 */
[----:B------:R1:W-:Y:S04]  /*61730*/  @P4 STG.E.U16 [R28.64], R6 ;  /* 0x000000061c004986 */ /* 0x0003e8000c101506 */
[----:B0-----:R-:W3:Y:S04]  /*61740*/  LDL.LU R4, [R1+0x258] ;  /* 0x0002580001047983 */ /* 0x001ee80000300800 */
[----:B------:R-:W2:Y:S04]  /*61750*/  LDL.LU R5, [R1+0x1e8] ;  /* 0x0001e80001057983 */ /* 0x000ea80000300800 */
[----:B-1----:R-:W2:Y:S04]  /*61760*/  LDL R28, [R1+0x18bc] ;  /* 0x0018bc00011c7983 */ /* 0x002ea80000100800 */
[----:B------:R-:W2:Y:S01]  /*61770*/  LDL.LU R29, [R1+0x278] ;  /* 0x00027800011d7983 */ /* 0x000ea20000300800 */
[----:B------:R-:W-:Y:S01]  /*61780*/  ISETP.LT.AND P0, PT, R38, c[0x0][0x178], !P2 ;  /* 0x00005e0026007a0c */ /* 0x000fe20005701270 */
[----:B------:R-:W-:Y:S01]  /*61790*/  IMAD.WIDE R32, R3, 0x2, R18 ;  /* 0x0000000203207825 */ /* 0x000fe200078e0212 */
[----:B------:R-:W-:-:S04]  /*617a0*/  ISETP.LT.AND P5, PT, R60, c[0x0][0x178], !P2 ;  /* 0x00005e003c007a0c */ /* 0x000fc800057a1270 */
[----:B------:R0:W-:Y:S02]  /*617b0*/  @P1 STG.E.U16 [R32.64], R30 ;  /* 0x0000001e20001986 */ /* 0x0001e4000c101506 */
[----:B0-----:R-:W-:Y:S01]  /*617c0*/  IMAD.WIDE R32, R3, 0x2, R20 ;  /* 0x0000000203207825 */ /* 0x001fe200078e0214 */
[----:B---3--:R-:W-:Y:S02]  /*617d0*/  PRMT R6, R4, 0x7632, R6 ;  /* 0x0000763204067816 */ /* 0x008fe40000000006 */
[----:B--2---:R-:W-:-:S05]  /*617e0*/  PRMT R30, R29, 0x7632, R30 ;  /* 0x000076321d1e7816 */ /* 0x004fca000000001e */
[----:B------:R0:W-:Y:S01]  /*617f0*/  @P0 STG.E.U16 [R32.64], R30 ;  /* 0x0000001e20000986 */ /* 0x0001e2000c101506 */
[----:B------:R-:W-:Y:S01]  /*61800*/  ISETP.LT.AND P4, PT, R28, c[0x0][0x178], !P2 ;  /* 0x00005e001c007a0c */ /* 0x000fe20005781270 */
[----:B------:R-:W-:Y:S01]  /*61810*/  IMAD.WIDE R28, R3, 0x2, R22 ;  /* 0x00000002031c7825 */ /* 0x000fe200078e0216 */
[----:B0-----:R-:W-:-:S03]  /*61820*/  PRMT R30, R55, 0x7632, R30 ;  /* 0x00007632371e7816 */ /* 0x001fc6000000001e */
[----:B------:R-:W-:Y:S01]  /*61830*/  IMAD.WIDE R32, R3, 0x2, R26 ;  /* 0x0000000203207825 */ /* 0x000fe200078e021a */
[----:B------:R-:W2:Y:S04]  /*61840*/  LDL.LU R55, [R1+0x29e4] ;  /* 0x0029e40001377983 */ /* 0x000ea80000300800 */
[----:B------:R0:W-:Y:S04]  /*61850*/  STL [R1+0x2ce8], R26 ;  /* 0x002ce81a01007387 */ /* 0x0001e80000100800 */
[----:B0-----:R-:W3:Y:S04]  /*61860*/  LDL R26, [R1+0x2968] ;  /* 0x00296800011a7983 */ /* 0x001ee80000100800 */
[----:B------:R0:W-:Y:S04]  /*61870*/  STL [R1+0x2ce4], R27 ;  /* 0x002ce41b01007387 */ /* 0x0001e80000100800 */
[----:B------:R1:W-:Y:S04]  /*61880*/  @P5 STG.E.U16 [R28.64], R6 ;  /* 0x000000061c005986 */ /* 0x0003e8000c101506 */
[----:B0-----:R-:W2:Y:S04]  /*61890*/  LDL.LU R27, [R1+0x168] ;  /* 0x00016800011b7983 */ /* 0x001ea80000300800 */
[----:B-1----:R-:W2:Y:S01]  /*618a0*/  LDL.LU R29, [R1+0x1f8] ;  /* 0x0001f800011d7983 */ /* 0x002ea20000300800 */
[----:B------:R-:W-:-:S02]  /*618b0*/  ISETP.LT.AND P3, PT, R56, c[0x0][0x178], !P2 ;  /* 0x00005e0038007a0c */ /* 0x000fc40005761270 */
[----:B------:R-:W-:Y:S01]  /*618c0*/  PRMT R0, R5, 0x7632, R0 ;  /* 0x0000763205007816 */ /* 0x000fe20000000000 */
[----:B------:R-:W-:Y:S01]  /*618d0*/  IMAD.WIDE R4, R3, 0x2, R24 ;  /* 0x0000000203047825 */ /* 0x000fe200078e0218 */
[----:B------:R-:W-:-:S04]  /*618e0*/  ISETP.LT.AND P6, PT, R61, c[0x0][0x178], !P2 ;  /* 0x00005e003d007a0c */ /* 0x000fc800057c1270 */
[----:B------:R0:W-:Y:S01]  /*618f0*/  @P4 STG.E.U16 [R4.64], R0 ;  /* 0x0000000004004986 */ /* 0x0001e2000c101506 */
[----:B------:R-:W-:Y:S02]  /*61900*/  ISETP.LT.AND P4, PT, R2, c[0x0][0x178], !P2 ;  /* 0x00005e0002007a0c */ /* 0x000fe40005781270 */
[----:B------:R-:W-:Y:S02]  /*61910*/  ISETP.LT.AND P5, PT, R31, c[0x0][0x178], !P2 ;  /* 0x00005e001f007a0c */ /* 0x000fe400057a1270 */
[----:B------:R1:W-:Y:S01]  /*61920*/  @P3 STG.E.U16 [R32.64], R30 ;  /* 0x0000001e20003986 */ /* 0x0003e2000c101506 */
[----:B------:R-:W-:Y:S02]  /*61930*/  ISETP.LT.AND P3, PT, R39, c[0x0][0x178], !P2 ;  /* 0x00005e0027007a0c */ /* 0x000fe40005761270 */
[----:B----4-:R-:W-:Y:S02]  /*61940*/  PRMT R6, R53, 0x7632, R6 ;  /* 0x0000763235067816 */ /* 0x010fe40000000006 */
[----:B------:R-:W-:Y:S01]  /*61950*/  PRMT R34, R37, 0x7632, R34 ;  /* 0x0000763225227816 */ /* 0x000fe20000000022 */
[----:B------:R-:W4:Y:S01]  /*61960*/  LDL R53, [R1+0x548] ;  /* 0x0005480001357983 */ /* 0x000f220000100800 */
[----:B0-----:R-:W-:Y:S01]  /*61970*/  IMAD.WIDE R4, R3, 0x2, R40 ;  /* 0x0000000203047825 */ /* 0x001fe200078e0228 */
[----:B-1----:R-:W-:-:S03]  /*61980*/  PRMT R30, R36, 0x7632, R30 ;  /* 0x00007632241e7816 */ /* 0x002fc6000000001e */
[----:B------:R-:W-:-:S04]  /*61990*/  IMAD.WIDE R32, R3, 0x2, R44 ;  /* 0x0000000203207825 */ /* 0x000fc800078e022c */
[----:B------:R-:W-:Y:S01]  /*619a0*/  IMAD.WIDE R36, R3, 0x2, R46 ;  /* 0x0000000203247825 */ /* 0x000fe200078e022e */
[----:B---3--:R-:W-:Y:S02]  /*619b0*/  ISETP.LT.AND P1, PT, R26, c[0x0][0x178], !P2 ;  /* 0x00005e001a007a0c */ /* 0x008fe40005721270 */
[----:B------:R-:W-:Y:S02]  /*619c0*/  ISETP.LT.AND P2, PT, R35, c[0x0][0x178], !P2 ;  /* 0x00005e0023007a0c */ /* 0x000fe40005741270 */
[----:B--2---:R-:W-:Y:S02]  /*619d0*/  ISETP.GE.AND P0, PT, R55, c[0x0][0x17c], PT ;  /* 0x00005f0037007a0c */ /* 0x004fe40003f06270 */
[----:B------:R-:W2:Y:S01]  /*619e0*/  LDL R55, [R1+0x498] ;  /* 0x0004980001377983 */ /* 0x000ea20000100800 */
[----:B------:R-:W-:Y:S01]  /*619f0*/  PRMT R0, R29, 0x7632, R0 ;  /* 0x000076321d007816 */ /* 0x000fe20000000000 */
[----:B------:R-:W-:-:S05]  /*61a00*/  IMAD.WIDE R28, R3, 0x2, R42 ;  /* 0x00000002031c7825 */ /* 0x000fca00078e022a */
[----:B------:R0:W-:Y:S04]  /*61a10*/  @P1 STG.E.U16 [R4.64], R0 ;  /* 0x0000000004001986 */ /* 0x0001e8000c101506 */
[----:B------:R1:W-:Y:S04]  /*61a20*/  @P6 STG.E.U16 [R28.64], R6 ;  /* 0x000000061c006986 */ /* 0x0003e8000c101506 */
[----:B------:R-:W-:Y:S01]  /*61a30*/  @P4 STG.E.U16 [R32.64], R30 ;  /* 0x0000001e20004986 */ /* 0x000fe2000c101506 */
[----:B0-----:R-:W-:Y:S01]  /*61a40*/  IMAD.WIDE R4, R3, 0x2, R48 ;  /* 0x0000000203047825 */ /* 0x001fe200078e0230 */
[----:B-1----:R-:W-:-:S02]  /*61a50*/  PRMT R6, R27, 0x7632, R6 ;  /* 0x000076321b067816 */ /* 0x002fc40000000006 */
[----:B------:R-:W-:Y:S04]  /*61a60*/  @P3 STG.E.U16 [R36.64], R34 ;  /* 0x0000002224003986 */ /* 0x000fe8000c101506 */
[----:B------:R0:W-:Y:S04]  /*61a70*/  @P5 STG.E.U16 [R4.64], R6 ;  /* 0x0000000604005986 */ /* 0x0001e8000c101506 */
[----:B------:R-:W3:Y:S01]  /*61a80*/  LDL R27, [R1+0x488] ;  /* 0x00048800011b7983 */ /* 0x000ee20000100800 */
[----:B0-----:R-:W-:Y:S01]  /*61a90*/  PRMT R6, R52, 0x7632, R6 ;  /* 0x0000763234067816 */ /* 0x001fe20000000006 */
[----:B------:R-:W-:-:S02]  /*61aa0*/  IMAD.WIDE R4, R3, 0x2, R50 ;  /* 0x0000000203047825 */ /* 0x000fc400078e0232 */
[----:B------:R-:W2:Y:S04]  /*61ab0*/  LDL.LU R52, [R1+0x228] ;  /* 0x0002280001347983 */ /* 0x000ea80000300800 */
[----:B------:R0:W-:Y:S04]  /*61ac0*/  @P2 STG.E.U16 [R4.64], R6 ;  /* 0x0000000604002986 */ /* 0x0001e8000c101506 */
[----:B0-----:R-:W2:Y:S01]  /*61ad0*/  LDL R4, [R1+0x538] ;  /* 0x0005380001047983 */ /* 0x001ea20000100800 */
[----:B------:R-:W-:Y:S02]  /*61ae0*/  ISETP.LT.AND P1, PT, R54, c[0x0][0x178], !P0 ;  /* 0x00005e0036007a0c */ /* 0x000fe40004721270 */
[----:B------:R-:W-:Y:S01]  /*61af0*/  IADD3 R0, R3, c[0x0][0x198], RZ ;  /* 0x0000660003007a10 */ /* 0x000fe20007ffe0ff */
[----:B------:R-:W3:Y:S01]  /*61b00*/  LDL R5, [R1+0x4b8] ;  /* 0x0004b80001057983 */ /* 0x000ee20000100800 */
[----:B------:R-:W-:-:S03]  /*61b10*/  ISETP.LT.AND P3, PT, R7, c[0x0][0x178], !P0 ;  /* 0x00005e0007007a0c */ /* 0x000fc60004761270 */
[----:B------:R-:W-:-:S04]  /*61b20*/  IMAD.WIDE R28, R0, 0x2, R8 ;  /* 0x00000002001c7825 */ /* 0x000fc800078e0208 */
[----:B------:R-:W-:Y:S02]  /*61b30*/  IMAD.WIDE R32, R0, 0x2, R10 ;  /* 0x0000000200207825 */ /* 0x000fe400078e020a */
[----:B----4-:R0:W-:Y:S04]  /*61b40*/  @P1 STG.E.U16 [R28.64], R53 ;  /* 0x000000351c001986 */ /* 0x0101e8000c101506 */
[----:B0-----:R-:W4:Y:S04]  /*61b50*/  LDL.LU R53, [R1+0x2cec] ;  /* 0x002cec0001357983 */ /* 0x001f280000300800 */
[----:B--2---:R0:W-:Y:S04]  /*61b60*/  @P3 STG.E.U16 [R32.64], R4 ;  /* 0x0000000420003986 */ /* 0x0041e8000c101506 */
[----:B0-----:R-:W2:Y:S01]  /*61b70*/  LDL R33, [R1+0x4a8] ;  /* 0x0004a80001217983 */ /* 0x001ea20000100800 */
[----:B------:R-:W-:-:S02]  /*61b80*/  ISETP.LT.AND P4, PT, R57, c[0x0][0x178], !P0 ;  /* 0x00005e0039007a0c */ /* 0x000fc40004781270 */
[----:B------:R-:W-:Y:S01]  /*61b90*/  ISETP.LT.AND P5, PT, R59, c[0x0][0x178], !P0 ;  /* 0x00005e003b007a0c */ /* 0x000fe200047a1270 */
[----:B------:R-:W-:Y:S01]  /*61ba0*/  IMAD.WIDE R36, R0, 0x2, R12 ;  /* 0x0000000200247825 */ /* 0x000fe200078e020c */
[----:B------:R-:W-:Y:S01]  /*61bb0*/  ISETP.LT.AND P6, PT, R58, c[0x0][0x178], !P0 ;  /* 0x00005e003a007a0c */ /* 0x000fe200047c1270 */
[----:B------:R-:W2:Y:S02]  /*61bc0*/  LDL R32, [R1+0x18bc] ;  /* 0x0018bc0001207983 */ /* 0x000ea40000100800 */
[----:B------:R-:W-:Y:S01]  /*61bd0*/  IMAD.WIDE R28, R0, 0x2, R16 ;  /* 0x00000002001c7825 */ /* 0x000fe200078e0210 */
[----:B----4-:R-:W-:-:S05]  /*61be0*/  ISETP.LT.AND P2, PT, R53, c[0x0][0x178], !P0 ;  /* 0x00005e0035007a0c */ /* 0x010fca0004741270 */
[----:B---3--:R0:W-:Y:S02]  /*61bf0*/  @P4 STG.E.U16 [R36.64], R5 ;  /* 0x0000000524004986 */ /* 0x0081e4000c101506 */
[----:B0-----:R-:W-:-:S05]  /*61c00*/  IMAD.WIDE R4, R0, 0x2, R14 ;  /* 0x0000000200047825 */ /* 0x001fca00078e020e */
[----:B--2---:R0:W-:Y:S01]  /*61c10*/  @P5 STG.E.U16 [R4.64], R33 ;  /* 0x0000002104005986 */ /* 0x0041e2000c101506 */
[----:B------:R-:W-:-:S03]  /*61c20*/  ISETP.LT.AND P5, PT, R56, c[0x0][0x178], !P0 ;  /* 0x00005e0038007a0c */ /* 0x000fc600047a1270 */
[----:B------:R1:W-:Y:S01]  /*61c30*/  @P6 STG.E.U16 [R28.64], R55 ;  /* 0x000000371c006986 */ /* 0x0003e2000c101506 */
[----:B------:R-:W-:Y:S01]  /*61c40*/  ISETP.LT.AND P6, PT, R26, c[0x0][0x178], !P0 ;  /* 0x00005e001a007a0c */ /* 0x000fe200047c1270 */
[----:B0-----:R-:W-:Y:S02]  /*61c50*/  IMAD.WIDE R4, R0, 0x2, R18 ;  /* 0x0000000200047825 */ /* 0x001fe400078e0212 */
[----:B-1----:R-:W2:Y:S04]  /*61c60*/  LDL.LU R55, [R1+0x29e8] ;  /* 0x0029e80001377983 */ /* 0x002ea80000300800 */
[----:B------:R0:W-:Y:S04]  /*61c70*/  STL [R1+0x2cd8], R56 ;  /* 0x002cd83801007387 */ /* 0x0001e80000100800 */
[----:B------:R1:W-:Y:S04]  /*61c80*/  @P2 STG.E.U16 [R4.64], R27 ;  /* 0x0000001b04002986 */ /* 0x0003e8000c101506 */
[----:B0-----:R-:W3:Y:S04]  /*61c90*/  LDL R56, [R1+0x448] ;  /* 0x0004480001387983 */ /* 0x001ee80000100800 */
[----:B------:R-:W4:Y:S04]  /*61ca0*/  LDL.LU R26, [R1+0x2ce8] ;  /* 0x002ce800011a7983 */ /* 0x000f280000300800 */
[----:B-1----:R-:W4:Y:S04]  /*61cb0*/  LDL.LU R27, [R1+0x2ce4] ;  /* 0x002ce400011b7983 */ /* 0x002f280000300800 */
[----:B------:R-:W2:Y:S04]  /*61cc0*/  LDL R4, [R1+0x438] ;  /* 0x0004380001047983 */ /* 0x000ea80000100800 */
[----:B------:R-:W3:Y:S01]  /*61cd0*/  LDL R5, [R1+0x428] ;  /* 0x0004280001057983 */ /* 0x000ee20000100800 */
[----:B------:R-:W-:-:S02]  /*61ce0*/  ISETP.LT.AND P1, PT, R38, c[0x0][0x178], !P0 ;  /* 0x00005e0026007a0c */ /* 0x000fc40004721270 */
[----:B------:R-:W-:Y:S01]  /*61cf0*/  ISETP.LT.AND P3, PT, R60, c[0x0][0x178], !P0 ;  /* 0x00005e003c007a0c */ /* 0x000fe20004761270 */
[----:B------:R-:W-:Y:S01]  /*61d00*/  IMAD.WIDE R28, R0, 0x2, R20 ;  /* 0x00000002001c7825 */ /* 0x000fe200078e0214 */
[----:B------:R-:W-:-:S03]  /*61d10*/  ISETP.LT.AND P4, PT, R32, c[0x0][0x178], !P0 ;  /* 0x00005e0020007a0c */ /* 0x000fc60004781270 */
[----:B------:R-:W-:-:S06]  /*61d20*/  IMAD.WIDE R32, R0, 0x2, R22 ;  /* 0x0000000200207825 */ /* 0x000fcc00078e0216 */
[----:B--2---:R-:W-:Y:S04]  /*61d30*/  @P1 STG.E.U16 [R28.64], R4 ;  /* 0x000000041c001986 */ /* 0x004fe8000c101506 */
[----:B---3--:R0:W-:Y:S04]  /*61d40*/  @P3 STG.E.U16 [R32.64], R5 ;  /* 0x0000000520003986 */ /* 0x0081e8000c101506 */
[----:B0-----:R-:W2:Y:S04]  /*61d50*/  LDL R32, [R1+0x418] ;  /* 0x0004180001207983 */ /* 0x001ea80000100800 */
[----:B------:R-:W3:Y:S01]  /*61d60*/  LDL R33, [R1+0x388] ;  /* 0x0003880001217983 */ /* 0x000ee20000100800 */
[----:B------:R-:W-:-:S04]  /*61d70*/  IMAD.WIDE R36, R0, 0x2, R24 ;  /* 0x0000000200247825 */ /* 0x000fc800078e0218 */
[C---:B----4-:R-:W-:Y:S01]  /*61d80*/  IMAD.WIDE R4, R0.reuse, 0x2, R26 ;  /* 0x0000000200047825 */ /* 0x050fe200078e021a */
[----:B------:R0:W-:Y:S03]  /*61d90*/  @P4 STG.E.U16 [R36.64], R56 ;  /* 0x0000003824004986 */ /* 0x0001e6000c101506 */
[----:B------:R-:W-:Y:S01]  /*61da0*/  IMAD.WIDE R28, R0, 0x2, R40 ;  /* 0x00000002001c7825 */ /* 0x000fe200078e0228 */
[----:B------:R-:W-:Y:S02]  /*61db0*/  ISETP.LT.AND P4, PT, R39, c[0x0][0x178], !P0 ;  /* 0x00005e0027007a0c */ /* 0x000fe40004781270 */
[----:B------:R-:W-:Y:S01]  /*61dc0*/  ISETP.GE.AND P2, PT, R55, c[0x0][0x17c], PT ;  /* 0x00005f0037007a0c */ /* 0x000fe20003f46270 */
[----:B0-----:R-:W4:Y:S04]  /*61dd0*/  LDL.LU R36, [R1+0x29ec] ;  /* 0x0029ec0001247983 */ /* 0x001f280000300800 */
[----:B------:R-:W4:Y:S04]  /*61de0*/  LDL R37, [R1+0x2b8] ;  /* 0x0002b80001257983 */ /* 0x000f280000100800 */
[----:B------:R-:W4:Y:S04]  /*61df0*/  LDL.LU R56, [R1+0x548] ;  /* 0x0005480001387983 */ /* 0x000f280000300800 */
[----:B------:R-:W4:Y:S04]  /*61e00*/  LDL.LU R39, [R1+0x2ce0] ;  /* 0x002ce00001277983 */ /* 0x000f280000300800 */
[----:B------:R-:W4:Y:S04]  /*61e10*/  LDL.LU R55, [R1+0x2cdc] ;  /* 0x002cdc0001377983 */ /* 0x000f280000300800 */
[----:B------:R0:W-:Y:S04]  /*61e20*/  STL [R1+0x2cd4], R35 ;  /* 0x002cd42301007387 */ /* 0x0001e80000100800 */
[----:B--2---:R1:W-:Y:S04]  /*61e30*/  @P5 STG.E.U16 [R4.64], R32 ;  /* 0x0000002004005986 */ /* 0x0043e8000c101506 */
[----:B---3--:R2:W-:Y:S01]  /*61e40*/  @P6 STG.E.U16 [R28.64], R33 ;  /* 0x000000211c006986 */ /* 0x0085e2000c101506 */
[----:B------:R-:W-:-:S03]  /*61e50*/  ISETP.LT.AND P6, PT, R35, c[0x0][0x178], !P0 ;  /* 0x00005e0023007a0c */ /* 0x000fc600047c1270 */
[----:B0-----:R-:W3:Y:S01]  /*61e60*/  LDL.LU R35, [R1+0x398] ;  /* 0x0003980001237983 */ /* 0x001ee20000300800 */
[----:B------:R-:W-:Y:S02]  /*61e70*/  ISETP.LT.AND P1, PT, R61, c[0x0][0x178], !P0 ;  /* 0x00005e003d007a0c */ /* 0x000fe40004721270 */
[----:B------:R-:W-:Y:S01]  /*61e80*/  ISETP.LT.AND P3, PT, R2, c[0x0][0x178], !P0 ;  /* 0x00005e0002007a0c */ /* 0x000fe20004761270 */
[----:B-1----:R-:W-:-:S04]  /*61e90*/  IMAD.WIDE R4, R0, 0x2, R44 ;  /* 0x0000000200047825 */ /* 0x002fc800078e022c */
[----:B--2---:R-:W-:Y:S01]  /*61ea0*/  IMAD.WIDE R32, R0, 0x2, R42 ;  /* 0x0000000200207825 */ /* 0x004fe200078e022a */
[----:B------:R-:W-:-:S03]  /*61eb0*/  ISETP.LT.AND P5, PT, R31, c[0x0][0x178], !P0 ;  /* 0x00005e001f007a0c */ /* 0x000fc600047a1270 */
[----:B------:R-:W-:Y:S01]  /*61ec0*/  IMAD.WIDE R28, R0, 0x2, R46 ;  /* 0x00000002001c7825 */ /* 0x000fe200078e022e */
[----:B----4-:R-:W-:Y:S02]  /*61ed0*/  ISETP.GE.AND P0, PT, R36, c[0x0][0x17c], PT ;  /* 0x00005f0024007a0c */ /* 0x010fe40003f06270 */
[----:B------:R-:W2:Y:S04]  /*61ee0*/  LDL.LU R36, [R1+0x438] ;  /* 0x0004380001247983 */ /* 0x000ea80000300800 */
[----:B---3--:R-:W-:Y:S04]  /*61ef0*/  @P1 STG.E.U16 [R32.64], R35 ;  /* 0x0000002320001986 */ /* 0x008fe8000c101506 */
[----:B------:R-:W-:Y:S04]  /*61f00*/  @P3 STG.E.U16 [R4.64], R55 ;  /* 0x0000003704003986 */ /* 0x000fe8000c101506 */
[----:B------:R0:W-:Y:S04]  /*61f10*/  @P4 STG.E.U16 [R28.64], R37 ;  /* 0x000000251c004986 */ /* 0x0001e8000c101506 */
[----:B0-----:R-:W3:Y:S04]  /*61f20*/  LDL.LU R28, [R1+0x538] ;  /* 0x00053800011c7983 */ /* 0x001ee80000300800 */
[----:B------:R-:W4:Y:S01]  /*61f30*/  LDL.LU R29, [R1+0x4b8] ;  /* 0x0004b800011d7983 */ /* 0x000f220000300800 */
[----:B------:R-:W-:Y:S01]  /*61f40*/  IMAD.WIDE R32, R0, 0x2, R48 ;  /* 0x0000000200207825 */ /* 0x000fe200078e0230 */
[----:B------:R-:W-:-:S02]  /*61f50*/  ISETP.LT.AND P1, PT, R54, c[0x0][0x178], !P0 ;  /* 0x00005e0036007a0c */ /* 0x000fc40004721270 */
[----:B------:R-:W-:Y:S01]  /*61f60*/  PRMT R30, R56, 0x7632, R30 ;  /* 0x00007632381e7816 */ /* 0x000fe2000000001e */
[C---:B------:R-:W-:Y:S01]  /*61f70*/  IMAD.WIDE R4, R0.reuse, 0x2, R50 ;  /* 0x0000000200047825 */ /* 0x040fe200078e0232 */
[----:B------:R0:W-:Y:S01]  /*61f80*/  @P5 STG.E.U16 [R32.64], R52 ;  /* 0x0000003420005986 */ /* 0x0001e2000c101506 */
[----:B------:R-:W-:Y:S02]  /*61f90*/  ISETP.LT.AND P5, PT, R7, c[0x0][0x178], !P0 ;  /* 0x00005e0007007a0c */ /* 0x000fe400047a1270 */
[----:B------:R-:W-:Y:S01]  /*61fa0*/  IADD3 R0, R0, c[0x0][0x198], RZ ;  /* 0x0000660000007a10 */ /* 0x000fe20007ffe0ff */
[----:B------:R-:W2:Y:S04]  /*61fb0*/  LDL.LU R37, [R1+0x428] ;  /* 0x0004280001257983 */ /* 0x000ea80000300800 */
[----:B------:R-:W-:Y:S01]  /*61fc0*/  @P6 STG.E.U16 [R4.64], R39 ;  /* 0x0000002704006986 */ /* 0x000fe2000c101506 */
[----:B0-----:R-:W-:-:S03]  /*61fd0*/  IMAD.WIDE R32, R0, 0x2, R8 ;  /* 0x0000000200207825 */ /* 0x001fc600078e0208 */
[----:B------:R-:W2:Y:S04]  /*61fe0*/  LDL R56, [R1+0x18bc] ;  /* 0x0018bc0001387983 */ /* 0x000ea80000100800 */
[----:B------:R0:W-:Y:S04]  /*61ff0*/  @P1 STG.E.U16 [R32.64], R30 ;  /* 0x0000001e20001986 */ /* 0x0001e8000c101506 */
[----:B0-----:R-:W2:Y:S01]  /*62000*/  LDL.LU R33, [R1+0x4a8] ;  /* 0x0004a80001217983 */ /* 0x001ea20000300800 */
[----:B---3--:R-:W-:Y:S02]  /*62010*/  PRMT R3, R28, 0x7632, R3 ;  /* 0x000076321c037816 */ /* 0x008fe40000000003 */
[----:B----4-:R-:W-:Y:S01]  /*62020*/  PRMT R6, R29, 0x7632, R6 ;  /* 0x000076321d067816 */ /* 0x010fe20000000006 */
[----:B------:R-:W-:-:S05]  /*62030*/  IMAD.WIDE R28, R0, 0x2, R10 ;  /* 0x00000002001c7825 */ /* 0x000fca00078e020a */
[----:B------:R0:W-:Y:S04]  /*62040*/  @P5 STG.E.U16 [R28.64], R3 ;  /* 0x000000031c005986 */ /* 0x0001e8000c101506 */
[----:B0-----:R-:W3:Y:S04]  /*62050*/  LDL.LU R28, [R1+0x498] ;  /* 0x00049800011c7983 */ /* 0x001ee80000300800 */
[----:B------:R-:W4:Y:S01]  /*62060*/  LDL.LU R29, [R1+0x488] ;  /* 0x00048800011d7983 */ /* 0x000f220000300800 */
[----:B------:R-:W-:Y:S02]  /*62070*/  ISETP.LT.AND P4, PT, R57, c[0x0][0x178], !P0 ;  /* 0x00005e0039007a0c */ /* 0x000fe40004781270 */
[----:B------:R-:W-:-:S02]  /*62080*/  ISETP.LT.AND P3, PT, R59, c[0x0][0x178], !P0 ;  /* 0x00005e003b007a0c */ /* 0x000fc40004761270 */
[----:B------:R-:W-:Y:S01]  /*62090*/  ISETP.LT.AND P5, PT, R58, c[0x0][0x178], !P0 ;  /* 0x00005e003a007a0c */ /* 0x000fe200047a1270 */
[C---:B------:R-:W-:Y:S01]  /*620a0*/  IMAD.WIDE R4, R0.reuse, 0x2, R12 ;  /* 0x0000000200047825 */ /* 0x040fe200078e020c */
[----:B------:R-:W-:Y:S02]  /*620b0*/  ISETP.LT.AND P1, PT, R53, c[0x0][0x178], !P0 ;  /* 0x00005e0035007a0c */ /* 0x000fe40004721270 */
[----:B--2---:R-:W-:Y:S01]  /*620c0*/  PRMT R30, R33, 0x7632, R30 ;  /* 0x00007632211e7816 */ /* 0x004fe2000000001e */
[----:B------:R-:W-:-:S04]  /*620d0*/  IMAD.WIDE R32, R0, 0x2, R14 ;  /* 0x0000000200207825 */ /* 0x000fc800078e020e */
[----:B------:R0:W-:Y:S04]  /*620e0*/  @P4 STG.E.U16 [R4.64], R6 ;  /* 0x0000000604004986 */ /* 0x0001e8000c101506 */
[----:B------:R-:W-:Y:S01]  /*620f0*/  @P3 STG.E.U16 [R32.64], R30 ;  /* 0x0000001e20003986 */ /* 0x000fe2000c101506 */
[----:B0-----:R-:W-:Y:S01]  /*62100*/  IMAD.WIDE R4, R0, 0x2, R16 ;  /* 0x0000000200047825 */ /* 0x001fe200078e0210 */
[----:B---3--:R-:W-:Y:S02]  /*62110*/  PRMT R3, R28, 0x7632, R3 ;  /* 0x000076321c037816 */ /* 0x008fe40000000003 */
[----:B----4-:R-:W-:Y:S01]  /*62120*/  PRMT R6, R29, 0x7632, R6 ;  /* 0x000076321d067816 */ /* 0x010fe20000000006 */
[----:B------:R-:W-:Y:S02]  /*62130*/  IMAD.WIDE R28, R0, 0x2, R18 ;  /* 0x00000002001c7825 */ /* 0x000fe400078e0212 */
[----:B------:R0:W-:Y:S04]  /*62140*/  @P5 STG.E.U16 [R4.64], R3 ;  /* 0x0000000304005986 */ /* 0x0001e8000c101506 */
[----:B------:R1:W-:Y:S01]  /*62150*/  @P1 STG.E.U16 [R28.64], R6 ;  /* 0x000000061c001986 */ /* 0x0003e2000c101506 */
[----:B------:R-:W-:-:S03]  /*62160*/  ISETP.LT.AND P1, PT, R56, c[0x0][0x178], !P0 ;  /* 0x00005e0038007a0c */ /* 0x000fc60004721270 */
[----:B0-----:R-:W2:Y:S04]  /*62170*/  LDL.LU R4, [R1+0x418] ;  /* 0x0004180001047983 */ /* 0x001ea80000300800 */
[----:B------:R-:W3:Y:S04]  /*62180*/  LDL.LU R5, [R1+0x388] ;  /* 0x0003880001057983 */ /* 0x000ee80000300800 */
[----:B-1----:R-:W4:Y:S04]  /*62190*/  LDL R28, [R1+0x2968] ;  /* 0x00296800011c7983 */ /* 0x002f280000100800 */
[----:B------:R-:W2:Y:S04]  /*621a0*/  LDL.LU R29, [R1+0x448] ;  /* 0x00044800011d7983 */ /* 0x000ea80000300800 */
[----:B------:R-:W3:Y:S01]  /*621b0*/  LDL.LU R56, [R1+0x2cd8] ;  /* 0x002cd80001387983 */ /* 0x000ee20000300800 */
[----:B------:R-:W-:-:S02]  /*621c0*/  ISETP.LT.AND P4, PT, R38, c[0x0][0x178], !P0 ;  /* 0x00005e0026007a0c */ /* 0x000fc40004781270 */
[----:B------:R-:W-:Y:S01]  /*621d0*/  ISETP.LT.AND P3, PT, R60, c[0x0][0x178], !P0 ;  /* 0x00005e003c007a0c */ /* 0x000fe20004761270 */
[----:B------:R-:W-:Y:S01]  /*621e0*/  IMAD.WIDE R32, R0, 0x2, R20 ;  /* 0x0000000200207825 */ /* 0x000fe200078e0214 */
[----:B------:R-:W-:Y:S02]  /*621f0*/  PRMT R30, R36, 0x7632, R30 ;  /* 0x00007632241e7816 */ /* 0x000fe4000000001e */
[----:B------:R-:W-:Y:S01]  /*62200*/  PRMT R34, R37, 0x7632, R34 ;  /* 0x0000763225227816 */ /* 0x000fe20000000022 */
[----:B------:R-:W-:-:S06]  /*62210*/  IMAD.WIDE R36, R0, 0x2, R22 ;  /* 0x0000000200247825 */ /* 0x000fcc00078e0216 */
[----:B------:R0:W-:Y:S04]  /*62220*/  @P4 STG.E.U16 [R32.64], R30 ;  /* 0x0000001e20004986 */ /* 0x0001e8000c101506 */
[----:B------:R1:W-:Y:S01]  /*62230*/  @P3 STG.E.U16 [R36.64], R34 ;  /* 0x0000002224003986 */ /* 0x0003e2000c101506 */
[----:B0-----:R-:W-:-:S03]  /*62240*/  IMAD.WIDE R32, R0, 0x2, R24 ;  /* 0x0000000200207825 */ /* 0x001fc600078e0218 */
[----:B-1----:R-:W3:Y:S04]  /*62250*/  LDL R36, [R1+0x2974] ;  /* 0x0029740001247983 */ /* 0x002ee80000100800 */
[----:B------:R-:W3:Y:S04]  /*62260*/  LDL.LU R37, [R1+0x2b8] ;  /* 0x0002b80001257983 */ /* 0x000ee80000300800 */
[----:B------:R-:W-:Y:S04]  /*62270*/  STL [R1+0x2cbc], R34 ;  /* 0x002cbc2201007387 */ /* 0x000fe80000100800 */
[----:B------:R-:W-:Y:S04]  /*62280*/  STL [R1+0x2cc0], R61 ;  /* 0x002cc03d01007387 */ /* 0x000fe80000100800 */
[----:B------:R-:W-:Y:S04]  /*62290*/  STL [R1+0x2cc4], R2 ;  /* 0x002cc40201007387 */ /* 0x000fe80000100800 */
[----:B------:R-:W-:Y:S04]  /*622a0*/  STL [R1+0x2ccc], R40 ;  /* 0x002ccc2801007387 */ /* 0x000fe80000100800 */
[----:B------:R-:W-:Y:S01]  /*622b0*/  STL [R1+0x2cc8], R41 ;  /* 0x002cc82901007387 */ /* 0x000fe20000100800 */
[----:B------:R-:W-:-:S02]  /*622c0*/  ISETP.LT.AND P3, PT, R2, c[0x0][0x178], !P0 ;  /* 0x00005e0002007a0c */ /* 0x000fc40004761270 */
[----:B--2---:R-:W-:Y:S02]  /*622d0*/  PRMT R30, R29, 0x7632, R30 ;  /* 0x000076321d1e7816 */ /* 0x004fe4000000001e */
[----:B----4-:R-:W-:Y:S02]  /*622e0*/  ISETP.LT.AND P5, PT, R28, c[0x0][0x178], !P0 ;  /* 0x00005e001c007a0c */ /* 0x010fe400047a1270 */
[----:B---3--:R-:W-:Y:S01]  /*622f0*/  ISETP.LT.AND P6, PT, R56, c[0x0][0x178], !P0 ;  /* 0x00005e0038007a0c */ /* 0x008fe200047c1270 */
[----:B------:R0:W-:Y:S01]  /*62300*/  @P1 STG.E.U16 [R32.64], R30 ;  /* 0x0000001e20001986 */ /* 0x0001e2000c101506 */
[----:B------:R-:W-:Y:S01]  /*62310*/  PRMT R3, R4, 0x7632, R3 ;  /* 0x0000763204037816 */ /* 0x000fe20000000003 */
[----:B------:R-:W-:Y:S01]  /*62320*/  IMAD.WIDE R28, R0, 0x2, R26 ;  /* 0x00000002001c7825 */ /* 0x000fe200078e021a */
[----:B------:R-:W-:Y:S02]  /*62330*/  PRMT R6, R5, 0x7632, R6 ;  /* 0x0000763205067816 */ /* 0x000fe40000000006 */
[----:B0-----:R-:W-:-:S02]  /*62340*/  PRMT R30, R35, 0x7632, R30 ;  /* 0x00007632231e7816 */ /* 0x001fc4000000001e */
[----:B------:R-:W2:Y:S01]  /*62350*/  LDL.LU R35, [R1+0x2cd4] ;  /* 0x002cd40001237983 */ /* 0x000ea20000300800 */
[----:B------:R-:W-:-:S04]  /*62360*/  IMAD.WIDE R4, R0, 0x2, R40 ;  /* 0x0000000200047825 */ /* 0x000fc800078e0228 */
[----:B------:R0:W-:Y:S04]  /*62370*/  @P6 STG.E.U16 [R28.64], R3 ;  /* 0x000000031c006986 */ /* 0x0001e8000c101506 */
[----:B------:R1:W-:Y:S01]  /*62380*/  @P5 STG.E.U16 [R4.64], R6 ;  /* 0x0000000604005986 */ /* 0x0003e2000c101506 */
[----:B0-----:R-:W-:-:S03]  /*62390*/  PRMT R3, R55, 0x7632, R3 ;  /* 0x0000763237037816 */ /* 0x001fc60000000003 */
[----:B------:R-:W3:Y:S01]  /*623a0*/  LDL R55, [R1+0x20c] ;  /* 0x00020c0001377983 */ /* 0x000ee20000100800 */
[----:B-1----:R-:W-:-:S03]  /*623b0*/  PRMT R6, R39, 0x7632, R6 ;  /* 0x0000763227067816 */ /* 0x002fc60000000006 */
[----:B------:R-:W4:Y:S04]  /*623c0*/  LDL.LU R40, [R1+0x1cc] ;  /* 0x0001cc0001287983 */ /* 0x000f280000300800 */
[----:B------:R-:W4:Y:S04]  /*623d0*/  LDL.LU R39, [R1+0x29f0] ;  /* 0x0029f00001277983 */ /* 0x000f280000300800 */
[----:B------:R-:W4:Y:S04]  /*623e0*/  LDL.LU R41, [R1+0x18c] ;  /* 0x00018c0001297983 */ /* 0x000f280000300800 */
[----:B------:R-:W4:Y:S01]  /*623f0*/  LDL.LU R2, [R1+0x14c] ;  /* 0x00014c0001027983 */ /* 0x000f220000300800 */
[----:B------:R-:W-:Y:S01]  /*62400*/  ISETP.LT.AND P4, PT, R61, c[0x0][0x178], !P0 ;  /* 0x00005e003d007a0c */ /* 0x000fe20004781270 */
[----:B------:R-:W-:Y:S01]  /*62410*/  IMAD.WIDE R32, R0, 0x2, R42 ;  /* 0x0000000200207825 */ /* 0x000fe200078e022a */
[----:B------:R-:W-:Y:S01]  /*62420*/  ISETP.LT.AND P1, PT, R36, c[0x0][0x178], !P0 ;  /* 0x00005e0024007a0c */ /* 0x000fe20004721270 */
[----:B------:R-:W4:Y:S02]  /*62430*/  LDL.LU R61, [R1+0x10c] ;  /* 0x00010c00013d7983 */ /* 0x000f240000300800 */
[----:B------:R-:W-:Y:S01]  /*62440*/  IMAD.WIDE R4, R0, 0x2, R44 ;  /* 0x0000000200047825 */ /* 0x000fe200078e022c */
[----:B------:R-:W-:Y:S01]  /*62450*/  ISETP.LT.AND P6, PT, R54, c[0x0][0x178], !P2 ;  /* 0x00005e0036007a0c */ /* 0x000fe200057c1270 */
[----:B------:R-:W4:Y:S06]  /*62460*/  LDL.LU R34, [R1+0xcc] ;  /* 0x0000cc0001227983 */ /* 0x000f2c0000300800 */
[----:B------:R0:W-:Y:S01]  /*62470*/  @P4 STG.E.U16 [R32.64], R30 ;  /* 0x0000001e20004986 */ /* 0x0001e2000c101506 */
[----:B------:R-:W-:Y:S01]  /*62480*/  ISETP.LT.AND P4, PT, R31, c[0x0][0x178], !P0 ;  /* 0x00005e001f007a0c */ /* 0x000fe20004781270 */
[----:B------:R-:W-:-:S02]  /*62490*/  IMAD.WIDE R28, R0, 0x2, R46 ;  /* 0x00000002001c7825 */ /* 0x000fc400078e022e */
[----:B------:R1:W-:Y:S01]  /*624a0*/  @P3 STG.E.U16 [R4.64], R3 ;  /* 0x0000000304003986 */ /* 0x0003e2000c101506 */
[----:B------:R-:W-:-:S03]  /*624b0*/  ISETP.LT.AND P3, PT, R7, c[0x0][0x178], !P2 ;  /* 0x00005e0007007a0c */ /* 0x000fc60005761270 */
[----:B------:R-:W4:Y:S01]  /*624c0*/  LDL.LU R7, [R1+0x3c] ;  /* 0x00003c0001077983 */ /* 0x000f220000300800 */
[C---:B0-----:R-:W-:Y:S01]  /*624d0*/  IMAD.WIDE R32, R0.reuse, 0x2, R48 ;  /* 0x0000000200207825 */ /* 0x041fe200078e0230 */
[----:B-1----:R-:W-:Y:S02]  /*624e0*/  PRMT R3, R37, 0x7632, R3 ;  /* 0x0000763225037816 */ /* 0x002fe40000000003 */
[----:B------:R-:W-:Y:S02]  /*624f0*/  IADD3 R4, R0, c[0x0][0x198], RZ ;  /* 0x0000660000047a10 */ /* 0x000fe40007ffe0ff */
[----:B------:R-:W-:Y:S01]  /*62500*/  PRMT R5, R52, 0x7632, R5 ;  /* 0x0000763234057816 */ /* 0x000fe20000000005 */
[----:B------:R-:W-:Y:S01]  /*62510*/  IMAD.WIDE R36, R0, 0x2, R50 ;  /* 0x0000000200247825 */ /* 0x000fe200078e0232 */
[----:B------:R0:W-:Y:S01]  /*62520*/  @P1 STG.E.U16 [R28.64], R3 ;  /* 0x000000031c001986 */ /* 0x0001e2000c101506 */
[----:B------:R-:W-:-:S03]  /*62530*/  ISETP.LT.AND P1, PT, R57, c[0x0][0x178], !P2 ;  /* 0x00005e0039007a0c */ /* 0x000fc60005721270 */
[----:B------:R1:W-:Y:S01]  /*62540*/  @P4 STG.E.U16 [R32.64], R5 ;  /* 0x0000000520004986 */ /* 0x0003e2000c101506 */
[----:B0-----:R-:W-:-:S04]  /*62550*/  IMAD.WIDE R28, R4, 0x2, R8 ;  /* 0x00000002041c7825 */ /* 0x001fc800078e0208 */
[----:B-1----:R-:W-:Y:S01]  /*62560*/  IMAD.WIDE R32, R4, 0x2, R10 ;  /* 0x0000000204207825 */ /* 0x002fe200078e020a */
[----:B--2---:R-:W-:-:S13]  /*62570*/  ISETP.LT.AND P0, PT, R35, c[0x0][0x178], !P0 ;  /* 0x00005e0023007a0c */ /* 0x004fda0004701270 */
[----:B------:R-:W-:Y:S01]  /*62580*/  @P0 STG.E.U16 [R36.64], R6 ;  /* 0x0000000624000986 */ /* 0x000fe2000c101506 */
[----:B------:R-:W-:-:S03]  /*62590*/  ISETP.LT.AND P0, PT, R59, c[0x0][0x178], !P2 ;  /* 0x00005e003b007a0c */ /* 0x000fc60005701270 */
[----:B---3--:R0:W-:Y:S04]  /*625a0*/  @P6 STG.E.U16 [R28.64], R55 ;  /* 0x000000371c006986 */ /* 0x0081e8000c101506 */
[----:B----4-:R1:W-:Y:S01]  /*625b0*/  @P3 STG.E.U16 [R32.64], R40 ;  /* 0x0000002820003986 */ /* 0x0103e2000c101506 */
[----:B------:R-:W-:Y:S02]  /*625c0*/  ISETP.LT.AND P3, PT, R38, c[0x0][0x178], !P2 ;  /* 0x00005e0026007a0c */ /* 0x000fe40005761270 */
[----:B------:R-:W-:Y:S02]  /*625d0*/  ISETP.GE.AND P6, PT, R39, c[0x0][0x17c], PT ;  /* 0x00005f0027007a0c */ /* 0x000fe40003fc6270 */
[----:B------:R-:W2:Y:S01]  /*625e0*/  LDL.LU R39, [R1+0x4c] ;  /* 0x00004c0001277983 */ /* 0x000ea20000300800 */
[----:B0-----:R-:W-:-:S03]  /*625f0*/  IMAD.WIDE R28, R4, 0x2, R12 ;  /* 0x00000002041c7825 */ /* 0x001fc600078e020c */
[----:B------:R-:W3:Y:S01]  /*62600*/  LDL.LU R55, [R1+0x1c] ;  /* 0x00001c0001377983 */ /* 0x000ee20000300800 */
[----:B-1----:R-:W-:-:S03]  /*62610*/  IMAD.WIDE R32, R4, 0x2, R14 ;  /* 0x0000000204207825 */ /* 0x002fc600078e020e */
[----:B------:R-:W4:Y:S04]  /*62620*/  LDL.LU R38, [R1+0x2cd0] ;  /* 0x002cd00001267983 */ /* 0x000f280000300800 */
[----:B------:R0:W-:Y:S04]  /*62630*/  STL [R1+0x2ca4], R14 ;  /* 0x002ca40e01007387 */ /* 0x0001e80000100800 */
[----:B------:R-:W-:Y:S04]  /*62640*/  @P1 STG.E.U16 [R28.64], R41 ;  /* 0x000000291c001986 */ /* 0x000fe8000c101506 */
[----:B0-----:R-:W2:Y:S04]  /*62650*/  LDL.LU R14, [R1+0x2c] ;  /* 0x00002c00010e7983 */ /* 0x001ea80000300800 */
[----:B------:R0:W-:Y:S04]  /*62660*/  STL [R1+0x2ca0], R15 ;  /* 0x002ca00f01007387 */ /* 0x0001e80000100800 */
[----:B0-----:R-:W2:Y:S04]  /*62670*/  LDL.LU R15, [R1+0xc] ;  /* 0x00000c00010f7983 */ /* 0x001ea80000300800 */
[----:B------:R-:W2:Y:S04]  /*62680*/  LDL.LU R28, [R1+0x29f4] ;  /* 0x0029f400011c7983 */ /* 0x000ea80000300800 */
[----:B------:R-:W3:Y:S04]  /*62690*/  LDL R29, [R1+0x18bc] ;  /* 0x0018bc00011d7983 */ /* 0x000ee80000100800 */
[----:B------:R0:W-:Y:S04]  /*626a0*/  @P0 STG.E.U16 [R32.64], R2 ;  /* 0x0000000220000986 */ /* 0x0001e8000c101506 */
[----:B0-----:R-:W3:Y:S04]  /*626b0*/  LDL.LU R32, [R1+0x20c] ;  /* 0x00020c0001207983 */ /* 0x001ee80000300800 */
[----:B------:R-:W3:Y:S01]  /*626c0*/  LDL R33, [R1+0x2968] ;  /* 0x0029680001217983 */ /* 0x000ee20000100800 */
[----:B------:R-:W-:Y:S01]  /*626d0*/  ISETP.LT.AND P4, PT, R58, c[0x0][0x178], !P2 ;  /* 0x00005e003a007a0c */ /* 0x000fe20005781270 */
[----:B------:R-:W-:Y:S01]  /*626e0*/  IMAD.WIDE R36, R4, 0x2, R16 ;  /* 0x0000000204247825 */ /* 0x000fe200078e0210 */
[----:B------:R-:W-:-:S03]  /*626f0*/  ISETP.LT.AND P5, PT, R53, c[0x0][0x178], !P2 ;  /* 0x00005e0035007a0c */ /* 0x000fc600057a1270 */
[----:B------:R-:W-:-:S08]  /*62700*/  IMAD.WIDE R52, R4, 0x2, R18 ;  /* 0x0000000204347825 */ /* 0x000fd000078e0212 */
[----:B------:R-:W-:Y:S01]  /*62710*/  @P4 STG.E.U16 [R36.64], R61 ;  /* 0x0000003d24004986 */ /* 0x000fe2000c101506 */
[----:B------:R-:W-:-:S03]  /*62720*/  ISETP.LT.AND P4, PT, R60, c[0x0][0x178], !P2 ;  /* 0x00005e003c007a0c */ /* 0x000fc60005781270 */
[----:B------:R0:W-:Y:S01]  /*62730*/  @P5 STG.E.U16 [R52.64], R34 ;  /* 0x0000002234005986 */ /* 0x0001e2000c101506 */
[----:B------:R-:W-:Y:S02]  /*62740*/  PRMT R3, R41, 0x7632, R3 ;  /* 0x0000763229037816 */ /* 0x000fe40000000003 */
[----:B------:R-:W-:Y:S02]  /*62750*/  PRMT R0, R61, 0x7632, R0 ;  /* 0x000076323d007816 */ /* 0x000fe40000000000 */
[----:B------:R-:W-:Y:S02]  /*62760*/  PRMT R5, R34, 0x7632, R5 ;  /* 0x0000763222057816 */ /* 0x000fe40000000005 */
[----:B0-----:R-:W-:Y:S02]  /*62770*/  PRMT R53, R2, 0x7632, R53 ;  /* 0x0000763202357816 */ /* 0x001fe40000000035 */
[----:B----4-:R-:W-:Y:S02]  /*62780*/  PRMT R38, R40, 0x7632, R38 ;  /* 0x0000763228267816 */ /* 0x010fe40000000026 */
[----:B------:R-:W4:Y:S04]  /*62790*/  LDL.LU R40, [R1+0x2ccc] ;  /* 0x002ccc0001287983 */ /* 0x000f280000300800 */
[----:B------:R-:W4:Y:S04]  /*627a0*/  LDL.LU R41, [R1+0x2cc8] ;  /* 0x002cc80001297983 */ /* 0x000f280000300800 */
[----:B------:R-:W4:Y:S04]  /*627b0*/  LDL.LU R2, [R1+0x2cc4] ;  /* 0x002cc40001027983 */ /* 0x000f280000300800 */
[----:B------:R-:W4:Y:S01]  /*627c0*/  LDL.LU R61, [R1+0x2cc0] ;  /* 0x002cc000013d7983 */ /* 0x000f220000300800 */
[----:B--2---:R-:W-:-:S02]  /*627d0*/  ISETP.GE.AND P1, PT, R28, c[0x0][0x17c], PT ;  /* 0x00005f001c007a0c */ /* 0x004fc40003f26270 */
[----:B---3--:R-:W-:Y:S01]  /*627e0*/  ISETP.LT.AND P0, PT, R29, c[0x0][0x178], !P2 ;  /* 0x00005e001d007a0c */ /* 0x008fe20005701270 */
[----:B------:R-:W-:-:S05]  /*627f0*/  IMAD.WIDE R28, R4, 0x2, R20 ;  /* 0x00000002041c7825 */ /* 0x000fca00078e0214 */
[----:B------:R0:W-:Y:S01]  /*62800*/  @P3 STG.E.U16 [R28.64], R7 ;  /* 0x000000071c003986 */ /* 0x0001e2000c101506 */
[----:B------:R-:W-:Y:S01]  /*62810*/  PRMT R52, R32, 0x7632, R52 ;  /* 0x0000763220347816 */ /* 0x000fe20000000034 */
[----:B0-----:R-:W-:Y:S01]  /*62820*/  IMAD.WIDE R28, R4, 0x2, R22 ;  /* 0x00000002041c7825 */ /* 0x001fe200078e0216 */
[----:B------:R-:W-:-:S03]  /*62830*/  ISETP.LT.AND P3, PT, R33, c[0x0][0x178], !P2 ;  /* 0x00005e0021007a0c */ /* 0x000fc60005761270 */
[----:B------:R-:W-:Y:S01]  /*62840*/  IMAD.WIDE R32, R4, 0x2, R24 ;  /* 0x0000000204207825 */ /* 0x000fe200078e0218 */
[----:B------:R-:W-:Y:S04]  /*62850*/  @P4 STG.E.U16 [R28.64], R39 ;  /* 0x000000271c004986 */ /* 0x000fe8000c101506 */
[----:B------:R0:W-:Y:S04]  /*62860*/  @P0 STG.E.U16 [R32.64], R55 ;  /* 0x0000003720000986 */ /* 0x0001e8000c101506 */
[----:B0-----:R-:W2:Y:S04]  /*62870*/  LDL R33, [R1+0x2974] ;  /* 0x0029740001217983 */ /* 0x001ea80000100800 */
[----:B------:R-:W3:Y:S01]  /*62880*/  LDL.LU R34, [R1+0x2cbc] ;  /* 0x002cbc0001227983 */ /* 0x000ee20000300800 */
[----:B------:R-:W-:Y:S01]  /*62890*/  ISETP.LT.AND P5, PT, R56, c[0x0][0x178], !P2 ;  /* 0x00005e0038007a0c */ /* 0x000fe200057a1270 */
[----:B------:R-:W-:Y:S01]  /*628a0*/  IMAD.WIDE R36, R4, 0x2, R26 ;  /* 0x0000000204247825 */ /* 0x000fe200078e021a */
[----:B------:R-:W-:-:S02]  /*628b0*/  PRMT R6, R7, 0x7632, R6 ;  /* 0x0000763207067816 */ /* 0x000fc40000000006 */
[----:B------:R-:W3:Y:S01]  /*628c0*/  LDL.LU R7, [R1+0x2cb8] ;  /* 0x002cb80001077983 */ /* 0x000ee20000300800 */
[----:B------:R-:W-:-:S08]  /*628d0*/  PRMT R30, R39, 0x7632, R30 ;  /* 0x00007632271e7816 */ /* 0x000fd0000000001e */
[----:B------:R-:W-:Y:S01]  /*628e0*/  @P5 STG.E.U16 [R36.64], R14 ;  /* 0x0000000e24005986 */ /* 0x000fe2000c101506 */
[----:B----4-:R-:W-:Y:S01]  /*628f0*/  IMAD.WIDE R28, R4, 0x2, R40 ;  /* 0x00000002041c7825 */ /* 0x010fe200078e0228 */
[----:B------:R-:W-:-:S04]  /*62900*/  ISETP.LT.AND P4, PT, R2, c[0x0][0x178], !P2 ;  /* 0x00005e0002007a0c */ /* 0x000fc80005781270 */
[----:B------:R0:W-:Y:S01]  /*62910*/  @P3 STG.E.U16 [R28.64], R15 ;  /* 0x0000000f1c003986 */ /* 0x0001e2000c101506 */
[----:B------:R-:W-:Y:S02]  /*62920*/  ISETP.LT.AND P3, PT, R35, c[0x0][0x178], !P2 ;  /* 0x00005e0023007a0c */ /* 0x000fe40005761270 */
[----:B------:R-:W-:Y:S01]  /*62930*/  ISETP.LT.AND P0, PT, R61, c[0x0][0x178], !P2 ;  /* 0x00005e003d007a0c */ /* 0x000fe20005701270 */
[----:B------:R-:W4:Y:S01]  /*62940*/  LDL.LU R35, [R1+0x2cb4] ;  /* 0x002cb40001237983 */ /* 0x000f220000300800 */
[----:B--2---:R-:W-:Y:S02]  /*62950*/  ISETP.LT.AND P5, PT, R33, c[0x0][0x178], !P2 ;  /* 0x00005e0021007a0c */ /* 0x004fe400057a1270 */
[----:B------:R-:W-:Y:S02]  /*62960*/  ISETP.LT.AND P2, PT, R31, c[0x0][0x178], !P2 ;  /* 0x00005e001f007a0c */ /* 0x000fe40005741270 */
[----:B------:R-:W2:Y:S01]  /*62970*/  LDL.LU R31, [R1+0x2cb0] ;  /* 0x002cb000011f7983 */ /* 0x000ea20000300800 */
[----:B---3--:R-:W-:-:S03]  /*62980*/  PRMT R34, R55, 0x7632, R34 ;  /* 0x0000763237227816 */ /* 0x008fc60000000022 */
[----:B------:R-:W3:Y:S04]  /*62990*/  LDL.LU R39, [R1+0x2cac] ;  /* 0x002cac0001277983 */ /* 0x000ee80000300800 */
[----:B------:R-:W2:Y:S01]  /*629a0*/  LDL.LU R55, [R1+0x2ca8] ;  /* 0x002ca80001377983 */ /* 0x000ea20000300800 */
[----:B0-----:R-:W-:-:S04]  /*629b0*/  IMAD.WIDE R28, R4, 0x2, R42 ;  /* 0x00000002041c7825 */ /* 0x001fc800078e022a */
[----:B------:R-:W-:-:S04]  /*629c0*/  IMAD.WIDE R32, R4, 0x2, R44 ;  /* 0x0000000204207825 */ /* 0x000fc800078e022c */
[----:B------:R-:W-:Y:S01]  /*629d0*/  IMAD.WIDE R36, R4, 0x2, R46 ;  /* 0x0000000204247825 */ /* 0x000fe200078e022e */
[----:B--2---:R-:W-:Y:S04]  /*629e0*/  @P0 STG.E.U16 [R28.64], R55 ;  /* 0x000000371c000986 */ /* 0x004fe8000c101506 */
[----:B---3--:R-:W-:Y:S04]  /*629f0*/  @P4 STG.E.U16 [R32.64], R39 ;  /* 0x0000002720004986 */ /* 0x008fe8000c101506 */
[----:B----4-:R0:W-:Y:S04]  /*62a00*/  @P5 STG.E.U16 [R36.64], R35 ;  /* 0x0000002324005986 */ /* 0x0101e8000c101506 */
[----:B0-----:R-:W2:Y:S01]  /*62a10*/  LDL R37, [R1+0x2960] ;  /* 0x0029600001257983 */ /* 0x001ea20000100800 */
[----:B------:R-:W-:Y:S01]  /*62a20*/  ISETP.LT.AND P0, PT, R54, c[0x0][0x178], !P1 ;  /* 0x00005e0036007a0c */ /* 0x000fe20004f01270 */
[----:B------:R-:W-:-:S04]  /*62a30*/  IMAD.WIDE R28, R4, 0x2, R48 ;  /* 0x00000002041c7825 */ /* 0x000fc800078e0230 */
[C---:B------:R-:W-:Y:S01]  /*62a40*/  IMAD.WIDE R32, R4.reuse, 0x2, R50 ;  /* 0x0000000204207825 */ /* 0x040fe200078e0232 */
[----:B------:R-:W-:Y:S01]  /*62a50*/  IADD3 R4, R4, c[0x0][0x198], RZ ;  /* 0x0000660004047a10 */ /* 0x000fe20007ffe0ff */
[----:B------:R0:W-:Y:S04]  /*62a60*/  @P2 STG.E.U16 [R28.64], R31 ;  /* 0x0000001f1c002986 */ /* 0x0001e8000c101506 */
[----:B------:R1:W-:Y:S01]  /*62a70*/  @P3 STG.E.U16 [R32.64], R7 ;  /* 0x0000000720003986 */ /* 0x0003e2000c101506 */
[----:B0-----:R-:W-:Y:S01]  /*62a80*/  IMAD.WIDE R28, R4, 0x2, R8 ;  /* 0x00000002041c7825 */ /* 0x001fe200078e0208 */
[----:B------:R-:W-:Y:S02]  /*62a90*/  PRMT R31, R15, 0x7632, R31 ;  /* 0x000076320f1f7816 */ /* 0x000fe4000000001f */
[----:B-1----:R-:W-:Y:S01]  /*62aa0*/  PRMT R7, R14, 0x7632, R7 ;  /* 0x000076320e077816 */ /* 0x002fe20000000007 */
[----:B------:R-:W-:Y:S01]  /*62ab0*/  IMAD.WIDE R32, R4, 0x2, R10 ;  /* 0x0000000204207825 */ /* 0x000fe200078e020a */
[----:B------:R-:W3:Y:S04]  /*62ac0*/  LDL.LU R14, [R1+0x2ca4] ;  /* 0x002ca400010e7983 */ /* 0x000ee80000300800 */
[----:B------:R-:W3:Y:S04]  /*62ad0*/  LDL.LU R15, [R1+0x2ca0] ;  /* 0x002ca000010f7983 */ /* 0x000ee80000300800 */
[----:B------:R0:W-:Y:S04]  /*62ae0*/  @P0 STG.E.U16 [R28.64], R52 ;  /* 0x000000341c000986 */ /* 0x0001e8000c101506 */
[----:B0-----:R-:W4:Y:S04]  /*62af0*/  LDL R29, [R1+0x2950] ;  /* 0x00295000011d7983 */ /* 0x001f280000100800 */
[----:B------:R0:W-:Y:S01]  /*62b00*/  STL [R1+0x2c88], R52 ;  /* 0x002c883401007387 */ /* 0x0001e20000100800 */
[----:B--2---:R-:W-:-:S03]  /*62b10*/  ISETP.LT.AND P4, PT, R37, c[0x0][0x178], !P1 ;  /* 0x00005e0025007a0c */ /* 0x004fc60004f81270 */
[----:B0-----:R-:W2:Y:S10]  /*62b20*/  LDL R52, [R1+0x2968] ;  /* 0x0029680001347983 */ /* 0x001eb40000100800 */
[----:B------:R0:W-:Y:S04]  /*62b30*/  @P4 STG.E.U16 [R32.64], R38 ;  /* 0x0000002620004986 */ /* 0x0001e8000c101506 */
[----:B0-----:R-:W2:Y:S01]  /*62b40*/  LDL R38, [R1+0x2820] ;  /* 0x0028200001267983 */ /* 0x001ea20000100800 */
[----:B------:R-:W-:-:S02]  /*62b50*/  ISETP.LT.AND P5, PT, R57, c[0x0][0x178], !P1 ;  /* 0x00005e0039007a0c */ /* 0x000fc40004fa1270 */
[----:B------:R-:W-:Y:S01]  /*62b60*/  ISETP.LT.AND P3, PT, R59, c[0x0][0x178], !P1 ;  /* 0x00005e003b007a0c */ /* 0x000fe20004f61270 */
[----:B------:R-:W-:Y:S01]  /*62b70*/  IMAD.WIDE R36, R4, 0x2, R12 ;  /* 0x0000000204247825 */ /* 0x000fe200078e020c */
[----:B------:R-:W-:-:S09]  /*62b80*/  ISETP.LT.AND P2, PT, R58, c[0x0][0x178], !P1 ;  /* 0x00005e003a007a0c */ /* 0x000fd20004f41270 */
[----:B------:R0:W-:Y:S01]  /*62b90*/  @P5 STG.E.U16 [R36.64], R3 ;  /* 0x0000000324005986 */ /* 0x0001e2000c101506 */
[----:B----4-:R-:W-:Y:S01]  /*62ba0*/  ISETP.LT.AND P0, PT, R29, c[0x0][0x178], !P1 ;  /* 0x00005e001d007a0c */ /* 0x010fe20004f01270 */
[----:B---3--:R-:W-:Y:S01]  /*62bb0*/  IMAD.WIDE R28, R4, 0x2, R14 ;  /* 0x00000002041c7825 */ /* 0x008fe200078e020e */
[----:B0-----:R-:W-:-:S04]  /*62bc0*/  PRMT R3, R55, 0x7632, R3 ;  /* 0x0000763237037816 */ /* 0x001fc80000000003 */
[----:B------:R0:W-:Y:S04]  /*62bd0*/  @P3 STG.E.U16 [R28.64], R53 ;  /* 0x000000351c003986 */ /* 0x0001e8000c101506 */
[----:B------:R-:W3:Y:S01]  /*62be0*/  LDL R55, [R1+0x2950] ;  /* 0x0029500001377983 */ /* 0x000ee20000100800 */
[----:B------:R-:W-:Y:S01]  /*62bf0*/  ISETP.LT.AND P5, PT, R60, c[0x0][0x178], !P1 ;  /* 0x00005e003c007a0c */ /* 0x000fe20004fa1270 */
[----:B------:R-:W-:-:S05]  /*62c00*/  IMAD.WIDE R32, R4, 0x2, R16 ;  /* 0x0000000204207825 */ /* 0x000fca00078e0210 */
[----:B------:R1:W-:Y:S01]  /*62c10*/  @P2 STG.E.U16 [R32.64], R0 ;  /* 0x0000000020002986 */ /* 0x0003e2000c101506 */
[----:B0-----:R-:W-:-:S04]  /*62c20*/  IMAD.WIDE R28, R4, 0x2, R18 ;  /* 0x00000002041c7825 */ /* 0x001fc800078e0212 */
[C---:B------:R-:W-:Y:S01]  /*62c30*/  IMAD.WIDE R36, R4.reuse, 0x2, R22 ;  /* 0x0000000204247825 */ /* 0x040fe200078e0216 */
[----:B------:R-:W-:Y:S03]  /*62c40*/  @P0 STG.E.U16 [R28.64], R5 ;  /* 0x000000051c000986 */ /* 0x000fe6000c101506 */
[----:B-1----:R-:W-:Y:S01]  /*62c50*/  IMAD.WIDE R32, R4, 0x2, R20 ;  /* 0x0000000204207825 */ /* 0x002fe200078e0214 */
[----:B--2---:R-:W-:Y:S02]  /*62c60*/  ISETP.LT.AND P4, PT, R38, c[0x0][0x178], !P1 ;  /* 0x00005e0026007a0c */ /* 0x004fe40004f81270 */
[----:B------:R-:W2:Y:S04]  /*62c70*/  LDL R38, [R1+0x2960] ;  /* 0x0029600001267983 */ /* 0x000ea80000100800 */
[----:B------:R0:W-:Y:S04]  /*62c80*/  STL [R1+0x2c8c], R53 ;  /* 0x002c8c3501007387 */ /* 0x0001e80000100800 */
[----:B0-----:R-:W4:Y:S04]  /*62c90*/  LDL R53, [R1+0x18bc] ;  /* 0x0018bc0001357983 */ /* 0x001f280000100800 */
[----:B------:R0:W-:Y:S04]  /*62ca0*/  @P4 STG.E.U16 [R32.64], R6 ;  /* 0x0000000620004986 */ /* 0x0001e8000c101506 */
[----:B------:R-:W-:Y:S04]  /*62cb0*/  STL [R1+0x2c90], R39 ;  /* 0x002c902701007387 */ /* 0x000fe80000100800 */
[----:B------:R1:W-:Y:S04]  /*62cc0*/  @P5 STG.E.U16 [R36.64], R30 ;  /* 0x0000001e24005986 */ /* 0x0003e8000c101506 */
[----:B0-----:R-:W2:Y:S04]  /*62cd0*/  LDL R6, [R1+0x2974] ;  /* 0x0029740001067983 */ /* 0x001ea80000100800 */
[----:B-1----:R-:W2:Y:S01]  /*62ce0*/  LDL R37, [R1+0x2978] ;  /* 0x0029780001257983 */ /* 0x002ea20000100800 */
[----:B------:R-:W-:-:S02]  /*62cf0*/  ISETP.LT.AND P2, PT, R56, c[0x0][0x178], !P1 ;  /* 0x00005e0038007a0c */ /* 0x000fc40004f41270 */
[----:B------:R-:W-:Y:S01]  /*62d00*/  ISETP.LT.AND P0, PT, R52, c[0x0][0x178], !P1 ;  /* 0x00005e0034007a0c */ /* 0x000fe20004f01270 */
[C---:B------:R-:W-:Y:S01]  /*62d10*/  IMAD.WIDE R28, R4.reuse, 0x2, R24 ;  /* 0x00000002041c7825 */ /* 0x040fe200078e0218 */
[----:B------:R-:W-:Y:S02]  /*62d20*/  ISETP.LT.AND P4, PT, R61, c[0x0][0x178], !P1 ;  /* 0x00005e003d007a0c */ /* 0x000fe40004f81270 */
[----:B------:R-:W-:Y:S01]  /*62d30*/  PRMT R35, R39, 0x7632, R35 ;  /* 0x0000763227237816 */ /* 0x000fe20000000023 */
[----:B------:R-:W-:Y:S01]  /*62d40*/  IMAD.WIDE R32, R4, 0x2, R26 ;  /* 0x0000000204207825 */ /* 0x000fe200078e021a */
[----:B------:R-:W-:Y:S01]  /*62d50*/  ISETP.LT.AND P5, PT, R2, c[0x0][0x178], !P1 ;  /* 0x00005e0002007a0c */ /* 0x000fe20004fa1270 */
[----:B------:R-:W3:Y:S01]  /*62d60*/  LDL R39, [R1+0x297c] ;  /* 0x00297c0001277983 */ /* 0x000ee20000100800 */
[----:B------:R-:W-:-:S03]  /*62d70*/  PRMT R0, R35, 0x7632, R0 ;  /* 0x0000763223007816 */ /* 0x000fc60000000000 */
[----:B------:R-:W-:Y:S01]  /*62d80*/  STL [R1+0x2c9c], R61 ;  /* 0x002c9c3d01007387 */ /* 0x000fe20000100800 */
[----:B----4-:R-:W-:-:S13]  /*62d90*/  ISETP.LT.AND P3, PT, R53, c[0x0][0x178], !P1 ;  /* 0x00005e0035007a0c */ /* 0x010fda0004f61270 */
[----:B------:R0:W-:Y:S04]  /*62da0*/  @P3 STG.E.U16 [R28.64], R34 ;  /* 0x000000221c003986 */ /* 0x0001e8000c101506 */
[----:B------:R1:W-:Y:S01]  /*62db0*/  @P2 STG.E.U16 [R32.64], R7 ;  /* 0x0000000720002986 */ /* 0x0003e2000c101506 */
[----:B0-----:R-:W-:Y:S01]  /*62dc0*/  IMAD.WIDE R28, R4, 0x2, R40 ;  /* 0x00000002041c7825 */ /* 0x001fe200078e0228 */
[----:B--2---:R-:W-:-:S03]  /*62dd0*/  ISETP.LT.AND P2, PT, R37, c[0x0][0x178], !P1 ;  /* 0x00005e0025007a0c */ /* 0x004fc60004f41270 */
[C---:B-1----:R-:W-:Y:S01]  /*62de0*/  IMAD.WIDE R32, R4.reuse, 0x2, R42 ;  /* 0x0000000204207825 */ /* 0x042fe200078e022a */
[----:B------:R-:W-:Y:S03]  /*62df0*/  @P0 STG.E.U16 [R28.64], R31 ;  /* 0x0000001f1c000986 */ /* 0x000fe6000c101506 */
[----:B------:R-:W-:Y:S01]  /*62e00*/  IMAD.WIDE R36, R4, 0x2, R44 ;  /* 0x0000000204247825 */ /* 0x000fe200078e022c */
[----:B------:R0:W-:Y:S04]  /*62e10*/  @P4 STG.E.U16 [R32.64], R3 ;  /* 0x0000000320004986 */ /* 0x0001e8000c101506 */
[----:B------:R1:W-:Y:S04]  /*62e20*/  @P5 STG.E.U16 [R36.64], R35 ;  /* 0x0000002324005986 */ /* 0x0003e8000c101506 */
[----:B0-----:R-:W2:Y:S04]  /*62e30*/  LDL.LU R32, [R1+0x1dc] ;  /* 0x0001dc0001207983 */ /* 0x001ea80000300800 */
[----:B------:R-:W4:Y:S04]  /*62e40*/  LDL.LU R33, [R1+0x19c] ;  /* 0x00019c0001217983 */ /* 0x000f280000300800 */
[----:B-1----:R-:W2:Y:S04]  /*62e50*/  LDL.LU R35, [R1+0x23c] ;  /* 0x00023c0001237983 */ /* 0x002ea80000300800 */
[----:B------:R-:W-:Y:S04]  /*62e60*/  STL [R1+0x2c94], R54 ;  /* 0x002c943601007387 */ /* 0x000fe80000100800 */
[----:B------:R0:W-:Y:S04]  /*62e70*/  STL [R1+0x2c98], R51 ;  /* 0x002c983301007387 */ /* 0x0001e80000100800 */
[----:B------:R-:W4:Y:S01]  /*62e80*/  LDL.LU R37, [R1+0x29f8] ;  /* 0x0029f80001257983 */ /* 0x000f220000300800 */
[----:B------:R-:W-:-:S02]  /*62e90*/  ISETP.LT.AND P3, PT, R6, c[0x0][0x178], !P1 ;  /* 0x00005e0006007a0c */ /* 0x000fc40004f61270 */
[----:B------:R-:W-:Y:S01]  /*62ea0*/  PRMT R34, R7, 0x7632, R34 ;  /* 0x0000763207227816 */ /* 0x000fe20000000022 */
[C---:B------:R-:W-:Y:S01]  /*62eb0*/  IMAD.WIDE R6, R4.reuse, 0x2, R46 ;  /* 0x0000000204067825 */ /* 0x040fe200078e022e */
[----:B------:R-:W-:Y:S01]  /*62ec0*/  PRMT R5, R31, 0x7632, R5 ;  /* 0x000076321f057816 */ /* 0x000fe20000000005 */
[----:B------:R-:W4:Y:S02]  /*62ed0*/  LDL.LU R61, [R1+0x15c] ;  /* 0x00015c00013d7983 */ /* 0x000f240000300800 */
[----:B------:R-:W-:Y:S01]  /*62ee0*/  IMAD.WIDE R28, R4, 0x2, R48 ;  /* 0x00000002041c7825 */ /* 0x000fe200078e0230 */
[----:B------:R-:W-:-:S03]  /*62ef0*/  ISETP.LT.AND P5, PT, R54, c[0x0][0x178], !P6 ;  /* 0x00005e0036007a0c */ /* 0x000fc600077a1270 */
[----:B------:R-:W-:Y:S02]  /*62f00*/  IMAD.WIDE R30, R4, 0x2, R50 ;  /* 0x00000002041e7825 */ /* 0x000fe400078e0232 */
[----:B0-----:R-:W4:Y:S04]  /*62f10*/  LDL.LU R51, [R1+0x12c] ;  /* 0x00012c0001337983 */ /* 0x001f280000300800 */
[----:B------:R-:W4:Y:S04]  /*62f20*/  LDL.LU R54, [R1+0x11c] ;  /* 0x00011c0001367983 */ /* 0x000f280000300800 */
[----:B------:R-:W-:Y:S04]  /*62f30*/  @P3 STG.E.U16 [R6.64], R0 ;  /* 0x0000000006003986 */ /* 0x000fe8000c101506 */
[----:B------:R-:W4:Y:S04]  /*62f40*/  LDL.LU R36, [R1+0xec] ;  /* 0x0000ec0001247983 */ /* 0x000f280000300800 */
[----:B------:R0:W-:Y:S01]  /*62f50*/  @P2 STG.E.U16 [R28.64], R5 ;  /* 0x000000051c002986 */ /* 0x0001e2000c101506 */
[----:B---3--:R-:W-:-:S02]  /*62f60*/  ISETP.LT.AND P1, PT, R39, c[0x0][0x178], !P1 ;  /* 0x00005e0027007a0c */ /* 0x008fc40004f21270 */
[----:B------:R-:W-:Y:S02]  /*62f70*/  ISETP.LT.AND P0, PT, R38, c[0x0][0x178], !P6 ;  /* 0x00005e0026007a0c */ /* 0x000fe40007701270 */
[----:B------:R-:W-:Y:S01]  /*62f80*/  IADD3 R38, R4, c[0x0][0x198], RZ ;  /* 0x0000660004267a10 */ /* 0x000fe20007ffe0ff */
[----:B0-----:R-:W3:Y:S04]  /*62f90*/  LDL R29, [R1+0x2820] ;  /* 0x00282000011d7983 */ /* 0x001ee80000100800 */
[----:B------:R-:W-:-:S04]  /*62fa0*/  IMAD.WIDE R4, R38, 0x2, R8 ;  /* 0x0000000226047825 */ /* 0x000fc800078e0208 */
[----:B------:R-:W-:Y:S01]  /*62fb0*/  IMAD.WIDE R6, R38, 0x2, R10 ;  /* 0x0000000226067825 */ /* 0x000fe200078e020a */
[----:B------:R-:W-:Y:S01]  /*62fc0*/  @P1 STG.E.U16 [R30.64], R34 ;  /* 0x000000221e001986 */ /* 0x000fe2000c101506 */
[----:B------:R-:W-:-:S03]  /*62fd0*/  ISETP.LT.AND P4, PT, R55, c[0x0][0x178], !P6 ;  /* 0x00005e0037007a0c */ /* 0x000fc60007781270 */
[----:B------:R0:W-:Y:S04]  /*62fe0*/  STL [R1+0x2c7c], R55 ;  /* 0x002c7c3701007387 */ /* 0x0001e80000100800 */
[----:B0-----:R-:W3:Y:S04]  /*62ff0*/  LDL.LU R55, [R1+0x9c] ;  /* 0x00009c0001377983 */ /* 0x001ee80000300800 */
[----:B------:R-:W3:Y:S04]  /*63000*/  LDL.LU R34, [R1+0x29fc] ;  /* 0x0029fc0001227983 */ /* 0x000ee80000300800 */
[----:B--2---:R-:W-:Y:S04]  /*63010*/  @P5 STG.E.U16 [R4.64], R35 ;  /* 0x0000002304005986 */ /* 0x004fe8000c101506 */
[----:B------:R0:W-:Y:S01]  /*63020*/  @P0 STG.E.U16 [R6.64], R32 ;  /* 0x0000002006000986 */ /* 0x0001e2000c101506 */
[----:B----4-:R-:W-:-:S03]  /*63030*/  ISETP.GE.AND P0, PT, R37, c[0x0][0x17c], PT ;  /* 0x00005f0025007a0c */ /* 0x010fc60003f06270 */
[----:B------:R-:W2:Y:S01]  /*63040*/  LDL.LU R37, [R1+0xdc] ;  /* 0x0000dc0001257983 */ /* 0x000ea20000300800 */
[----:B0-----:R-:W-:-:S03]  /*63050*/  IMAD.WIDE R6, R38, 0x2, R16 ;  /* 0x0000000226067825 */ /* 0x001fc600078e0210 */
[----:B------:R0:W-:Y:S04]  /*63060*/  STL [R1+0x2c84], R16 ;  /* 0x002c841001007387 */ /* 0x0001e80000100800 */
[----:B0-----:R-:W4:Y:S01]  /*63070*/  LDL.LU R16, [R1+0xfc] ;  /* 0x0000fc0001107983 */ /* 0x001f220000300800 */
[----:B------:R-:W-:Y:S02]  /*63080*/  ISETP.LT.AND P1, PT, R57, c[0x0][0x178], !P6 ;  /* 0x00005e0039007a0c */ /* 0x000fe40007721270 */
[----:B------:R-:W-:Y:S02]  /*63090*/  ISETP.LT.AND P2, PT, R59, c[0x0][0x178], !P6 ;  /* 0x00005e003b007a0c */ /* 0x000fe40007741270 */
[----:B------:R-:W-:Y:S01]  /*630a0*/  ISETP.LT.AND P3, PT, R58, c[0x0][0x178], !P6 ;  /* 0x00005e003a007a0c */ /* 0x000fe20007761270 */
[----:B------:R-:W-:-:S04]  /*630b0*/  IMAD.WIDE R30, R38, 0x2, R12 ;  /* 0x00000002261e7825 */ /* 0x000fc800078e020c */
[----:B------:R-:W-:-:S04]  /*630c0*/  IMAD.WIDE R4, R38, 0x2, R18 ;  /* 0x0000000226047825 */ /* 0x000fc800078e0212 */
[----:B------:R0:W-:Y:S01]  /*630d0*/  @P1 STG.E.U16 [R30.64], R33 ;  /* 0x000000211e001986 */ /* 0x0001e2000c101506 */
[----:B------:R-:W-:Y:S02]  /*630e0*/  ISETP.LT.AND P1, PT, R60, c[0x0][0x178], !P6 ;  /* 0x00005e003c007a0c */ /* 0x000fe40007721270 */
[----:B---3--:R-:W-:Y:S01]  /*630f0*/  ISETP.LT.AND P5, PT, R29, c[0x0][0x178], !P6 ;  /* 0x00005e001d007a0c */ /* 0x008fe200077a1270 */
[----:B------:R-:W-:-:S05]  /*63100*/  IMAD.WIDE R28, R38, 0x2, R14 ;  /* 0x00000002261c7825 */ /* 0x000fca00078e020e */
[----:B------:R1:W-:Y:S04]  /*63110*/  @P2 STG.E.U16 [R28.64], R61 ;  /* 0x0000003d1c002986 */ /* 0x0003e8000c101506 */
[----:B------:R3:W-:Y:S01]  /*63120*/  @P3 STG.E.U16 [R6.64], R51 ;  /* 0x0000003306003986 */ /* 0x0007e2000c101506 */
[----:B0-----:R-:W-:-:S03]  /*63130*/  IMAD.WIDE R30, R38, 0x2, R20 ;  /* 0x00000002261e7825 */ /* 0x001fc600078e0214 */
[----:B------:R-:W-:Y:S01]  /*63140*/  @P4 STG.E.U16 [R4.64], R54 ;  /* 0x0000003604004986 */ /* 0x000fe2000c101506 */
[----:B------:R-:W-:Y:S02]  /*63150*/  ISETP.LT.AND P4, PT, R53, c[0x0][0x178], !P6 ;  /* 0x00005e0035007a0c */ /* 0x000fe40007781270 */
[----:B------:R-:W-:Y:S01]  /*63160*/  ISETP.LT.AND P2, PT, R52, c[0x0][0x178], !P6 ;  /* 0x00005e0034007a0c */ /* 0x000fe20007741270 */
[----:B------:R0:W-:Y:S01]  /*63170*/  STL [R1+0x2c80], R17 ;  /* 0x002c801101007387 */ /* 0x0001e20000100800 */
[----:B------:R-:W-:Y:S02]  /*63180*/  PRMT R3, R32, 0x7632, R3 ;  /* 0x0000763220037816 */ /* 0x000fe40000000003 */
[----:B-1----:R-:W-:Y:S01]  /*63190*/  PRMT R28, R33, 0x7632, R28 ;  /* 0x00007632211c7816 */ /* 0x002fe2000000001c */
[C---:B------:R-:W-:Y:S01]  /*631a0*/  IMAD.WIDE R32, R38.reuse, 0x2, R26 ;  /* 0x0000000226207825 */ /* 0x040fe200078e021a */
[----:B---3--:R-:W-:Y:S01]  /*631b0*/  PRMT R7, R61, 0x7632, R7 ;  /* 0x000076323d077816 */ /* 0x008fe20000000007 */
[----:B------:R1:W-:Y:S04]  /*631c0*/  @P5 STG.E.U16 [R30.64], R36 ;  /* 0x000000241e005986 */ /* 0x0003e8000c101506 */
[----:B0-----:R-:W3:Y:S01]  /*631d0*/  LDL.LU R17, [R1+0xac] ;  /* 0x0000ac0001117983 */ /* 0x001ee20000300800 */
[----:B------:R-:W-:-:S03]  /*631e0*/  IMAD.WIDE R4, R38, 0x2, R22 ;  /* 0x0000000226047825 */ /* 0x000fc600078e0216 */
[----:B------:R-:W3:Y:S04]  /*631f0*/  LDL R53, [R1+0xbc] ;  /* 0x0000bc0001357983 */ /* 0x000ee80000100800 */
[----:B------:R-:W3:Y:S01]  /*63200*/  LDL R52, [R1+0x8c] ;  /* 0x00008c0001347983 */ /* 0x000ee20000100800 */
[----:B-1----:R-:W-:-:S03]  /*63210*/  IMAD.WIDE R30, R38, 0x2, R24 ;  /* 0x00000002261e7825 */ /* 0x002fc600078e0218 */
[----:B------:R0:W-:Y:S04]  /*63220*/  STL [R1+0x2c78], R27 ;  /* 0x002c781b01007387 */ /* 0x0001e80000100800 */
[----:B0-----:R-:W3:Y:S04]  /*63230*/  LDL.LU R27, [R1+0x7c] ;  /* 0x00007c00011b7983 */ /* 0x001ee80000300800 */
[----:B------:R-:W3:Y:S04]  /*63240*/  LDL.LU R61, [R1+0x2c9c] ;  /* 0x002c9c00013d7983 */ /* 0x000ee80000300800 */
[----:B--2---:R-:W-:Y:S04]  /*63250*/  @P1 STG.E.U16 [R4.64], R37 ;  /* 0x0000002504001986 */ /* 0x004fe8000c101506 */
[----:B----4-:R0:W-:Y:S04]  /*63260*/  @P4 STG.E.U16 [R30.64], R16 ;  /* 0x000000101e004986 */ /* 0x0101e8000c101506 */
[----:B0-----:R-:W2:Y:S04]  /*63270*/  LDL R30, [R1+0x2974] ;  /* 0x00297400011e7983 */ /* 0x001ea80000100800 */
[----:B------:R-:W4:Y:S01]  /*63280*/  LDL R31, [R1+0x2978] ;  /* 0x00297800011f7983 */ /* 0x000f220000100800 */
[----:B------:R-:W-:-:S02]  /*63290*/  ISETP.LT.AND P3, PT, R56, c[0x0][0x178], !P6 ;  /* 0x00005e0038007a0c */ /* 0x000fc40007761270 */
[----:B------:R-:W-:Y:S02]  /*632a0*/  ISETP.GE.AND P5, PT, R34, c[0x0][0x17c], PT ;  /* 0x00005f0022007a0c */ /* 0x000fe40003fa6270 */
[----:B------:R-:W-:Y:S01]  /*632b0*/  PRMT R29, R35, 0x7632, R29 ;  /* 0x00007632231d7816 */ /* 0x000fe2000000001d */
[----:B------:R-:W-:Y:S01]  /*632c0*/  IMAD.WIDE R34, R38, 0x2, R40 ;  /* 0x0000000226227825 */ /* 0x000fe200078e0228 */
[----:B------:R-:W-:Y:S02]  /*632d0*/  PRMT R6, R51, 0x7632, R6 ;  /* 0x0000763233067816 */ /* 0x000fe40000000006 */
[----:B------:R-:W4:Y:S01]  /*632e0*/  LDL.LU R51, [R1+0x2c98] ;  /* 0x002c980001337983 */ /* 0x000f220000300800 */
[----:B------:R-:W-:-:S03]  /*632f0*/  PRMT R5, R54, 0x7632, R5 ;  /* 0x0000763236057816 */ /* 0x000fc60000000005 */
[----:B------:R-:W4:Y:S04]  /*63300*/  LDL.LU R54, [R1+0x2c94] ;  /* 0x002c940001367983 */ /* 0x000f280000300800 */
[----:B---3--:R0:W-:Y:S04]  /*63310*/  @P3 STG.E.U16 [R32.64], R17 ;  /* 0x0000001120003986 */ /* 0x0081e8000c101506 */
[----:B------:R-:W-:Y:S01]  /*63320*/  @P2 STG.E.U16 [R34.64], R55 ;  /* 0x0000003722002986 */ /* 0x000fe2000c101506 */
[----:B------:R-:W-:Y:S01]  /*63330*/  ISETP.LT.AND P2, PT, R2, c[0x0][0x178], !P6 ;  /* 0x00005e0002007a0c */ /* 0x000fe20007741270 */
[----:B0-----:R-:W-:Y:S01]  /*63340*/  IMAD.WIDE R32, R38, 0x2, R44 ;  /* 0x0000000226207825 */ /* 0x001fe200078e022c */
[----:B------:R-:W-:-:S02]  /*63350*/  ISETP.LT.AND P1, PT, R61, c[0x0][0x178], !P6 ;  /* 0x00005e003d007a0c */ /* 0x000fc40007721270 */
[----:B--2---:R-:W-:Y:S02]  /*63360*/  ISETP.LT.AND P3, PT, R30, c[0x0][0x178], !P6 ;  /* 0x00005e001e007a0c */ /* 0x004fe40007761270 */
[----:B----4-:R-:W-:Y:S01]  /*63370*/  ISETP.LT.AND P4, PT, R31, c[0x0][0x178], !P6 ;  /* 0x00005e001f007a0c */ /* 0x010fe20007781270 */
[C---:B------:R-:W-:Y:S01]  /*63380*/  IMAD.WIDE R30, R38.reuse, 0x2, R42 ;  /* 0x00000002261e7825 */ /* 0x040fe200078e022a */
[----:B------:R-:W-:Y:S02]  /*63390*/  ISETP.LT.AND P6, PT, R39, c[0x0][0x178], !P6 ;  /* 0x00005e0027007a0c */ /* 0x000fe400077c1270 */
[----:B------:R-:W2:Y:S05]  /*633a0*/  LDL.LU R39, [R1+0x2c90] ;  /* 0x002c900001277983 */ /* 0x000eaa0000300800 */
[----:B------:R0:W-:Y:S04]  /*633b0*/  @P1 STG.E.U16 [R30.64], R53 ;  /* 0x000000351e001986 */ /* 0x0001e8000c101506 */
[----:B------:R1:W-:Y:S04]  /*633c0*/  @P2 STG.E.U16 [R32.64], R52 ;  /* 0x0000003420002986 */ /* 0x0003e8000c101506 */
[----:B0-----:R-:W3:Y:S04]  /*633d0*/  LDL.LU R53, [R1+0x2c8c] ;  /* 0x002c8c0001357983 */ /* 0x001ee80000300800 */
[----:B------:R-:W4:Y:S04]  /*633e0*/  LDL R30, [R1+0x6c] ;  /* 0x00006c00011e7983 */ /* 0x000f280000100800 */
[----:B------:R-:W3:Y:S04]  /*633f0*/  LDL R31, [R1+0x2960] ;  /* 0x00296000011f7983 */ /* 0x000ee80000100800 */
[----:B-1----:R-:W3:Y:S04]  /*63400*/  LDL.LU R52, [R1+0x2c88] ;  /* 0x002c880001347983 */ /* 0x002ee80000300800 */
[----:B------:R-:W3:Y:S01]  /*63410*/  LDL R33, [R1+0x5c] ;  /* 0x00005c0001217983 */ /* 0x000ee20000100800 */
[----:B------:R-:W-:Y:S01]  /*63420*/  IMAD.WIDE R34, R38, 0x2, R46 ;  /* 0x0000000226227825 */ /* 0x000fe200078e022e */
[----:B------:R-:W-:-:S02]  /*63430*/  PRMT R0, R36, 0x7632, R0 ;  /* 0x0000763224007816 */ /* 0x000fc40000000000 */
[----:B------:R-:W-:Y:S01]  /*63440*/  PRMT R4, R37, 0x7632, R4 ;  /* 0x0000763225047816 */ /* 0x000fe20000000004 */
[----:B------:R-:W-:Y:S01]  /*63450*/  IMAD.WIDE R36, R38, 0x2, R48 ;  /* 0x0000000226247825 */ /* 0x000fe200078e0230 */
[----:B------:R-:W-:Y:S01]  /*63460*/  @P3 STG.E.U16 [R34.64], R27 ;  /* 0x0000001b22003986 */ /* 0x000fe2000c101506 */
[----:B------:R-:W-:Y:S02]  /*63470*/  ISETP.LT.AND P3, PT, R54, c[0x0][0x178], !P5 ;  /* 0x00005e0036007a0c */ /* 0x000fe40006f61270 */
[----:B------:R-:W-:Y:S02]  /*63480*/  ISETP.LT.AND P1, PT, R59, c[0x0][0x178], !P5 ;  /* 0x00005e003b007a0c */ /* 0x000fe40006f21270 */
[----:B--2---:R-:W-:Y:S01]  /*63490*/  PRMT R39, R17, 0x7632, R39 ;  /* 0x0000763211277816 */ /* 0x004fe20000000027 */
[----:B----4-:R0:W-:Y:S01]  /*634a0*/  @P4 STG.E.U16 [R36.64], R30 ;  /* 0x0000001e24004986 */ /* 0x0101e2000c101506 */
[----:B------:R-:W-:Y:S02]  /*634b0*/  ISETP.LT.AND P4, PT, R57, c[0x0][0x178], !P5 ;  /* 0x00005e0039007a0c */ /* 0x000fe40006f81270 */
[----:B---3--:R-:W-:-:S02]  /*634c0*/  ISETP.LT.AND P2, PT, R31, c[0x0][0x178], !P5 ;  /* 0x00005e001f007a0c */ /* 0x008fc40006f41270 */
[----:B------:R-:W-:Y:S02]  /*634d0*/  PRMT R53, R55, 0x7632, R53 ;  /* 0x0000763237357816 */ /* 0x000fe40000000035 */
[----:B------:R-:W-:Y:S02]  /*634e0*/  PRMT R52, R16, 0x7632, R52 ;  /* 0x0000763210347816 */ /* 0x000fe40000000034 */
[----:B------:R-:W2:Y:S01]  /*634f0*/  LDL.LU R16, [R1+0x2c84] ;  /* 0x002c840001107983 */ /* 0x000ea20000300800 */
[C---:B0-----:R-:W-:Y:S01]  /*63500*/  IMAD.WIDE R30, R38.reuse, 0x2, R50 ;  /* 0x00000002261e7825 */ /* 0x041fe200078e0232 */
[----:B------:R-:W-:Y:S02]  /*63510*/  IADD3 R38, R38, c[0x0][0x198], RZ ;  /* 0x0000660026267a10 */ /* 0x000fe40007ffe0ff */
[----:B------:R-:W2:Y:S04]  /*63520*/  LDL.LU R17, [R1+0x2c80] ;  /* 0x002c800001117983 */ /* 0x000ea80000300800 */
[----:B------:R0:W-:Y:S01]  /*63530*/  @P6 STG.E.U16 [R30.64], R33 ;  /* 0x000000211e006986 */ /* 0x0001e2000c101506 */
[----:B------:R-:W-:-:S03]  /*63540*/  IMAD.WIDE R34, R38, 0x2, R12 ;  /* 0x0000000226227825 */ /* 0x000fc600078e020c */
[----:B------:R-:W3:Y:S01]  /*63550*/  LDL.LU R55, [R1+0x2c7c] ;  /* 0x002c7c0001377983 */ /* 0x000ee20000300800 */
[----:B------:R-:W-:-:S04]  /*63560*/  IMAD.WIDE R36, R38, 0x2, R14 ;  /* 0x0000000226247825 */ /* 0x000fc800078e020e */
[----:B0-----:R-:W-:-:S04]  /*63570*/  IMAD.WIDE R30, R38, 0x2, R8 ;  /* 0x00000002261e7825 */ /* 0x001fc800078e0208 */
[----:B------:R-:W-:Y:S01]  /*63580*/  IMAD.WIDE R32, R38, 0x2, R10 ;  /* 0x0000000226207825 */ /* 0x000fe200078e020a */
[----:B------:R0:W-:Y:S04]  /*63590*/  @P3 STG.E.U16 [R30.64], R29 ;  /* 0x0000001d1e003986 */ /* 0x0001e8000c101506 */
[----:B------:R1:W-:Y:S04]  /*635a0*/  @P2 STG.E.U16 [R32.64], R3 ;  /* 0x0000000320002986 */ /* 0x0003e8000c101506 */
[----:B------:R-:W-:Y:S04]  /*635b0*/  @P4 STG.E.U16 [R34.64], R28 ;  /* 0x0000001c22004986 */ /* 0x000fe8000c101506 */
[----:B0-----:R-:W4:Y:S04]  /*635c0*/  LDL.LU R30, [R1+0xbc] ;  /* 0x0000bc00011e7983 */ /* 0x001f280000300800 */
[----:B------:R-:W4:Y:S04]  /*635d0*/  LDL.LU R31, [R1+0x8c] ;  /* 0x00008c00011f7983 */ /* 0x000f280000300800 */
[----:B-1----:R-:W4:Y:S04]  /*635e0*/  LDL R33, [R1+0x18bc] ;  /* 0x0018bc0001217983 */ /* 0x002f280000100800 */
[----:B------:R-:W-:Y:S04]  /*635f0*/  @P1 STG.E.U16 [R36.64], R7 ;  /* 0x0000000724001986 */ /* 0x000fe8000c101506 */
[----:B------:R0:W-:Y:S04]  /*63600*/  STL [R1+0x2c64], R36 ;  /* 0x002c642401007387 */ /* 0x0001e80000100800 */
[----:B0-----:R-:W4:Y:S01]  /*63610*/  LDL R36, [R1+0x2820] ;  /* 0x0028200001247983 */ /* 0x001f220000100800 */
[----:B------:R-:W-:-:S02]  /*63620*/  ISETP.LT.AND P6, PT, R58, c[0x0][0x178], !P5 ;  /* 0x00005e003a007a0c */ /* 0x000fc40006fc1270 */
[----:B------:R-:W-:Y:S02]  /*63630*/  PRMT R35, R27, 0x7632, R35 ;  /* 0x000076321b237816 */ /* 0x000fe40000000023 */
[----:B------:R-:W4:Y:S01]  /*63640*/  LDL.LU R27, [R1+0x2c78] ;  /* 0x002c7800011b7983 */ /* 0x000f220000300800 */
[----:B--2---:R-:W-:Y:S01]  /*63650*/  IMAD.WIDE R28, R38, 0x2, R16 ;  /* 0x00000002261c7825 */ /* 0x004fe200078e0210 */
[----:B---3--:R-:W-:-:S07]  /*63660*/  ISETP.LT.AND P2, PT, R55, c[0x0][0x178], !P5 ;  /* 0x00005e0037007a0c */ /* 0x008fce0006f41270 */
[----:B------:R0:W-:Y:S02]  /*63670*/  @P6 STG.E.U16 [R28.64], R6 ;  /* 0x000000061c006986 */ /* 0x0001e4000c101506 */
[----:B0-----:R-:W-:-:S05]  /*63680*/  IMAD.WIDE R6, R38, 0x2, R18 ;  /* 0x0000000226067825 */ /* 0x001fca00078e0212 */
[----:B------:R0:W-:Y:S01]  /*63690*/  @P2 STG.E.U16 [R6.64], R5 ;  /* 0x0000000506002986 */ /* 0x0001e2000c101506 */
[----:B------:R-:W-:-:S03]  /*636a0*/  IMAD.WIDE R28, R38, 0x2, R20 ;  /* 0x00000002261c7825 */ /* 0x000fc600078e0214 */
[----:B0-----:R-:W2:Y:S04]  /*636b0*/  LDL R5, [R1+0x2968] ;  /* 0x0029680001057983 */ /* 0x001ea80000100800 */
[----:B------:R-:W3:Y:S04]  /*636c0*/  LDL.LU R6, [R1+0x5c] ;  /* 0x00005c0001067983 */ /* 0x000ee80000300800 */
[----:B------:R-:W3:Y:S01]  /*636d0*/  LDL R7, [R1+0x2978] ;  /* 0x0029780001077983 */ /* 0x000ee20000100800 */
[----:B----4-:R-:W-:-:S13]  /*636e0*/  ISETP.LT.AND P1, PT, R36, c[0x0][0x178], !P5 ;  /* 0x00005e0024007a0c */ /* 0x010fda0006f21270 */
[----:B------:R0:W-:Y:S04]  /*636f0*/  @P1 STG.E.U16 [R28.64], R0 ;  /* 0x000000001c001986 */ /* 0x0001e8000c101506 */
[----:B0-----:R-:W4:Y:S04]  /*63700*/  LDL R28, [R1+0x2974] ;  /* 0x00297400011c7983 */ /* 0x001f280000100800 */
[----:B------:R-:W3:Y:S01]  /*63710*/  LDL.LU R29, [R1+0x6c] ;  /* 0x00006c00011d7983 */ /* 0x000ee20000300800 */
[----:B------:R-:W-:Y:S02]  /*63720*/  ISETP.LT.AND P3, PT, R60, c[0x0][0x178], !P5 ;  /* 0x00005e003c007a0c */ /* 0x000fe40006f61270 */
[----:B------:R-:W-:-:S02]  /*63730*/  ISETP.LT.AND P4, PT, R33, c[0x0][0x178], !P5 ;  /* 0x00005e0021007a0c */ /* 0x000fc40006f81270 */
[----:B------:R-:W-:Y:S02]  /*63740*/  PRMT R34, R30, 0x7632, R34 ;  /* 0x000076321e227816 */ /* 0x000fe40000000022 */
[----:B------:R-:W-:Y:S01]  /*63750*/  PRMT R3, R31, 0x7632, R3 ;  /* 0x000076321f037816 */ /* 0x000fe20000000003 */
[----:B------:R-:W-:-:S04]  /*63760*/  IMAD.WIDE R30, R38, 0x2, R22 ;  /* 0x00000002261e7825 */ /* 0x000fc800078e0216 */
[----:B------:R-:W-:Y:S01]  /*63770*/  IMAD.WIDE R32, R38, 0x2, R24 ;  /* 0x0000000226207825 */ /* 0x000fe200078e0218 */
[----:B------:R-:W-:Y:S01]  /*63780*/  ISETP.LT.AND P6, PT, R56, c[0x0][0x178], !P5 ;  /* 0x00005e0038007a0c */ /* 0x000fe20006fc1270 */
[----:B------:R-:W-:Y:S04]  /*63790*/  @P3 STG.E.U16 [R30.64], R4 ;  /* 0x000000041e003986 */ /* 0x000fe8000c101506 */
[----:B------:R0:W-:Y:S01]  /*637a0*/  @P4 STG.E.U16 [R32.64], R52 ;  /* 0x0000003420004986 */ /* 0x0001e2000c101506 */
[----:B------:R-:W-:-:S03]  /*637b0*/  ISETP.LT.AND P3, PT, R2, c[0x0][0x178], !P5 ;  /* 0x00005e0002007a0c */ /* 0x000fc60006f61270 */
[----:B0-----:R-:W3:Y:S04]  /*637c0*/  LDL R32, [R1+0x297c] ;  /* 0x00297c0001207983 */ /* 0x001ee80000100800 */
[----:B------:R-:W3:Y:S04]  /*637d0*/  LDL R52, [R1+0x2960] ;  /* 0x0029600001347983 */ /* 0x000ee80000100800 */
[----:B------:R0:W-:Y:S04]  /*637e0*/  STL [R1+0x2c70], R2 ;  /* 0x002c700201007387 */ /* 0x0001e80000100800 */
[----:B0-----:R-:W3:Y:S04]  /*637f0*/  LDL.LU R2, [R1+0x2ac] ;  /* 0x0002ac0001027983 */ /* 0x001ee80000300800 */
[----:B------:R-:W-:Y:S01]  /*63800*/  STL [R1+0x2c74], R41 ;  /* 0x002c742901007387 */ /* 0x000fe20000100800 */
[----:B--2---:R-:W-:Y:S01]  /*63810*/  ISETP.LT.AND P2, PT, R5, c[0x0][0x178], !P5 ;  /* 0x00005e0005007a0c */ /* 0x004fe20006f41270 */
[----:B------:R-:W-:-:S05]  /*63820*/  IMAD.WIDE R4, R38, 0x2, R26 ;  /* 0x0000000226047825 */ /* 0x000fca00078e021a */
[----:B------:R0:W-:Y:S02]  /*63830*/  @P6 STG.E.U16 [R4.64], R39 ;  /* 0x0000002704006986 */ /* 0x0001e4000c101506 */
[----:B0-----:R-:W-:Y:S02]  /*63840*/  IMAD.WIDE R4, R38, 0x2, R40 ;  /* 0x0000000226047825 */ /* 0x001fe400078e0228 */
[----:B------:R-:W2:Y:S04]  /*63850*/  LDL.LU R41, [R1+0x36c] ;  /* 0x00036c0001297983 */ /* 0x000ea80000300800 */
[----:B------:R0:W-:Y:S04]  /*63860*/  STL [R1+0x2c6c], R44 ;  /* 0x002c6c2c01007387 */ /* 0x0001e80000100800 */
[----:B------:R1:W-:Y:S04]  /*63870*/  STL [R1+0x2c68], R45 ;  /* 0x002c682d01007387 */ /* 0x0003e80000100800 */
[----:B------:R0:W-:Y:S01]  /*63880*/  @P2 STG.E.U16 [R4.64], R53 ;  /* 0x0000003504002986 */ /* 0x0001e2000c101506 */
[----:B----4-:R-:W-:-:S02]  /*63890*/  ISETP.LT.AND P4, PT, R28, c[0x0][0x178], !P5 ;  /* 0x00005e001c007a0c */ /* 0x010fc40006f81270 */
[----:B---3--:R-:W-:Y:S01]  /*638a0*/  PRMT R33, R29, 0x7632, R33 ;  /* 0x000076321d217816 */ /* 0x008fe20000000021 */
[----:B------:R-:W-:Y:S02]  /*638b0*/  IMAD.WIDE R28, R38, 0x2, R44 ;  /* 0x00000002261c7825 */ /* 0x000fe400078e022c */
[----:B0-----:R-:W3:Y:S04]  /*638c0*/  LDL.LU R44, [R1+0x27c] ;  /* 0x00027c00012c7983 */ /* 0x001ee80000300800 */
[----:B-1----:R-:W4:Y:S04]  /*638d0*/  LDL.LU R45, [R1+0x25c] ;  /* 0x00025c00012d7983 */ /* 0x002f280000300800 */
[----:B------:R-:W2:Y:S01]  /*638e0*/  LDL.LU R53, [R1+0x37c] ;  /* 0x00037c0001357983 */ /* 0x000ea20000300800 */
[----:B------:R-:W-:-:S02]  /*638f0*/  ISETP.LT.AND P1, PT, R61, c[0x0][0x178], !P5 ;  /* 0x00005e003d007a0c */ /* 0x000fc40006f21270 */
[----:B------:R-:W-:Y:S02]  /*63900*/  PRMT R0, R6, 0x7632, R0 ;  /* 0x0000763206007816 */ /* 0x000fe40000000000 */
[----:B------:R-:W-:Y:S01]  /*63910*/  ISETP.LT.AND P6, PT, R7, c[0x0][0x178], !P5 ;  /* 0x00005e0007007a0c */ /* 0x000fe20006fc1270 */
[----:B------:R-:W-:Y:S01]  /*63920*/  IMAD.WIDE R6, R38, 0x2, R42 ;  /* 0x0000000226067825 */ /* 0x000fe200078e022a */
[----:B------:R-:W-:-:S03]  /*63930*/  ISETP.LT.AND P2, PT, R57, c[0x0][0x178], !P0 ;  /* 0x00005e0039007a0c */ /* 0x000fc60004741270 */
[----:B------:R-:W-:-:S04]  /*63940*/  IMAD.WIDE R30, R38, 0x2, R46 ;  /* 0x00000002261e7825 */ /* 0x000fc800078e022e */
[----:B------:R0:W-:Y:S01]  /*63950*/  @P1 STG.E.U16 [R6.64], R34 ;  /* 0x0000002206001986 */ /* 0x0001e2000c101506 */
[----:B------:R-:W-:-:S03]  /*63960*/  ISETP.LT.AND P5, PT, R32, c[0x0][0x178], !P5 ;  /* 0x00005e0020007a0c */ /* 0x000fc60006fa1270 */
[----:B------:R1:W-:Y:S01]  /*63970*/  @P3 STG.E.U16 [R28.64], R3 ;  /* 0x000000031c003986 */ /* 0x0003e2000c101506 */
[----:B------:R-:W-:Y:S01]  /*63980*/  ISETP.LT.AND P1, PT, R54, c[0x0][0x178], !P0 ;  /* 0x00005e0036007a0c */ /* 0x000fe20004721270 */
[----:B------:R-:W-:Y:S01]  /*63990*/  IMAD.WIDE R4, R38, 0x2, R48 ;  /* 0x0000000226047825 */ /* 0x000fe200078e0230 */
[----:B------:R-:W-:Y:S02]  /*639a0*/  ISETP.LT.AND P3, PT, R52, c[0x0][0x178], !P0 ;  /* 0x00005e0034007a0c */ /* 0x000fe40004761270 */
[C---:B------:R-:W-:Y:S01]  /*639b0*/  IADD3 R32, R38.reuse, c[0x0][0x198], RZ ;  /* 0x0000660026207a10 */ /* 0x040fe20007ffe0ff */
[----:B0-----:R-:W-:Y:S01]  /*639c0*/  IMAD.WIDE R6, R38, 0x2, R50 ;  /* 0x0000000226067825 */ /* 0x001fe200078e0232 */
[----:B------:R-:W-:Y:S01]  /*639d0*/  @P4 STG.E.U16 [R30.64], R35 ;  /* 0x000000231e004986 */ /* 0x000fe2000c101506 */
[----:B------:R-:W-:-:S03]  /*639e0*/  ISETP.LT.AND P4, PT, R59, c[0x0][0x178], !P0 ;  /* 0x00005e003b007a0c */ /* 0x000fc60004781270 */
[----:B------:R0:W-:Y:S01]  /*639f0*/  @P6 STG.E.U16 [R4.64], R33 ;  /* 0x0000002104006986 */ /* 0x0001e2000c101506 */
[----:B-1----:R-:W-:-:S03]  /*63a00*/  IMAD.WIDE R28, R32, 0x2, R12 ;  /* 0x00000002201c7825 */ /* 0x002fc600078e020c */
[----:B------:R-:W3:Y:S04]  /*63a10*/  LDL R34, [R1+0x18bc] ;  /* 0x0018bc0001227983 */ /* 0x000ee80000100800 */
[----:B------:R1:W-:Y:S01]  /*63a20*/  @P5 STG.E.U16 [R6.64], R0 ;  /* 0x0000000006005986 */ /* 0x0003e2000c101506 */
[----:B0-----:R-:W-:-:S03]  /*63a30*/  IMAD.WIDE R4, R32, 0x2, R8 ;  /* 0x0000000220047825 */ /* 0x001fc600078e0208 */
[----:B------:R-:W3:Y:S04]  /*63a40*/  LDL.LU R35, [R1+0x2a04] ;  /* 0x002a040001237983 */ /* 0x000ee80000300800 */
[----:B------:R0:W-:Y:S01]  /*63a50*/  STL [R1+0x2c58], R59 ;  /* 0x002c583b01007387 */ /* 0x0001e20000100800 */
[C---:B-1----:R-:W-:Y:S01]  /*63a60*/  IMAD.WIDE R6, R32.reuse, 0x2, R10 ;  /* 0x0000000220067825 */ /* 0x042fe200078e020a */
[----:B------:R-:W-:Y:S02]  /*63a70*/  ISETP.LT.AND P5, PT, R55, c[0x0][0x178], !P0 ;  /* 0x00005e0037007a0c */ /* 0x000fe400047a1270 */
[----:B0-----:R-:W3:Y:S04]  /*63a80*/  LDL.LU R59, [R1+0x28c] ;  /* 0x00028c00013b7983 */ /* 0x001ee80000300800 */
[----:B------:R-:W3:Y:S04]  /*63a90*/  LDL.LU R33, [R1+0x2a00] ;  /* 0x002a000001217983 */ /* 0x000ee80000300800 */
[----:B------:R0:W-:Y:S04]  /*63aa0*/  STL [R1+0x2c5c], R55 ;  /* 0x002c5c3701007387 */ /* 0x0001e80000100800 */
[----:B------:R-:W-:Y:S04]  /*63ab0*/  STL [R1+0x2c60], R58 ;  /* 0x002c603a01007387 */ /* 0x000fe80000100800 */
[----:B0-----:R-:W4:Y:S04]  /*63ac0*/  LDL R55, [R1+0x2968] ;  /* 0x0029680001377983 */ /* 0x001f280000100800 */
[----:B--2---:R-:W-:Y:S04]  /*63ad0*/  @P1 STG.E.U16 [R4.64], R53 ;  /* 0x0000003504001986 */ /* 0x004fe8000c101506 */
[----:B------:R-:W-:Y:S04]  /*63ae0*/  @P3 STG.E.U16 [R6.64], R41 ;  /* 0x0000002906003986 */ /* 0x000fe8000c101506 */
[----:B------:R0:W-:Y:S04]  /*63af0*/  @P2 STG.E.U16 [R28.64], R2 ;  /* 0x000000021c002986 */ /* 0x0001e8000c101506 */
[----:B0-----:R-:W2:Y:S01]  /*63b00*/  LDL.LU R29, [R1+0x29c] ;  /* 0x00029c00011d7983 */ /* 0x001ea20000300800 */
[----:B------:R-:W-:Y:S01]  /*63b10*/  IMAD.WIDE R30, R32, 0x2, R14 ;  /* 0x00000002201e7825 */ /* 0x000fe200078e020e */
[----:B---3--:R-:W-:-:S04]  /*63b20*/  ISETP.GE.AND P1, PT, R33, c[0x0][0x17c], PT ;  /* 0x00005f0021007a0c */ /* 0x008fc80003f26270 */
[----:B--2---:R0:W-:Y:S04]  /*63b30*/  @P4 STG.E.U16 [R30.64], R29 ;  /* 0x0000001d1e004986 */ /* 0x0041e8000c101506 */
[----:B0-----:R-:W2:Y:S04]  /*63b40*/  LDL.LU R30, [R1+0x26c] ;  /* 0x00026c00011e7983 */ /* 0x001ea80000300800 */
[----:B------:R-:W3:Y:S01]  /*63b50*/  LDL.LU R33, [R1+0x1ec] ;  /* 0x0001ec0001217983 */ /* 0x000ee20000300800 */
[----:B------:R-:W-:Y:S01]  /*63b60*/  ISETP.LT.AND P6, PT, R58, c[0x0][0x178], !P0 ;  /* 0x00005e003a007a0c */ /* 0x000fe200047c1270 */
[----:B------:R-:W-:Y:S01]  /*63b70*/  IMAD.WIDE R4, R32, 0x2, R16 ;  /* 0x0000000220047825 */ /* 0x000fe200078e0210 */
[----:B------:R-:W-:-:S02]  /*63b80*/  ISETP.LT.AND P3, PT, R36, c[0x0][0x178], !P0 ;  /* 0x00005e0024007a0c */ /* 0x000fc40004761270 */
[----:B------:R-:W-:Y:S01]  /*63b90*/  ISETP.LT.AND P4, PT, R60, c[0x0][0x178], !P0 ;  /* 0x00005e003c007a0c */ /* 0x000fe20004781270 */
[----:B------:R-:W-:Y:S01]  /*63ba0*/  IMAD.WIDE R6, R32, 0x2, R18 ;  /* 0x0000000220067825 */ /* 0x000fe200078e0212 */
[----:B------:R-:W3:Y:S01]  /*63bb0*/  LDL.LU R36, [R1+0x24c] ;  /* 0x00024c0001247983 */ /* 0x000ee20000300800 */
[----:B------:R-:W-:Y:S02]  /*63bc0*/  ISETP.GE.AND P2, PT, R35, c[0x0][0x17c], PT ;  /* 0x00005f0023007a0c */ /* 0x000fe40003f46270 */
[----:B------:R-:W-:Y:S01]  /*63bd0*/  PRMT R39, R53, 0x7632, R39 ;  /* 0x0000763235277816 */ /* 0x000fe20000000027 */
[----:B------:R-:W3:Y:S04]  /*63be0*/  LDL R31, [R1+0x2974] ;  /* 0x00297400011f7983 */ /* 0x000ee80000100800 */
[----:B------:R-:W3:Y:S04]  /*63bf0*/  LDL R35, [R1+0x1bc] ;  /* 0x0001bc0001237983 */ /* 0x000ee80000100800 */
[----:B------:R-:W3:Y:S04]  /*63c00*/  LDL.LU R58, [R1+0x1fc] ;  /* 0x0001fc00013a7983 */ /* 0x000ee80000300800 */
[----:B------:R0:W-:Y:S01]  /*63c10*/  @P6 STG.E.U16 [R4.64], R59 ;  /* 0x0000003b04006986 */ /* 0x0001e2000c101506 */
[----:B------:R-:W-:-:S03]  /*63c20*/  ISETP.LT.AND P6, PT, R34, c[0x0][0x178], !P0 ;  /* 0x00005e0022007a0c */ /* 0x000fc600047c1270 */
[----:B------:R-:W3:Y:S04]  /*63c30*/  LDL R53, [R1+0x2978] ;  /* 0x0029780001357983 */ /* 0x000ee80000100800 */
[----:B------:R1:W-:Y:S01]  /*63c40*/  STL [R1+0x2c50], R56 ;  /* 0x002c503801007387 */ /* 0x0003e20000100800 */
[----:B0-----:R-:W-:-:S03]  /*63c50*/  IMAD.WIDE R4, R32, 0x2, R20 ;  /* 0x0000000220047825 */ /* 0x001fc600078e0214 */
[----:B------:R-:W3:Y:S01]  /*63c60*/  LDL R34, [R1+0x297c] ;  /* 0x00297c0001227983 */ /* 0x000ee20000100800 */
[----:B------:R-:W-:Y:S02]  /*63c70*/  PRMT R37, R41, 0x7632, R37 ;  /* 0x0000763229257816 */ /* 0x000fe40000000025 */
[----:B------:R-:W-:Y:S02]  /*63c80*/  PRMT R38, R2, 0x7632, R38 ;  /* 0x0000763202267816 */ /* 0x000fe40000000026 */
[----:B------:R-:W-:Y:S01]  /*63c90*/  PRMT R3, R59, 0x7632, R3 ;  /* 0x000076323b037816 */ /* 0x000fe20000000003 */
[----:B--2---:R0:W-:Y:S01]  /*63ca0*/  @P5 STG.E.U16 [R6.64], R30 ;  /* 0x0000001e06005986 */ /* 0x0041e2000c101506 */
[----:B------:R-:W-:-:S03]  /*63cb0*/  ISETP.LT.AND P5, PT, R56, c[0x0][0x178], !P0 ;  /* 0x00005e0038007a0c */ /* 0x000fc600047a1270 */
[----:B-1----:R-:W2:Y:S04]  /*63cc0*/  LDL.LU R56, [R1+0x17c] ;  /* 0x00017c0001387983 */ /* 0x002ea80000300800 */
[----:B------:R1:W-:Y:S01]  /*63cd0*/  STL [R1+0x2c54], R21 ;  /* 0x002c541501007387 */ /* 0x0003e20000100800 */
[----:B0-----:R-:W-:-:S03]  /*63ce0*/  IMAD.WIDE R6, R32, 0x2, R22 ;  /* 0x0000000220067825 */ /* 0x001fc600078e0216 */
[----:B------:R0:W-:Y:S04]  /*63cf0*/  @P3 STG.E.U16 [R4.64], R44 ;  /* 0x0000002c04003986 */ /* 0x0001e8000c101506 */
[----:B-1----:R-:W2:Y:S04]  /*63d00*/  LDL.LU R21, [R1+0x1ac] ;  /* 0x0001ac0001157983 */ /* 0x002ea80000300800 */
[----:B------:R-:W2:Y:S04]  /*63d10*/  LDL.LU R41, [R1+0x2c74] ;  /* 0x002c740001297983 */ /* 0x000ea80000300800 */
[----:B------:R-:W2:Y:S04]  /*63d20*/  LDL.LU R2, [R1+0x2c70] ;  /* 0x002c700001027983 */ /* 0x000ea80000300800 */
[----:B----4-:R1:W-:Y:S01]  /*63d30*/  @P4 STG.E.U16 [R6.64], R45 ;  /* 0x0000002d06004986 */ /* 0x0103e2000c101506 */
[----:B------:R-:W-:-:S02]  /*63d40*/  ISETP.LT.AND P4, PT, R55, c[0x0][0x178], !P0 ;  /* 0x00005e0037007a0c */ /* 0x000fc40004781270 */
[----:B0-----:R-:W-:Y:S01]  /*63d50*/  PRMT R5, R44, 0x7632, R5 ;  /* 0x000076322c057816 */ /* 0x001fe20000000005 */
[----:B------:R-:W4:Y:S04]  /*63d60*/  LDL R55, [R1+0x16c] ;  /* 0x00016c0001377983 */ /* 0x000f280000100800 */
[----:B------:R-:W4:Y:S01]  /*63d70*/  LDL R59, [R1+0x13c] ;  /* 0x00013c00013b7983 */ /* 0x000f220000100800 */
[----:B-1----:R-:W-:-:S03]  /*63d80*/  IMAD.WIDE R6, R32, 0x2, R24 ;  /* 0x0000000220067825 */ /* 0x002fc600078e0218 */
[----:B------:R-:W4:Y:S04]  /*63d90*/  LDL.LU R44, [R1+0x2c6c] ;  /* 0x002c6c00012c7983 */ /* 0x000f280000300800 */
[----:B---3--:R0:W-:Y:S02]  /*63da0*/  @P6 STG.E.U16 [R6.64], R33 ;  /* 0x0000002106006986 */ /* 0x0081e4000c101506 */
[----:B0-----:R-:W-:Y:S02]  /*63db0*/  PRMT R6, R45, 0x7632, R6 ;  /* 0x000076322d067816 */ /* 0x001fe40000000006 */
[----:B------:R-:W4:Y:S01]  /*63dc0*/  LDL.LU R45, [R1+0x2c68] ;  /* 0x002c6800012d7983 */ /* 0x000f220000300800 */
[----:B------:R-:W-:Y:S01]  /*63dd0*/  PRMT R0, R29, 0x7632, R0 ;  /* 0x000076321d007816 */ /* 0x000fe20000000000 */
[----:B------:R-:W-:Y:S01]  /*63de0*/  IMAD.WIDE R28, R32, 0x2, R26 ;  /* 0x00000002201c7825 */ /* 0x000fe200078e021a */
[----:B------:R-:W-:-:S04]  /*63df0*/  ISETP.LT.AND P3, PT, R61, c[0x0][0x178], !P0 ;  /* 0x00005e003d007a0c */ /* 0x000fc80004761270 */
[----:B------:R2:W-:Y:S01]  /*63e00*/  @P5 STG.E.U16 [R28.64], R36 ;  /* 0x000000241c005986 */ /* 0x0005e2000c101506 */
[----:B------:R-:W-:Y:S02]  /*63e10*/  PRMT R4, R30, 0x7632, R4 ;  /* 0x000076321e047816 */ /* 0x000fe40000000004 */
[----:B------:R-:W-:Y:S01]  /*63e20*/  ISETP.LT.AND P6, PT, R31, c[0x0][0x178], !P0 ;  /* 0x00005e001f007a0c */ /* 0x000fe200047c1270 */
[----:B------:R-:W-:-:S04]  /*63e30*/  IMAD.WIDE R30, R32, 0x2, R42 ;  /* 0x00000002201e7825 */ /* 0x000fc800078e022a */
[----:B--2---:R-:W-:Y:S01]  /*63e40*/  IMAD.WIDE R28, R32, 0x2, R40 ;  /* 0x00000002201c7825 */ /* 0x004fe200078e0228 */
[----:B------:R-:W-:-:S04]  /*63e50*/  ISETP.LT.AND P5, PT, R2, c[0x0][0x178], !P0 ;  /* 0x00005e0002007a0c */ /* 0x000fc800047a1270 */
[----:B------:R4:W-:Y:S04]  /*63e60*/  @P4 STG.E.U16 [R28.64], R58 ;  /* 0x0000003a1c004986 */ /* 0x0009e8000c101506 */
[----:B------:R-:W-:Y:S01]  /*63e70*/  @P3 STG.E.U16 [R30.64], R35 ;  /* 0x000000231e003986 */ /* 0x000fe2000c101506 */
[----:B----4-:R-:W-:-:S05]  /*63e80*/  IMAD.WIDE R28, R32, 0x2, R44 ;  /* 0x00000002201c7825 */ /* 0x010fca00078e022c */
[----:B------:R0:W-:Y:S02]  /*63e90*/  @P5 STG.E.U16 [R28.64], R21 ;  /* 0x000000151c005986 */ /* 0x0001e4000c101506 */
[----:B0-----:R-:W-:Y:S02]  /*63ea0*/  PRMT R29, R36, 0x7632, R29 ;  /* 0x00007632241d7816 */ /* 0x001fe4000000001d */
[----:B------:R-:W2:Y:S01]  /*63eb0*/  LDL.LU R36, [R1+0x2c64] ;  /* 0x002c640001247983 */ /* 0x000ea20000300800 */
[----:B------:R-:W-:Y:S02]  /*63ec0*/  ISETP.LT.AND P3, PT, R53, c[0x0][0x178], !P0 ;  /* 0x00005e0035007a0c */ /* 0x000fe40004761270 */
[----:B------:R-:W-:Y:S01]  /*63ed0*/  ISETP.LT.AND P0, PT, R34, c[0x0][0x178], !P0 ;  /* 0x00005e0022007a0c */ /* 0x000fe20004701270 */
[----:B------:R-:W-:Y:S01]  /*63ee0*/  IMAD.WIDE R30, R32, 0x2, R46 ;  /* 0x00000002201e7825 */ /* 0x000fe200078e022e */
[----:B------:R-:W-:-:S03]  /*63ef0*/  PRMT R7, R33, 0x7632, R7 ;  /* 0x0000763221077816 */ /* 0x000fc60000000007 */
[C---:B------:R-:W-:Y:S01]  /*63f00*/  IMAD.WIDE R34, R32.reuse, 0x2, R48 ;  /* 0x0000000220227825 */ /* 0x040fe200078e0230 */
[C---:B------:R-:W-:Y:S01]  /*63f10*/  IADD3 R28, R32.reuse, c[0x0][0x198], RZ ;  /* 0x00006600201c7a10 */ /* 0x040fe20007ffe0ff */
[----:B------:R-:W-:Y:S02]  /*63f20*/  @P6 STG.E.U16 [R30.64], R56 ;  /* 0x000000381e006986 */ /* 0x000fe4000c101506 */
[----:B------:R-:W-:Y:S02]  /*63f30*/  IMAD.WIDE R32, R32, 0x2, R50 ;  /* 0x0000000220207825 */ /* 0x000fe400078e0232 */
[----:B------:R0:W-:Y:S04]  /*63f40*/  @P3 STG.E.U16 [R34.64], R55 ;  /* 0x0000003722003986 */ /* 0x0001e8000c101506 */
[----:B------:R1:W-:Y:S01]  /*63f50*/  @P0 STG.E.U16 [R32.64], R59 ;  /* 0x0000003b20000986 */ /* 0x0003e2000c101506 */
[----:B--2---:R-:W-:-:S03]  /*63f60*/  PRMT R36, R58, 0x7632, R36 ;  /* 0x000076323a247816 */ /* 0x004fc60000000024 */
[----:B------:R-:W2:Y:S04]  /*63f70*/  LDL.LU R58, [R1+0x2c60] ;  /* 0x002c6000013a7983 */ /* 0x000ea80000300800 */
[----:B0-----:R-:W3:Y:S04]  /*63f80*/  LDL.LU R55, [R1+0x2c5c] ;  /* 0x002c5c0001377983 */ /* 0x001ee80000300800 */
[----:B------:R-:W4:Y:S04]  /*63f90*/  LDL.LU R34, [R1+0x1bc] ;  /* 0x0001bc0001227983 */ /* 0x000f280000300800 */
[----:B------:R-:W4:Y:S04]  /*63fa0*/  LDL R35, [R1+0x2820] ;  /* 0x0028200001237983 */ /* 0x000f280000100800 */
[----:B-1----:R-:W4:Y:S01]  /*63fb0*/  LDL.LU R59, [R1+0x2c58] ;  /* 0x002c5800013b7983 */ /* 0x002f220000300800 */
[----:B------:R-:W-:Y:S01]  /*63fc0*/  ISETP.LT.AND P4, PT, R54, c[0x0][0x178], !P2 ;  /* 0x00005e0036007a0c */ /* 0x000fe20005781270 */
[----:B------:R-:W-:Y:S01]  /*63fd0*/  IMAD.WIDE R30, R28, 0x2, R8 ;  /* 0x000000021c1e7825 */ /* 0x000fe200078e0208 */
[----:B------:R-:W-:-:S02]  /*63fe0*/  ISETP.LT.AND P6, PT, R52, c[0x0][0x178], !P2 ;  /* 0x00005e0034007a0c */ /* 0x000fc400057c1270 */
[----:B------:R-:W-:Y:S01]  /*63ff0*/  ISETP.LT.AND P5, PT, R57, c[0x0][0x178], !P2 ;  /* 0x00005e0039007a0c */ /* 0x000fe200057a1270 */
[----:B------:R-:W-:-:S08]  /*64000*/  IMAD.WIDE R32, R28, 0x2, R12 ;  /* 0x000000021c207825 */ /* 0x000fd000078e020c */
[----:B------:R0:W-:Y:S02]  /*64010*/  @P4 STG.E.U16 [R30.64], R39 ;  /* 0x000000271e004986 */ /* 0x0001e4000c101506 */
[----:B0-----:R-:W-:-:S05]  /*64020*/  IMAD.WIDE R30, R28, 0x2, R10 ;  /* 0x000000021c1e7825 */ /* 0x001fca00078e020a */
[----:B------:R0:W-:Y:S04]  /*64030*/  @P6 STG.E.U16 [R30.64], R37 ;  /* 0x000000251e006986 */ /* 0x0001e8000c101506 */
[----:B------:R1:W-:Y:S01]  /*64040*/  @P5 STG.E.U16 [R32.64], R38 ;  /* 0x0000002620005986 */ /* 0x0003e2000c101506 */
[----:B0-----:R-:W-:-:S04]  /*64050*/  IMAD.WIDE R30, R28, 0x2, R14 ;  /* 0x000000021c1e7825 */ /* 0x001fc800078e020e */
[----:B-1----:R-:W-:Y:S01]  /*64060*/  IMAD.WIDE R32, R28, 0x2, R16 ;  /* 0x000000021c207825 */ /* 0x002fe200078e0210 */
[----:B------:R-:W-:Y:S02]  /*64070*/  PRMT R38, R21, 0x7632, R38 ;  /* 0x0000763215267816 */ /* 0x000fe40000000026 */
[----:B------:R-:W4:Y:S01]  /*64080*/  LDL.LU R21, [R1+0x2c54] ;  /* 0x002c540001157983 */ /* 0x000f220000300800 */
[----:B------:R-:W-:-:S03]  /*64090*/  PRMT R37, R56, 0x7632, R37 ;  /* 0x0000763238257816 */ /* 0x000fc60000000025 */
[----:B------:R-:W4:Y:S01]  /*640a0*/  LDL.LU R56, [R1+0x2c50] ;  /* 0x002c500001387983 */ /* 0x000f220000300800 */
[----:B--2---:R-:W-:Y:S02]  /*640b0*/  ISETP.LT.AND P3, PT, R58, c[0x0][0x178], !P2 ;  /* 0x00005e003a007a0c */ /* 0x004fe40005761270 */
[----:B---3--:R-:W-:Y:S02]  /*640c0*/  ISETP.LT.AND P0, PT, R55, c[0x0][0x178], !P2 ;  /* 0x00005e0037007a0c */ /* 0x008fe40005701270 */
[----:B----4-:R-:W-:Y:S02]  /*640d0*/  ISETP.LT.AND P4, PT, R59, c[0x0][0x178], !P2 ;  /* 0x00005e003b007a0c */ /* 0x010fe40005781270 */
[----:B------:R-:W-:Y:S02]  /*640e0*/  PRMT R39, R34, 0x7632, R39 ;  /* 0x0000763222277816 */ /* 0x000fe40000000027 */
[----:B------:R-:W-:Y:S01]  /*640f0*/  ISETP.LT.AND P5, PT, R35, c[0x0][0x178], !P2 ;  /* 0x00005e0023007a0c */ /* 0x000fe200057a1270 */
[----:B------:R-:W-:-:S08]  /*64100*/  IMAD.WIDE R34, R28, 0x2, R18 ;  /* 0x000000021c227825 */ /* 0x000fd000078e0212 */
[----:B------:R0:W-:Y:S04]  /*64110*/  @P4 STG.E.U16 [R30.64], R0 ;  /* 0x000000001e004986 */ /* 0x0001e8000c101506 */
[----:B------:R-:W-:Y:S04]  /*64120*/  @P3 STG.E.U16 [R32.64], R3 ;  /* 0x0000000320003986 */ /* 0x000fe8000c101506 */
[----:B------:R1:W-:Y:S04]  /*64130*/  @P0 STG.E.U16 [R34.64], R4 ;  /* 0x0000000422000986 */ /* 0x0003e8000c101506 */
[----:B0-----:R-:W2:Y:S04]  /*64140*/  LDL R31, [R1+0x18bc] ;  /* 0x0018bc00011f7983 */ /* 0x001ea80000100800 */
[----:B-1----:R-:W3:Y:S04]  /*64150*/  LDL.LU R4, [R1+0x16c] ;  /* 0x00016c0001047983 */ /* 0x002ee80000300800 */
[----:B------:R-:W4:Y:S04]  /*64160*/  LDL.LU R34, [R1+0x13c] ;  /* 0x00013c0001227983 */ /* 0x000f280000300800 */
[----:B------:R-:W4:Y:S01]  /*64170*/  LDL R35, [R1+0x2968] ;  /* 0x0029680001237983 */ /* 0x000f220000100800 */
[----:B------:R-:W-:Y:S01]  /*64180*/  ISETP.LT.AND P6, PT, R60, c[0x0][0x178], !P2 ;  /* 0x00005e003c007a0c */ /* 0x000fe200057c1270 */
[----:B------:R-:W-:Y:S01]  /*64190*/  IMAD.WIDE R32, R28, 0x2, R22 ;  /* 0x000000021c207825 */ /* 0x000fe200078e0216 */
[----:B------:R-:W-:-:S02]  /*641a0*/  ISETP.LT.AND P0, PT, R56, c[0x0][0x178], !P2 ;  /* 0x00005e0038007a0c */ /* 0x000fc40005701270 */
[----:B--2---:R-:W-:Y:S01]  /*641b0*/  ISETP.LT.AND P4, PT, R31, c[0x0][0x178], !P2 ;  /* 0x00005e001f007a0c */ /* 0x004fe20005781270 */
[----:B------:R-:W-:-:S05]  /*641c0*/  IMAD.WIDE R30, R28, 0x2, R20 ;  /* 0x000000021c1e7825 */ /* 0x000fca00078e0214 */
[----:B------:R0:W-:Y:S01]  /*641d0*/  @P5 STG.E.U16 [R30.64], R5 ;  /* 0x000000051e005986 */ /* 0x0001e2000c101506 */
[----:B---3--:R-:W-:Y:S02]  /*641e0*/  PRMT R0, R4, 0x7632, R0 ;  /* 0x0000763204007816 */ /* 0x008fe40000000000 */
[----:B----4-:R-:W-:Y:S01]  /*641f0*/  ISETP.LT.AND P3, PT, R35, c[0x0][0x178], !P2 ;  /* 0x00005e0023007a0c */ /* 0x010fe20005761270 */
[----:B------:R1:W-:Y:S01]  /*64200*/  @P6 STG.E.U16 [R32.64], R6 ;  /* 0x0000000620006986 */ /* 0x0003e2000c101506 */
[----:B0-----:R-:W-:-:S04]  /*64210*/  IMAD.WIDE R4, R28, 0x2, R24 ;  /* 0x000000021c047825 */ /* 0x001fc800078e0218 */
[C---:B------:R-:W-:Y:S01]  /*64220*/  IMAD.WIDE R30, R28.reuse, 0x2, R26 ;  /* 0x000000021c1e7825 */ /* 0x040fe200078e021a */
[----:B------:R-:W-:Y:S03]  /*64230*/  @P4 STG.E.U16 [R4.64], R7 ;  /* 0x0000000704004986 */ /* 0x000fe6000c101506 */
[----:B-1----:R-:W-:Y:S01]  /*64240*/  IMAD.WIDE R32, R28, 0x2, R40 ;  /* 0x000000021c207825 */ /* 0x002fe200078e0228 */
[----:B------:R-:W2:Y:S04]  /*64250*/  LDL R6, [R1+0x2974] ;  /* 0x0029740001067983 */ /* 0x000ea80000100800 */
[----:B------:R-:W-:Y:S04]  /*64260*/  @P0 STG.E.U16 [R30.64], R29 ;  /* 0x0000001d1e000986 */ /* 0x000fe8000c101506 */
[----:B------:R0:W-:Y:S04]  /*64270*/  @P3 STG.E.U16 [R32.64], R36 ;  /* 0x0000002420003986 */ /* 0x0001e8000c101506 */
[----:B0-----:R-:W3:Y:S04]  /*64280*/  LDL R32, [R1+0x54c] ;  /* 0x00054c0001207983 */ /* 0x001ee80000100800 */
[----:B------:R0:W-:Y:S04]  /*64290*/  STL [R1+0x2c3c], R36 ;  /* 0x002c3c2401007387 */ /* 0x0001e80000100800 */
[----:B0-----:R-:W4:Y:S04]  /*642a0*/  LDL.LU R36, [R1+0x42c] ;  /* 0x00042c0001247983 */ /* 0x001f280000300800 */
[----:B------:R-:W3:Y:S01]  /*642b0*/  LDL R33, [R1+0x297c] ;  /* 0x00297c0001217983 */ /* 0x000ee20000100800 */
[----:B------:R-:W-:-:S02]  /*642c0*/  ISETP.LT.AND P5, PT, R61, c[0x0][0x178], !P2 ;  /* 0x00005e003d007a0c */ /* 0x000fc400057a1270 */
[----:B------:R-:W-:Y:S01]  /*642d0*/  ISETP.LT.AND P6, PT, R2, c[0x0][0x178], !P2 ;  /* 0x00005e0002007a0c */ /* 0x000fe200057c1270 */
[----:B------:R-:W-:Y:S01]  /*642e0*/  IMAD.WIDE R30, R28, 0x2, R44 ;  /* 0x000000021c1e7825 */ /* 0x000fe200078e022c */
[----:B------:R-:W-:-:S03]  /*642f0*/  ISETP.LT.AND P3, PT, R54, c[0x0][0x178], !P1 ;  /* 0x00005e0036007a0c */ /* 0x000fc60004f61270 */
[----:B------:R-:W-:Y:S01]  /*64300*/  IMAD.WIDE R4, R28, 0x2, R46 ;  /* 0x000000021c047825 */ /* 0x000fe200078e022e */
[----:B------:R-:W-:Y:S02]  /*64310*/  PRMT R3, R34, 0x7632, R3 ;  /* 0x0000763222037816 */ /* 0x000fe40000000003 */
[----:B------:R-:W-:Y:S02]  /*64320*/  IADD3 R34, R28, c[0x0][0x198], RZ ;  /* 0x000066001c227a10 */ /* 0x000fe40007ffe0ff */
[----:B--2---:R-:W-:Y:S01]  /*64330*/  ISETP.LT.AND P4, PT, R6, c[0x0][0x178], !P2 ;  /* 0x00005e0006007a0c */ /* 0x004fe20005781270 */
[----:B------:R-:W-:-:S05]  /*64340*/  IMAD.WIDE R6, R28, 0x2, R42 ;  /* 0x000000021c067825 */ /* 0x000fca00078e022a */
[----:B------:R0:W-:Y:S04]  /*64350*/  @P5 STG.E.U16 [R6.64], R39 ;  /* 0x0000002706005986 */ /* 0x0001e8000c101506 */
[----:B------:R-:W-:Y:S04]  /*64360*/  @P6 STG.E.U16 [R30.64], R38 ;  /* 0x000000261e006986 */ /* 0x000fe8000c101506 */
[----:B------:R1:W-:Y:S01]  /*64370*/  @P4 STG.E.U16 [R4.64], R37 ;  /* 0x0000002504004986 */ /* 0x0003e2000c101506 */
[----:B------:R-:W-:Y:S01]  /*64380*/  ISETP.LT.AND P6, PT, R52, c[0x0][0x178], !P1 ;  /* 0x00005e0034007a0c */ /* 0x000fe20004fc1270 */
[----:B0-----:R-:W-:-:S04]  /*64390*/  IMAD.WIDE R6, R28, 0x2, R50 ;  /* 0x000000021c067825 */ /* 0x001fc800078e0232 */
[----:B-1----:R-:W-:Y:S01]  /*643a0*/  IMAD.WIDE R4, R28, 0x2, R48 ;  /* 0x000000021c047825 */ /* 0x002fe200078e0230 */
[----:B---3--:R-:W-:Y:S02]  /*643b0*/  ISETP.LT.AND P0, PT, R33, c[0x0][0x178], !P2 ;  /* 0x00005e0021007a0c */ /* 0x008fe40005701270 */
[----:B------:R-:W-:Y:S01]  /*643c0*/  ISETP.LT.AND P2, PT, R53, c[0x0][0x178], !P2 ;  /* 0x00005e0035007a0c */ /* 0x000fe20005741270 */
[----:B------:R0:W-:Y:S04]  /*643d0*/  STL [R1+0x2c48], R33 ;  /* 0x002c482101007387 */ /* 0x0001e80000100800 */
[----:B------:R-:W2:Y:S01]  /*643e0*/  LDL.LU R53, [R1+0x4bc] ;  /* 0x0004bc0001357983 */ /* 0x000ea20000300800 */
[----:B------:R-:W-:-:S03]  /*643f0*/  IMAD.WIDE R28, R34, 0x2, R8 ;  /* 0x00000002221c7825 */ /* 0x000fc600078e0208 */
[----:B0-----:R-:W3:Y:S04]  /*64400*/  LDL.LU R33, [R1+0x49c] ;  /* 0x00049c0001217983 */ /* 0x001ee80000300800 */
[----:B------:R0:W-:Y:S04]  /*64410*/  STL [R1+0x2c4c], R47 ;  /* 0x002c4c2f01007387 */ /* 0x0001e80000100800 */
[----:B------:R-:W-:Y:S04]  /*64420*/  @P2 STG.E.U16 [R4.64], R0 ;  /* 0x0000000004002986 */ /* 0x000fe8000c101506 */
[----:B0-----:R-:W2:Y:S04]  /*64430*/  LDL.LU R47, [R1+0x4ac] ;  /* 0x0004ac00012f7983 */ /* 0x001ea80000300800 */
[----:B------:R-:W2:Y:S04]  /*64440*/  LDL R39, [R1+0x18bc] ;  /* 0x0018bc0001277983 */ /* 0x000ea80000100800 */
[----:B------:R-:W2:Y:S04]  /*64450*/  LDL R30, [R1+0x53c] ;  /* 0x00053c00011e7983 */ /* 0x000ea80000100800 */
[----:B------:R-:W3:Y:S04]  /*64460*/  LDL.LU R31, [R1+0x2a08] ;  /* 0x002a0800011f7983 */ /* 0x000ee80000300800 */
[----:B------:R0:W-:Y:S01]  /*64470*/  STL [R1+0x2c44], R52 ;  /* 0x002c443401007387 */ /* 0x0001e20000100800 */
[----:B------:R-:W-:-:S03]  /*64480*/  ISETP.LT.AND P2, PT, R55, c[0x0][0x178], !P1 ;  /* 0x00005e0037007a0c */ /* 0x000fc60004f41270 */
[----:B------:R-:W-:Y:S04]  /*64490*/  @P0 STG.E.U16 [R6.64], R3 ;  /* 0x0000000306000986 */ /* 0x000fe8000c101506 */
[----:B------:R-:W-:Y:S04]  /*644a0*/  @P3 STG.E.U16 [R28.64], R32 ;  /* 0x000000201c003986 */ /* 0x000fe8000c101506 */
[----:B0-----:R-:W4:Y:S04]  /*644b0*/  LDL.LU R52, [R1+0x48c] ;  /* 0x00048c0001347983 */ /* 0x001f280000300800 */
[----:B------:R0:W-:Y:S04]  /*644c0*/  STL [R1+0x2c40], R51 ;  /* 0x002c403301007387 */ /* 0x0001e80000100800 */
[----:B0-----:R-:W4:Y:S04]  /*644d0*/  LDL.LU R51, [R1+0x43c] ;  /* 0x00043c0001337983 */ /* 0x001f280000300800 */
[----:B------:R-:W4:Y:S04]  /*644e0*/  LDL.LU R32, [R1+0x2a0c] ;  /* 0x002a0c0001207983 */ /* 0x000f280000300800 */
[----:B------:R0:W-:Y:S04]  /*644f0*/  STL [R1+0x2c34], R55 ;  /* 0x002c343701007387 */ /* 0x0001e80000100800 */
[----:B0-----:R-:W4:Y:S01]  /*64500*/  LDL R55, [R1+0x2820] ;  /* 0x0028200001377983 */ /* 0x001f220000100800 */
[----:B------:R-:W-:-:S02]  /*64510*/  ISETP.LT.AND P4, PT, R57, c[0x0][0x178], !P1 ;  /* 0x00005e0039007a0c */ /* 0x000fc40004f81270 */
[----:B------:R-:W-:Y:S02]  /*64520*/  ISETP.LT.AND P5, PT, R59, c[0x0][0x178], !P1 ;  /* 0x00005e003b007a0c */ /* 0x000fe40004fa1270 */
[----:B------:R-:W-:Y:S01]  /*64530*/  ISETP.LT.AND P3, PT, R58, c[0x0][0x178], !P1 ;  /* 0x00005e003a007a0c */ /* 0x000fe20004f61270 */
[----:B------:R-:W-:-:S04]  /*64540*/  IMAD.WIDE R4, R34, 0x2, R10 ;  /* 0x0000000222047825 */ /* 0x000fc800078e020a */
[----:B------:R-:W-:-:S04]  /*64550*/  IMAD.WIDE R6, R34, 0x2, R12 ;  /* 0x0000000222067825 */ /* 0x000fc800078e020c */
[----:B------:R-:W-:Y:S01]  /*64560*/  IMAD.WIDE R28, R34, 0x2, R14 ;  /* 0x00000002221c7825 */ /* 0x000fe200078e020e */
[----:B------:R0:W-:Y:S04]  /*64570*/  STL [R1+0x2c38], R58 ;  /* 0x002c383a01007387 */ /* 0x0001e80000100800 */
[----:B0-----:R-:W4:Y:S04]  /*64580*/  LDL.LU R58, [R1+0x44c] ;  /* 0x00044c00013a7983 */ /* 0x001f280000300800 */
[----:B--2---:R0:W-:Y:S04]  /*64590*/  @P6 STG.E.U16 [R4.64], R30 ;  /* 0x0000001e04006986 */ /* 0x0041e8000c101506 */
[----:B------:R1:W-:Y:S01]  /*645a0*/  @P4 STG.E.U16 [R6.64], R53 ;  /* 0x0000003506004986 */ /* 0x0003e2000c101506 */
[----:B---3--:R-:W-:-:S03]  /*645b0*/  ISETP.GE.AND P6, PT, R31, c[0x0][0x17c], PT ;  /* 0x00005f001f007a0c */ /* 0x008fc60003fc6270 */
[----:B------:R2:W-:Y:S01]  /*645c0*/  @P5 STG.E.U16 [R28.64], R47 ;  /* 0x0000002f1c005986 */ /* 0x0005e2000c101506 */
[----:B0-----:R-:W-:-:S03]  /*645d0*/  IMAD.WIDE R4, R34, 0x2, R16 ;  /* 0x0000000222047825 */ /* 0x001fc600078e0210 */
[----:B------:R-:W3:Y:S01]  /*645e0*/  LDL R30, [R1+0x2978] ;  /* 0x00297800011e7983 */ /* 0x000ee20000100800 */
[----:B-1----:R-:W-:-:S03]  /*645f0*/  IMAD.WIDE R6, R34, 0x2, R18 ;  /* 0x0000000222067825 */ /* 0x002fc600078e0212 */
[----:B------:R-:W3:Y:S01]  /*64600*/  LDL R31, [R1+0x2974] ;  /* 0x00297400011f7983 */ /* 0x000ee20000100800 */
[----:B--2---:R-:W-:-:S03]  /*64610*/  IMAD.WIDE R28, R34, 0x2, R20 ;  /* 0x00000002221c7825 */ /* 0x004fc600078e0214 */
[----:B------:R-:W-:Y:S01]  /*64620*/  @P3 STG.E.U16 [R4.64], R33 ;  /* 0x0000002104003986 */ /* 0x000fe2000c101506 */
[----:B------:R-:W-:-:S03]  /*64630*/  ISETP.LT.AND P5, PT, R39, c[0x0][0x178], !P1 ;  /* 0x00005e0027007a0c */ /* 0x000fc60004fa1270 */
[----:B----4-:R-:W-:Y:S01]  /*64640*/  @P2 STG.E.U16 [R6.64], R52 ;  /* 0x0000003406002986 */ /* 0x010fe2000c101506 */
[----:B------:R-:W-:-:S03]  /*64650*/  ISETP.LT.AND P0, PT, R55, c[0x0][0x178], !P1 ;  /* 0x00005e0037007a0c */ /* 0x000fc60004f01270 */
[----:B------:R-:W2:Y:S04]  /*64660*/  LDL.LU R55, [R1+0x41c] ;  /* 0x00041c0001377983 */ /* 0x000ea80000300800 */
[----:B------:R0:W-:Y:S06]  /*64670*/  STL [R1+0x2c30], R17 ;  /* 0x002c301101007387 */ /* 0x0001ec0000100800 */
[----:B------:R1:W-:Y:S04]  /*64680*/  @P0 STG.E.U16 [R28.64], R51 ;  /* 0x000000331c000986 */ /* 0x0003e8000c101506 */
[----:B0-----:R-:W4:Y:S04]  /*64690*/  LDL R17, [R1+0x38c] ;  /* 0x00038c0001117983 */ /* 0x001f280000100800 */
[----:B------:R-:W3:Y:S04]  /*646a0*/  LDL.LU R39, [R1+0x22c] ;  /* 0x00022c0001277983 */ /* 0x000ee80000300800 */
[----:B-1----:R-:W3:Y:S04]  /*646b0*/  LDL.LU R28, [R1+0x54c] ;  /* 0x00054c00011c7983 */ /* 0x002ee80000300800 */
[----:B------:R-:W4:Y:S01]  /*646c0*/  LDL.LU R29, [R1+0x53c] ;  /* 0x00053c00011d7983 */ /* 0x000f220000300800 */
[----:B------:R-:W-:Y:S01]  /*646d0*/  ISETP.LT.AND P4, PT, R60, c[0x0][0x178], !P1 ;  /* 0x00005e003c007a0c */ /* 0x000fe20004f81270 */
[----:B------:R-:W-:Y:S01]  /*646e0*/  IMAD.WIDE R4, R34, 0x2, R22 ;  /* 0x0000000222047825 */ /* 0x000fe200078e0216 */
[----:B------:R-:W-:-:S02]  /*646f0*/  ISETP.LT.AND P0, PT, R56, c[0x0][0x178], !P1 ;  /* 0x00005e0038007a0c */ /* 0x000fc40004f01270 */
[----:B------:R-:W-:Y:S01]  /*64700*/  ISETP.LT.AND P2, PT, R35, c[0x0][0x178], !P1 ;  /* 0x00005e0023007a0c */ /* 0x000fe20004f41270 */
[----:B------:R-:W-:Y:S01]  /*64710*/  IMAD.WIDE R6, R34, 0x2, R24 ;  /* 0x0000000222067825 */ /* 0x000fe200078e0218 */
[----:B------:R-:W-:Y:S01]  /*64720*/  ISETP.GE.AND P3, PT, R32, c[0x0][0x17c], PT ;  /* 0x00005f0020007a0c */ /* 0x000fe20003f66270 */
[----:B------:R-:W4:Y:S01]  /*64730*/  LDL R35, [R1+0x2bc] ;  /* 0x0002bc0001237983 */ /* 0x000f220000100800 */
[----:B------:R-:W-:-:S03]  /*64740*/  PRMT R3, R53, 0x7632, R3 ;  /* 0x0000763235037816 */ /* 0x000fc60000000003 */
[----:B------:R-:W4:Y:S04]  /*64750*/  LDL R32, [R1+0x2cc] ;  /* 0x0002cc0001207983 */ /* 0x000f280000100800 */
[----:B------:R0:W-:Y:S04]  /*64760*/  @P4 STG.E.U16 [R4.64], R36 ;  /* 0x0000002404004986 */ /* 0x0001e8000c101506 */
[----:B------:R1:W-:Y:S04]  /*64770*/  @P5 STG.E.U16 [R6.64], R58 ;  /* 0x0000003a06005986 */ /* 0x0003e8000c101506 */
[----:B------:R1:W-:Y:S01]  /*64780*/  STL [R1+0x2c2c], R56 ;  /* 0x002c2c3801007387 */ /* 0x0003e20000100800 */
[----:B------:R-:W-:-:S02]  /*64790*/  PRMT R0, R33, 0x7632, R0 ;  /* 0x0000763221007816 */ /* 0x000fc40000000000 */
[----:B0-----:R-:W-:Y:S01]  /*647a0*/  PRMT R4, R47, 0x7632, R4 ;  /* 0x000076322f047816 */ /* 0x001fe20000000004 */
[----:B-1----:R-:W-:Y:S01]  /*647b0*/  IMAD.WIDE R6, R34, 0x2, R26 ;  /* 0x0000000222067825 */ /* 0x002fe200078e021a */
[----:B------:R-:W4:Y:S04]  /*647c0*/  LDL.LU R56, [R1+0x39c] ;  /* 0x00039c0001387983 */ /* 0x000f280000300800 */
[----:B------:R-:W4:Y:S04]  /*647d0*/  LDL.LU R53, [R1+0x21c] ;  /* 0x00021c0001357983 */ /* 0x000f280000300800 */
[----:B------:R-:W-:Y:S01]  /*647e0*/  STL [R1+0x2c28], R61 ;  /* 0x002c283d01007387 */ /* 0x000fe20000100800 */
[----:B------:R-:W-:-:S03]  /*647f0*/  PRMT R5, R52, 0x7632, R5 ;  /* 0x0000763234057816 */ /* 0x000fc60000000005 */
[----:B------:R-:W4:Y:S04]  /*64800*/  LDL.LU R47, [R1+0x2c4c] ;  /* 0x002c4c00012f7983 */ /* 0x000f280000300800 */
[----:B------:R-:W4:Y:S04]  /*64810*/  LDL.LU R33, [R1+0x2c48] ;  /* 0x002c480001217983 */ /* 0x000f280000300800 */
[----:B--2---:R0:W-:Y:S01]  /*64820*/  @P0 STG.E.U16 [R6.64], R55 ;  /* 0x0000003706000986 */ /* 0x0041e2000c101506 */
[----:B---3--:R-:W-:Y:S02]  /*64830*/  PRMT R37, R28, 0x7632, R37 ;  /* 0x000076321c257816 */ /* 0x008fe40000000025 */
[----:B----4-:R-:W-:Y:S01]  /*64840*/  PRMT R38, R29, 0x7632, R38 ;  /* 0x000076321d267816 */ /* 0x010fe20000000026 */
[----:B------:R-:W-:-:S05]  /*64850*/  IMAD.WIDE R28, R34, 0x2, R40 ;  /* 0x00000002221c7825 */ /* 0x000fca00078e0228 */
[----:B------:R1:W-:Y:S01]  /*64860*/  @P2 STG.E.U16 [R28.64], R17 ;  /* 0x000000111c002986 */ /* 0x0003e2000c101506 */
[----:B0-----:R-:W-:Y:S02]  /*64870*/  PRMT R6, R51, 0x7632, R6 ;  /* 0x0000763233067816 */ /* 0x001fe40000000006 */
[----:B------:R-:W-:Y:S01]  /*64880*/  PRMT R7, R36, 0x7632, R7 ;  /* 0x0000763224077816 */ /* 0x000fe20000000007 */
[----:B-1----:R-:W2:Y:S04]  /*64890*/  LDL R17, [R1+0x2820] ;  /* 0x0028200001117983 */ /* 0x002ea80000100800 */
[----:B------:R-:W3:Y:S04]  /*648a0*/  LDL.LU R52, [R1+0x2c44] ;  /* 0x002c440001347983 */ /* 0x000ee80000300800 */
[----:B------:R-:W4:Y:S04]  /*648b0*/  LDL.LU R51, [R1+0x2c40] ;  /* 0x002c400001337983 */ /* 0x000f280000300800 */
[----:B------:R-:W2:Y:S01]  /*648c0*/  LDL.LU R36, [R1+0x2c3c] ;  /* 0x002c3c0001247983 */ /* 0x000ea20000300800 */
[----:B------:R-:W-:-:S02]  /*648d0*/  ISETP.LT.AND P4, PT, R61, c[0x0][0x178], !P1 ;  /* 0x00005e003d007a0c */ /* 0x000fc40004f81270 */
[----:B------:R-:W-:Y:S01]  /*648e0*/  ISETP.LT.AND P5, PT, R2, c[0x0][0x178], !P1 ;  /* 0x00005e0002007a0c */ /* 0x000fe20004fa1270 */
[----:B------:R-:W-:Y:S01]  /*648f0*/  IMAD.WIDE R28, R34, 0x2, R42 ;  /* 0x00000002221c7825 */ /* 0x000fe200078e022a */
[----:B------:R-:W-:Y:S01]  /*64900*/  ISETP.LT.AND P2, PT, R31, c[0x0][0x178], !P1 ;  /* 0x00005e001f007a0c */ /* 0x000fe20004f41270 */
[----:B------:R-:W2:Y:S01]  /*64910*/  LDL R61, [R1+0x2968] ;  /* 0x00296800013d7983 */ /* 0x000ea20000100800 */
[----:B------:R-:W-:Y:S01]  /*64920*/  ISETP.LT.AND P0, PT, R30, c[0x0][0x178], !P1 ;  /* 0x00005e001e007a0c */ /* 0x000fe20004f01270 */
[----:B------:R-:W-:-:S06]  /*64930*/  IMAD.WIDE R30, R34, 0x2, R44 ;  /* 0x00000002221e7825 */ /* 0x000fcc00078e022c */
[----:B------:R0:W-:Y:S04]  /*64940*/  @P4 STG.E.U16 [R28.64], R56 ;  /* 0x000000381c004986 */ /* 0x0001e8000c101506 */
[----:B------:R1:W-:Y:S01]  /*64950*/  @P5 STG.E.U16 [R30.64], R32 ;  /* 0x000000201e005986 */ /* 0x0003e2000c101506 */
[----:B------:R-:W-:Y:S02]  /*64960*/  ISETP.LT.AND P5, PT, R54, c[0x0][0x178], !P3 ;  /* 0x00005e0036007a0c */ /* 0x000fe40005fa1270 */
[----:B------:R-:W-:Y:S01]  /*64970*/  ISETP.LT.AND P1, PT, R33, c[0x0][0x178], !P1 ;  /* 0x00005e0021007a0c */ /* 0x000fe20004f21270 */
[----:B0-----:R-:W-:-:S04]  /*64980*/  IMAD.WIDE R28, R34, 0x2, R46 ;  /* 0x00000002221c7825 */ /* 0x001fc800078e022e */
[C---:B-1----:R-:W-:Y:S01]  /*64990*/  IMAD.WIDE R30, R34.reuse, 0x2, R48 ;  /* 0x00000002221e7825 */ /* 0x042fe200078e0230 */
[----:B------:R0:W-:Y:S04]  /*649a0*/  @P2 STG.E.U16 [R28.64], R35 ;  /* 0x000000231c002986 */ /* 0x0001e8000c101506 */
[----:B------:R1:W-:Y:S01]  /*649b0*/  @P0 STG.E.U16 [R30.64], R39 ;  /* 0x000000271e000986 */ /* 0x0003e2000c101506 */
[----:B0-----:R-:W-:Y:S02]  /*649c0*/  IADD3 R28, R34, c[0x0][0x198], RZ ;  /* 0x00006600221c7a10 */ /* 0x001fe40007ffe0ff */
[----:B------:R-:W-:-:S03]  /*649d0*/  PRMT R29, R55, 0x7632, R29 ;  /* 0x00007632371d7816 */ /* 0x000fc6000000001d */
[----:B------:R-:W-:-:S04]  /*649e0*/  IMAD.WIDE R32, R28, 0x2, R8 ;  /* 0x000000021c207825 */ /* 0x000fc800078e0208 */
[----:B-1----:R-:W-:Y:S01]  /*649f0*/  IMAD.WIDE R30, R28, 0x2, R10 ;  /* 0x000000021c1e7825 */ /* 0x002fe200078e020a */
[----:B---3--:R-:W-:-:S03]  /*64a00*/  ISETP.LT.AND P4, PT, R52, c[0x0][0x178], !P3 ;  /* 0x00005e0034007a0c */ /* 0x008fc60005f81270 */
[----:B----4-:R-:W-:Y:S01]  /*64a10*/  IMAD.WIDE R34, R34, 0x2, R50 ;  /* 0x0000000222227825 */ /* 0x010fe200078e0232 */
[----:B--2---:R-:W-:Y:S02]  /*64a20*/  PRMT R36, R58, 0x7632, R36 ;  /* 0x000076323a247816 */ /* 0x004fe40000000024 */
[----:B------:R-:W2:Y:S04]  /*64a30*/  LDL.LU R58, [R1+0x2c38] ;  /* 0x002c3800013a7983 */ /* 0x000ea80000300800 */
[----:B------:R-:W3:Y:S04]  /*64a40*/  LDL.LU R55, [R1+0x2c34] ;  /* 0x002c340001377983 */ /* 0x000ee80000300800 */
[----:B------:R0:W-:Y:S04]  /*64a50*/  @P1 STG.E.U16 [R34.64], R53 ;  /* 0x0000003522001986 */ /* 0x0001e8000c101506 */
[----:B------:R-:W-:Y:S04]  /*64a60*/  @P5 STG.E.U16 [R32.64], R37 ;  /* 0x0000002520005986 */ /* 0x000fe8000c101506 */
[----:B------:R1:W-:Y:S01]  /*64a70*/  @P4 STG.E.U16 [R30.64], R38 ;  /* 0x000000261e004986 */ /* 0x0003e2000c101506 */
[----:B------:R-:W-:-:S03]  /*64a80*/  ISETP.LT.AND P4, PT, R17, c[0x0][0x178], !P3 ;  /* 0x00005e0011007a0c */ /* 0x000fc60005f81270 */
[----:B0-----:R-:W4:Y:S04]  /*64a90*/  LDL.LU R34, [R1+0x38c] ;  /* 0x00038c0001227983 */ /* 0x001f280000300800 */
[----:B------:R-:W4:Y:S04]  /*64aa0*/  LDL R35, [R1+0x18bc] ;  /* 0x0018bc0001237983 */ /* 0x000f280000100800 */
[----:B------:R-:W4:Y:S01]  /*64ab0*/  LDL.LU R17, [R1+0x2c30] ;  /* 0x002c300001117983 */ /* 0x000f220000300800 */
[----:B------:R-:W-:Y:S02]  /*64ac0*/  ISETP.LT.AND P2, PT, R57, c[0x0][0x178], !P3 ;  /* 0x00005e0039007a0c */ /* 0x000fe40005f41270 */
[----:B------:R-:W-:Y:S01]  /*64ad0*/  ISETP.LT.AND P0, PT, R59, c[0x0][0x178], !P3 ;  /* 0x00005e003b007a0c */ /* 0x000fe20005f01270 */
[----:B-1----:R-:W-:-:S04]  /*64ae0*/  IMAD.WIDE R30, R28, 0x2, R12 ;  /* 0x000000021c1e7825 */ /* 0x002fc800078e020c */
[----:B------:R-:W-:-:S06]  /*64af0*/  IMAD.WIDE R32, R28, 0x2, R14 ;  /* 0x000000021c207825 */ /* 0x000fcc00078e020e */
[----:B------:R-:W-:Y:S04]  /*64b00*/  @P2 STG.E.U16 [R30.64], R3 ;  /* 0x000000031e002986 */ /* 0x000fe8000c101506 */
[----:B------:R0:W-:Y:S01]  /*64b10*/  @P0 STG.E.U16 [R32.64], R4 ;  /* 0x0000000420000986 */ /* 0x0001e2000c101506 */
[----:B------:R-:W-:Y:S01]  /*64b20*/  PRMT R38, R56, 0x7632, R38 ;  /* 0x0000763238267816 */ /* 0x000fe20000000026 */
[----:B0-----:R-:W-:Y:S02]  /*64b30*/  IMAD.WIDE R32, R28, 0x2, R18 ;  /* 0x000000021c207825 */ /* 0x001fe400078e0212 */
[----:B------:R-:W4:Y:S04]  /*64b40*/  LDL.LU R4, [R1+0x2cc] ;  /* 0x0002cc0001047983 */ /* 0x000f280000300800 */
[----:B------:R-:W4:Y:S01]  /*64b50*/  LDL.LU R56, [R1+0x2c2c] ;  /* 0x002c2c0001387983 */ /* 0x000f220000300800 */
[----:B--2---:R-:W-:-:S02]  /*64b60*/  ISETP.LT.AND P1, PT, R58, c[0x0][0x178], !P3 ;  /* 0x00005e003a007a0c */ /* 0x004fc40005f21270 */
[----:B---3--:R-:W-:Y:S02]  /*64b70*/  ISETP.LT.AND P5, PT, R55, c[0x0][0x178], !P3 ;  /* 0x00005e0037007a0c */ /* 0x008fe40005fa1270 */
[----:B----4-:R-:W-:Y:S02]  /*64b80*/  PRMT R37, R34, 0x7632, R37 ;  /* 0x0000763222257816 */ /* 0x010fe40000000025 */
[----:B------:R-:W-:Y:S01]  /*64b90*/  ISETP.LT.AND P0, PT, R35, c[0x0][0x178], !P3 ;  /* 0x00005e0023007a0c */ /* 0x000fe20005f01270 */
[----:B------:R-:W-:-:S04]  /*64ba0*/  IMAD.WIDE R34, R28, 0x2, R20 ;  /* 0x000000021c227825 */ /* 0x000fc800078e0214 */
[----:B------:R-:W-:-:S05]  /*64bb0*/  IMAD.WIDE R30, R28, 0x2, R16 ;  /* 0x000000021c1e7825 */ /* 0x000fca00078e0210 */
[----:B------:R-:W-:Y:S04]  /*64bc0*/  @P1 STG.E.U16 [R30.64], R0 ;  /* 0x000000001e001986 */ /* 0x000fe8000c101506 */
[----:B------:R-:W-:Y:S04]  /*64bd0*/  @P5 STG.E.U16 [R32.64], R5 ;  /* 0x0000000520005986 */ /* 0x000fe8000c101506 */
[----:B------:R0:W-:Y:S01]  /*64be0*/  @P4 STG.E.U16 [R34.64], R6 ;  /* 0x0000000622004986 */ /* 0x0001e2000c101506 */
[----:B------:R-:W-:-:S03]  /*64bf0*/  ISETP.LT.AND P4, PT, R61, c[0x0][0x178], !P3 ;  /* 0x00005e003d007a0c */ /* 0x000fc60005f81270 */
[----:B0-----:R-:W2:Y:S04]  /*64c00*/  LDL R6, [R1+0x2974] ;  /* 0x0029740001067983 */ /* 0x001ea80000100800 */
[----:B------:R0:W-:Y:S04]  /*64c10*/  STL [R1+0x2c1c], R34 ;  /* 0x002c1c2201007387 */ /* 0x0001e80000100800 */
[----:B0-----:R-:W3:Y:S04]  /*64c20*/  LDL.LU R34, [R1+0x2bc] ;  /* 0x0002bc0001227983 */ /* 0x001ee80000300800 */
[----:B------:R-:W4:Y:S04]  /*64c30*/  LDL R35, [R1+0x297c] ;  /* 0x00297c0001237983 */ /* 0x000f280000100800 */
[----:B------:R-:W4:Y:S01]  /*64c40*/  LDL.LU R61, [R1+0x2c28] ;  /* 0x002c2800013d7983 */ /* 0x000f220000300800 */
[----:B------:R-:W-:-:S02]  /*64c50*/  ISETP.LT.AND P2, PT, R60, c[0x0][0x178], !P3 ;  /* 0x00005e003c007a0c */ /* 0x000fc40005f41270 */
[----:B------:R-:W-:Y:S01]  /*64c60*/  PRMT R3, R4, 0x7632, R3 ;  /* 0x0000763204037816 */ /* 0x000fe20000000003 */
[----:B------:R-:W-:Y:S01]  /*64c70*/  IMAD.WIDE R4, R28, 0x2, R22 ;  /* 0x000000021c047825 */ /* 0x000fe200078e0216 */
[----:B------:R-:W-:-:S03]  /*64c80*/  ISETP.LT.AND P5, PT, R56, c[0x0][0x178], !P3 ;  /* 0x00005e0038007a0c */ /* 0x000fc60005fa1270 */
[----:B------:R-:W-:-:S06]  /*64c90*/  IMAD.WIDE R30, R28, 0x2, R24 ;  /* 0x000000021c1e7825 */ /* 0x000fcc00078e0218 */
[----:B------:R0:W-:Y:S04]  /*64ca0*/  @P2 STG.E.U16 [R4.64], R7 ;  /* 0x0000000704002986 */ /* 0x0001e8000c101506 */
[----:B------:R1:W-:Y:S01]  /*64cb0*/  @P0 STG.E.U16 [R30.64], R36 ;  /* 0x000000241e000986 */ /* 0x0003e2000c101506 */
[----:B------:R-:W-:-:S03]  /*64cc0*/  ISETP.LT.AND P0, PT, R2, c[0x0][0x178], !P3 ;  /* 0x00005e0002007a0c */ /* 0x000fc60005f01270 */
[----:B------:R-:W4:Y:S01]  /*64cd0*/  LDL.LU R2, [R1+0x2c24] ;  /* 0x002c240001027983 */ /* 0x000f220000300800 */
[----:B0-----:R-:W-:-:S03]  /*64ce0*/  IMAD.WIDE R4, R28, 0x2, R26 ;  /* 0x000000021c047825 */ /* 0x001fc600078e021a */
[----:B------:R-:W-:Y:S01]  /*64cf0*/  STL [R1+0x2c20], R41 ;  /* 0x002c202901007387 */ /* 0x000fe20000100800 */
[----:B------:R-:W-:Y:S01]  /*64d00*/  PRMT R32, R53, 0x7632, R32 ;  /* 0x0000763235207816 */ /* 0x000fe20000000020 */
[----:B-1----:R-:W-:Y:S01]  /*64d10*/  IMAD.WIDE R30, R28, 0x2, R42 ;  /* 0x000000021c1e7825 */ /* 0x002fe200078e022a */
[----:B------:R-:W-:Y:S01]  /*64d20*/  PRMT R33, R39, 0x7632, R33 ;  /* 0x0000763227217816 */ /* 0x000fe20000000021 */
[----:B------:R-:W-:Y:S01]  /*64d30*/  @P5 STG.E.U16 [R4.64], R29 ;  /* 0x0000001d04005986 */ /* 0x000fe2000c101506 */
[----:B--2---:R-:W-:Y:S01]  /*64d40*/  ISETP.LT.AND P2, PT, R6, c[0x0][0x178], !P3 ;  /* 0x00005e0006007a0c */ /* 0x004fe20005f41270 */
[----:B------:R-:W-:-:S05]  /*64d50*/  IMAD.WIDE R6, R28, 0x2, R40 ;  /* 0x000000021c067825 */ /* 0x000fca00078e0228 */
[----:B------:R0:W-:Y:S01]  /*64d60*/  @P4 STG.E.U16 [R6.64], R37 ;  /* 0x0000002506004986 */ /* 0x0001e2000c101506 */
[----:B---3--:R-:W-:-:S03]  /*64d70*/  PRMT R0, R34, 0x7632, R0 ;  /* 0x0000763222007816 */ /* 0x008fc60000000000 */
[----:B------:R-:W2:Y:S04]  /*64d80*/  LDL R34, [R1+0x3f0] ;  /* 0x0003f00001227983 */ /* 0x000ea80000100800 */
[----:B------:R-:W3:Y:S01]  /*64d90*/  LDL.LU R36, [R1+0x2f0] ;  /* 0x0002f00001247983 */ /* 0x000ee20000300800 */
[----:B----4-:R-:W-:-:S03]  /*64da0*/  ISETP.LT.AND P1, PT, R61, c[0x0][0x178], !P3 ;  /* 0x00005e003d007a0c */ /* 0x010fc60005f21270 */
[----:B------:R-:W4:Y:S04]  /*64db0*/  LDL.LU R53, [R1+0x2e0] ;  /* 0x0002e00001357983 */ /* 0x000f280000300800 */
[----:B------:R-:W2:Y:S04]  /*64dc0*/  LDL.LU R39, [R1+0x2d0] ;  /* 0x0002d00001277983 */ /* 0x000ea80000300800 */
[----:B0-----:R-:W2:Y:S04]  /*64dd0*/  LDL.LU R37, [R1+0x310] ;  /* 0x0003100001257983 */ /* 0x001ea80000300800 */
[----:B------:R0:W-:Y:S01]  /*64de0*/  @P1 STG.E.U16 [R30.64], R38 ;  /* 0x000000261e001986 */ /* 0x0001e2000c101506 */
[----:B------:R-:W-:-:S04]  /*64df0*/  IMAD.WIDE R4, R28, 0x2, R44 ;  /* 0x000000021c047825 */ /* 0x000fc800078e022c */
[----:B------:R-:W-:Y:S01]  /*64e00*/  IMAD.WIDE R6, R28, 0x2, R46 ;  /* 0x000000021c067825 */ /* 0x000fe200078e022e */
[----:B------:R-:W-:Y:S01]  /*64e10*/  ISETP.LT.AND P4, PT, R54, c[0x0][0x178], !P6 ;  /* 0x00005e0036007a0c */ /* 0x000fe20007781270 */
[----:B------:R-:W2:Y:S04]  /*64e20*/  LDL R41, [R1+0x2970] ;  /* 0x0029700001297983 */ /* 0x000ea80000100800 */
[----:B0-----:R-:W2:Y:S04]  /*64e30*/  LDL R38, [R1+0x2978] ;  /* 0x0029780001267983 */ /* 0x001ea80000100800 */
[----:B------:R0:W-:Y:S04]  /*64e40*/  @P0 STG.E.U16 [R4.64], R3 ;  /* 0x0000000304000986 */ /* 0x0001e8000c101506 */
[----:B------:R-:W-:Y:S04]  /*64e50*/  @P2 STG.E.U16 [R6.64], R0 ;  /* 0x0000000006002986 */ /* 0x000fe8000c101506 */
[----:B------:R-:W3:Y:S01]  /*64e60*/  LDL R30, [R1+0x3d0] ;  /* 0x0003d000011e7983 */ /* 0x000ee20000100800 */
[----:B0-----:R-:W-:Y:S01]  /*64e70*/  IMAD.WIDE R4, R28, 0x2, R48 ;  /* 0x000000021c047825 */ /* 0x001fe200078e0230 */
[----:B------:R-:W-:-:S02]  /*64e80*/  ISETP.LT.AND P5, PT, R52, c[0x0][0x178], !P6 ;  /* 0x00005e0034007a0c */ /* 0x000fc400077a1270 */
[----:B------:R-:W3:Y:S01]  /*64e90*/  LDL R31, [R1+0x3c0] ;  /* 0x0003c000011f7983 */ /* 0x000ee20000100800 */
[----:B--2---:R-:W-:-:S03]  /*64ea0*/  ISETP.LT.AND P1, PT, R38, c[0x0][0x178], !P3 ;  /* 0x00005e0026007a0c */ /* 0x004fc60005f21270 */
[----:B------:R-:W2:Y:S10]  /*64eb0*/  LDL R3, [R1+0x350] ;  /* 0x0003500001037983 */ /* 0x000eb40000100800 */
[----:B------:R0:W-:Y:S04]  /*64ec0*/  @P1 STG.E.U16 [R4.64], R33 ;  /* 0x0000002104001986 */ /* 0x0001e8000c101506 */
[----:B0-----:R-:W2:Y:S01]  /*64ed0*/  LDL R33, [R1+0x3e0] ;  /* 0x0003e00001217983 */ /* 0x001ea20000100800 */
[----:B------:R-:W-:Y:S01]  /*64ee0*/  ISETP.LT.AND P3, PT, R35, c[0x0][0x178], !P3 ;  /* 0x00005e0023007a0c */ /* 0x000fe20005f61270 */
[----:B------:R-:W-:Y:S01]  /*64ef0*/  IMAD.WIDE R6, R28, 0x2, R50 ;  /* 0x000000021c067825 */ /* 0x000fe200078e0232 */
[----:B------:R-:W-:-:S02]  /*64f00*/  ISETP.LT.AND P2, PT, R57, c[0x0][0x178], !P6 ;  /* 0x00005e0039007a0c */ /* 0x000fc40007741270 */
[----:B------:R-:W-:-:S05]  /*64f10*/  IADD3 R0, R28, c[0x0][0x198], RZ ;  /* 0x000066001c007a10 */ /* 0x000fca0007ffe0ff */
[----:B------:R-:W-:-:S04]  /*64f20*/  IMAD.WIDE R28, R0, 0x2, R8 ;  /* 0x00000002001c7825 */ /* 0x000fc800078e0208 */
[----:B------:R0:W-:Y:S01]  /*64f30*/  @P3 STG.E.U16 [R6.64], R32 ;  /* 0x0000002006003986 */ /* 0x0001e2000c101506 */
[----:B------:R-:W-:-:S03]  /*64f40*/  IMAD.WIDE R4, R0, 0x2, R10 ;  /* 0x0000000200047825 */ /* 0x000fc600078e020a */
[----:B------:R1:W-:Y:S04]  /*64f50*/  @P4 STG.E.U16 [R28.64], R34 ;  /* 0x000000221c004986 */ /* 0x0003e8000c101506 */
[----:B0-----:R-:W4:Y:S01]  /*64f60*/  LDL R32, [R1+0x2820] ;  /* 0x0028200001207983 */ /* 0x001f220000100800 */
[----:B------:R-:W-:Y:S01]  /*64f70*/  IMAD.WIDE R6, R0, 0x2, R12 ;  /* 0x0000000200067825 */ /* 0x000fe200078e020c */
[----:B------:R-:W-:Y:S02]  /*64f80*/  ISETP.LT.AND P4, PT, R58, c[0x0][0x178], !P6 ;  /* 0x00005e003a007a0c */ /* 0x000fe40007781270 */
[----:B-1----:R-:W4:Y:S04]  /*64f90*/  LDL R34, [R1+0x340] ;  /* 0x0003400001227983 */ /* 0x002f280000100800 */
[----:B------:R0:W-:Y:S04]  /*64fa0*/  STL [R1+0x2c18], R58 ;  /* 0x002c183a01007387 */ /* 0x0001e80000100800 */
[----:B0-----:R-:W4:Y:S04]  /*64fb0*/  LDL R58, [R1+0x3a0] ;  /* 0x0003a000013a7983 */ /* 0x001f280000100800 */
[----:B--2---:R-:W-:Y:S04]  /*64fc0*/  @P5 STG.E.U16 [R4.64], R33 ;  /* 0x0000002104005986 */ /* 0x004fe8000c101506 */
[----:B---3--:R-:W-:Y:S04]  /*64fd0*/  @P2 STG.E.U16 [R6.64], R30 ;  /* 0x0000001e06002986 */ /* 0x008fe8000c101506 */
[----:B------:R0:W1:Y:S04]  /*64fe0*/  LDS.128 R4, [R2] ;  /* 0x0000000002047984 */ /* 0x0000680000000c00 */
[----:B0-----:R-:W2:Y:S01]  /*64ff0*/  LDL R2, [R1+0x3b0] ;  /* 0x0003b00001027983 */ /* 0x001ea20000100800 */
[----:B------:R-:W-:Y:S01]  /*65000*/  ISETP.LT.AND P0, PT, R59, c[0x0][0x178], !P6 ;  /* 0x00005e003b007a0c */ /* 0x000fe20007701270 */
[----:B------:R-:W-:Y:S01]  /*65010*/  IMAD.WIDE R28, R0, 0x2, R14 ;  /* 0x00000002001c7825 */ /* 0x000fe200078e020e */
[----:B------:R-:W-:-:S02]  /*65020*/  ISETP.LT.AND P3, PT, R55, c[0x0][0x178], !P6 ;  /* 0x00005e0037007a0c */ /* 0x000fc40007761270 */
[----:B----4-:R-:W-:Y:S01]  /*65030*/  ISETP.LT.AND P1, PT, R32, c[0x0][0x178], !P6 ;  /* 0x00005e0020007a0c */ /* 0x010fe20007721270 */
[----:B------:R-:W-:-:S08]  /*65040*/  IMAD.WIDE R32, R0, 0x2, R20 ;  /* 0x0000000200207825 */ /* 0x000fd000078e0214 */
[----:B------:R0:W-:Y:S04]  /*65050*/  @P0 STG.E.U16 [R28.64], R31 ;  /* 0x0000001f1c000986 */ /* 0x0001e8000c101506 */
[----:B-1----:R1:W-:Y:S01]  /*65060*/  STL [R1+0x2bd0], R5 ;  /* 0x002bd00501007387 */ /* 0x0023e20000100800 */
[----:B0-----:R-:W-:-:S03]  /*65070*/  IMAD.WIDE R28, R0, 0x2, R16 ;  /* 0x00000002001c7825 */ /* 0x001fc600078e0210 */
[----:B-1----:R-:W3:Y:S04]  /*65080*/  LDL R5, [R1+0x2968] ;  /* 0x0029680001057983 */ /* 0x002ee80000100800 */
[----:B------:R0:W-:Y:S01]  /*65090*/  STL [R1+0x2b5c], R6 ;  /* 0x002b5c0601007387 */ /* 0x0001e20000100800 */
[----:B------:R-:W-:-:S03]  /*650a0*/  IMAD.WIDE R30, R0, 0x2, R18 ;  /* 0x00000002001e7825 */ /* 0x000fc600078e0212 */
[----:B0-----:R-:W4:Y:S04]  /*650b0*/  LDL R6, [R1+0x2974] ;  /* 0x0029740001067983 */ /* 0x001f280000100800 */
[----:B------:R0:W-:Y:S04]  /*650c0*/  STL [R1+0x2b04], R7 ;  /* 0x002b040701007387 */ /* 0x0001e80000100800 */
[----:B0-----:R-:W3:Y:S04]  /*650d0*/  LDL R7, [R1+0x18bc] ;  /* 0x0018bc0001077983 */ /* 0x001ee80000100800 */
[----:B--2---:R-:W-:Y:S04]  /*650e0*/  @P4 STG.E.U16 [R28.64], R2 ;  /* 0x000000021c004986 */ /* 0x004fe8000c101506 */
[----:B------:R-:W-:Y:S04]  /*650f0*/  @P3 STG.E.U16 [R30.64], R58 ;  /* 0x0000003a1e003986 */ /* 0x000fe8000c101506 */
[----:B------:R0:W-:Y:S04]  /*65100*/  @P1 STG.E.U16 [R32.64], R3 ;  /* 0x0000000320001986 */ /* 0x0001e8000c101506 */
[----:B0-----:R-:W2:Y:S04]  /*65110*/  LDL R32, [R1+0x320] ;  /* 0x0003200001207983 */ /* 0x001ea80000100800 */
[----:B------:R-:W4:Y:S01]  /*65120*/  LDL R33, [R1+0x300] ;  /* 0x0003000001217983 */ /* 0x000f220000100800 */
[----:B------:R-:W-:-:S02]  /*65130*/  ISETP.LT.AND P5, PT, R60, c[0x0][0x178], !P6 ;  /* 0x00005e003c007a0c */ /* 0x000fc400077a1270 */
[----:B------:R-:W-:Y:S01]  /*65140*/  ISETP.LT.AND P0, PT, R56, c[0x0][0x178], !P6 ;  /* 0x00005e0038007a0c */ /* 0x000fe20007701270 */
[C---:B------:R-:W-:Y:S01]  /*65150*/  IMAD.WIDE R2, R0.reuse, 0x2, R22 ;  /* 0x0000000200027825 */ /* 0x040fe200078e0216 */
[----:B------:R-:W4:Y:S01]  /*65160*/  LDL.LU R58, [R1+0x2a10] ;  /* 0x002a1000013a7983 */ /* 0x000f220000300800 */
[----:B------:R-:W-:Y:S02]  /*65170*/  ISETP.LT.AND P4, PT, R41, c[0x0][0x178], !P6 ;  /* 0x00005e0029007a0c */ /* 0x000fe40007781270 */
[C---:B------:R-:W-:Y:S01]  /*65180*/  IMAD.WIDE R28, R0.reuse, 0x2, R24 ;  /* 0x00000002001c7825 */ /* 0x040fe200078e0218 */
[----:B------:R-:W4:Y:S03]  /*65190*/  LDL.LU R41, [R1+0x2c20] ;  /* 0x002c200001297983 */ /* 0x000f260000300800 */
[----:B------:R-:W-:Y:S02]  /*651a0*/  IMAD.WIDE R30, R0, 0x2, R26 ;  /* 0x00000002001e7825 */ /* 0x000fe400078e021a */
[----:B------:R0:W-:Y:S04]  /*651b0*/  @P5 STG.E.U16 [R2.64], R34 ;  /* 0x0000002202005986 */ /* 0x0001e8000c101506 */
[----:B0-----:R-:W4:Y:S04]  /*651c0*/  LDL.LU R34, [R1+0x2c1c] ;  /* 0x002c1c0001227983 */ /* 0x001f280000300800 */
[----:B------:R0:W-:Y:S01]  /*651d0*/  STL [R1+0x2c14], R38 ;  /* 0x002c142601007387 */ /* 0x0001e20000100800 */
[----:B---3--:R-:W-:-:S13]  /*651e0*/  ISETP.LT.AND P2, PT, R7, c[0x0][0x178], !P6 ;  /* 0x00005e0007007a0c */ /* 0x008fda0007741270 */
[----:B--2---:R1:W-:Y:S04]  /*651f0*/  @P2 STG.E.U16 [R28.64], R32 ;  /* 0x000000201c002986 */ /* 0x0043e8000c101506 */
[----:B----4-:R-:W-:Y:S01]  /*65200*/  @P0 STG.E.U16 [R30.64], R33 ;  /* 0x000000211e000986 */ /* 0x010fe2000c101506 */
[----:B------:R-:W-:-:S03]  /*65210*/  ISETP.LT.AND P0, PT, R38, c[0x0][0x178], !P6 ;  /* 0x00005e0026007a0c */ /* 0x000fc60007701270 */
[----:B0-----:R-:W2:Y:S01]  /*65220*/  LDL.LU R38, [R1+0x330] ;  /* 0x0003300001267983 */ /* 0x001ea20000300800 */
[----:B------:R-:W-:Y:S02]  /*65230*/  ISETP.LT.AND P3, PT, R5, c[0x0][0x178], !P6 ;  /* 0x00005e0005007a0c */ /* 0x000fe40007761270 */
[----:B------:R-:W-:Y:S01]  /*65240*/  ISETP.LT.AND P1, PT, R61, c[0x0][0x178], !P6 ;  /* 0x00005e003d007a0c */ /* 0x000fe20007721270 */
[----:B-1----:R-:W-:-:S04]  /*65250*/  IMAD.WIDE R28, R0, 0x2, R42 ;  /* 0x00000002001c7825 */ /* 0x002fc800078e022a */
[----:B------:R-:W-:Y:S01]  /*65260*/  IMAD.WIDE R2, R0, 0x2, R40 ;  /* 0x0000000200027825 */ /* 0x000fe200078e0228 */
[----:B------:R-:W-:Y:S02]  /*65270*/  ISETP.GE.AND P2, PT, R58, c[0x0][0x17c], PT ;  /* 0x00005f003a007a0c */ /* 0x000fe40003f46270 */
[----:B------:R-:W3:Y:S01]  /*65280*/  LDL.LU R58, [R1+0x2a14] ;  /* 0x002a1400013a7983 */ /* 0x000ee20000300800 */
[----:B------:R-:W-:-:S03]  /*65290*/  ISETP.LT.AND P5, PT, R6, c[0x0][0x178], !P6 ;  /* 0x00005e0006007a0c */ /* 0x000fc600077a1270 */
[----:B--2---:R-:W-:Y:S04]  /*652a0*/  @P3 STG.E.U16 [R2.64], R38 ;  /* 0x0000002602003986 */ /* 0x004fe8000c101506 */
[----:B------:R0:W-:Y:S04]  /*652b0*/  @P1 STG.E.U16 [R28.64], R37 ;  /* 0x000000251c001986 */ /* 0x0001e8000c101506 */
[----:B0-----:R-:W2:Y:S04]  /*652c0*/  LDL.LU R28, [R1+0x3f0] ;  /* 0x0003f000011c7983 */ /* 0x001ea80000300800 */
[----:B------:R-:W4:Y:S01]  /*652d0*/  LDL.LU R29, [R1+0x3e0] ;  /* 0x0003e000011d7983 */ /* 0x000f220000300800 */
[----:B------:R-:W-:Y:S01]  /*652e0*/  IMAD.WIDE R30, R0, 0x2, R44 ;  /* 0x00000002001e7825 */ /* 0x000fe200078e022c */
[----:B------:R-:W-:-:S03]  /*652f0*/  ISETP.LT.AND P6, PT, R35, c[0x0][0x178], !P6 ;  /* 0x00005e0023007a0c */ /* 0x000fc600077c1270 */
[C---:B------:R-:W-:Y:S01]  /*65300*/  IMAD.WIDE R32, R0.reuse, 0x2, R46 ;  /* 0x0000000200207825 */ /* 0x040fe200078e022e */
[----:B------:R-:W-:Y:S03]  /*65310*/  @P4 STG.E.U16 [R30.64], R36 ;  /* 0x000000241e004986 */ /* 0x000fe6000c101506 */
[----:B------:R-:W-:Y:S01]  /*65320*/  IMAD.WIDE R2, R0, 0x2, R48 ;  /* 0x0000000200027825 */ /* 0x000fe200078e0230 */
[----:B------:R-:W-:Y:S04]  /*65330*/  @P5 STG.E.U16 [R32.64], R53 ;  /* 0x0000003520005986 */ /* 0x000fe8000c101506 */
[----:B------:R2:W-:Y:S01]  /*65340*/  @P0 STG.E.U16 [R2.64], R39 ;  /* 0x0000002702000986 */ /* 0x0005e2000c101506 */
[----:B---3--:R-:W-:-:S03]  /*65350*/  ISETP.GE.AND P0, PT, R58, c[0x0][0x17c], PT ;  /* 0x00005f003a007a0c */ /* 0x008fc60003f06270 */
[----:B------:R-:W3:Y:S01]  /*65360*/  LDL.LU R58, [R1+0x2c18] ;  /* 0x002c1800013a7983 */ /* 0x000ee20000300800 */
[----:B--2---:R-:W-:Y:S02]  /*65370*/  PRMT R3, R28, 0x7632, R3 ;  /* 0x000076321c037816 */ /* 0x004fe40000000003 */
[----:B----4-:R-:W-:Y:S01]  /*65380*/  PRMT R34, R29, 0x7632, R34 ;  /* 0x000076321d227816 */ /* 0x010fe20000000022 */
[----:B------:R-:W-:-:S05]  /*65390*/  IMAD.WIDE R28, R0, 0x2, R50 ;  /* 0x00000002001c7825 */ /* 0x000fca00078e0232 */
[----:B------:R0:W-:Y:S04]  /*653a0*/  @P6 STG.E.U16 [R28.64], R4 ;  /* 0x000000041c006986 */ /* 0x0001e8000c101506 */
[----:B0-----:R-:W2:Y:S01]  /*653b0*/  LDL.LU R29, [R1+0x3d0] ;  /* 0x0003d000011d7983 */ /* 0x001ea20000300800 */
[----:B------:R-:W-:Y:S02]  /*653c0*/  ISETP.LT.AND P1, PT, R54, c[0x0][0x178], !P2 ;  /* 0x00005e0036007a0c */ /* 0x000fe40005721270 */
[----:B------:R-:W-:Y:S02]  /*653d0*/  ISETP.LT.AND P3, PT, R52, c[0x0][0x178], !P2 ;  /* 0x00005e0034007a0c */ /* 0x000fe40005761270 */
[----:B------:R-:W-:Y:S02]  /*653e0*/  IADD3 R2, R0, c[0x0][0x198], RZ ;  /* 0x0000660000027a10 */ /* 0x000fe40007ffe0ff */
[----:B------:R-:W-:-:S03]  /*653f0*/  ISETP.LT.AND P5, PT, R57, c[0x0][0x178], !P2 ;  /* 0x00005e0039007a0c */ /* 0x000fc600057a1270 */
[----:B------:R-:W-:-:S04]  /*65400*/  IMAD.WIDE R30, R2, 0x2, R8 ;  /* 0x00000002021e7825 */ /* 0x000fc800078e0208 */
[C---:B------:R-:W-:Y:S01]  /*65410*/  IMAD.WIDE R32, R2.reuse, 0x2, R10 ;  /* 0x0000000202207825 */ /* 0x040fe200078e020a */
[----:B------:R0:W-:Y:S04]  /*65420*/  @P1 STG.E.U16 [R30.64], R3 ;  /* 0x000000031e001986 */ /* 0x0001e8000c101506 */
[----:B------:R1:W-:Y:S04]  /*65430*/  @P3 STG.E.U16 [R32.64], R34 ;  /* 0x0000002220003986 */ /* 0x0003e8000c101506 */
[----:B0-----:R-:W4:Y:S04]  /*65440*/  LDL.LU R31, [R1+0x3c0] ;  /* 0x0003c000011f7983 */ /* 0x001f280000300800 */
[----:B-1----:R-:W4:Y:S04]  /*65450*/  LDL.LU R32, [R1+0x3a0] ;  /* 0x0003a00001207983 */ /* 0x002f280000300800 */
[----:B------:R-:W4:Y:S04]  /*65460*/  LDL.LU R33, [R1+0x350] ;  /* 0x0003500001217983 */ /* 0x000f280000300800 */
[----:B------:R-:W4:Y:S01]  /*65470*/  LDL R34, [R1+0x2970] ;  /* 0x0029700001227983 */ /* 0x000f220000100800 */
[----:B--2---:R-:W-:Y:S01]  /*65480*/  PRMT R0, R29, 0x7632, R0 ;  /* 0x000076321d007816 */ /* 0x004fe20000000000 */
[----:B------:R-:W-:-:S05]  /*65490*/  IMAD.WIDE R28, R2, 0x2, R12 ;  /* 0x00000002021c7825 */ /* 0x000fca00078e020c */
[----:B------:R0:W-:Y:S04]  /*654a0*/  @P5 STG.E.U16 [R28.64], R0 ;  /* 0x000000001c005986 */ /* 0x0001e8000c101506 */
[----:B0-----:R-:W2:Y:S04]  /*654b0*/  LDL R28, [R1+0x2820] ;  /* 0x00282000011c7983 */ /* 0x001ea80000100800 */
[----:B------:R-:W2:Y:S01]  /*654c0*/  LDL.LU R29, [R1+0x3b0] ;  /* 0x0003b000011d7983 */ /* 0x000ea20000300800 */
[----:B------:R-:W-:Y:S02]  /*654d0*/  ISETP.LT.AND P4, PT, R59, c[0x0][0x178], !P2 ;  /* 0x00005e003b007a0c */ /* 0x000fe40005781270 */
[----:B---3--:R-:W-:-:S02]  /*654e0*/  ISETP.LT.AND P3, PT, R58, c[0x0][0x178], !P2 ;  /* 0x00005e003a007a0c */ /* 0x008fc40005761270 */
[----:B------:R-:W-:Y:S02]  /*654f0*/  ISETP.LT.AND P1, PT, R55, c[0x0][0x178], !P2 ;  /* 0x00005e0037007a0c */ /* 0x000fe40005721270 */
[----:B----4-:R-:W-:Y:S01]  /*65500*/  PRMT R3, R31, 0x7632, R3 ;  /* 0x000076321f037816 */ /* 0x010fe20000000003 */
[----:B------:R-:W-:Y:S01]  /*65510*/  IMAD.WIDE R30, R2, 0x2, R14 ;  /* 0x00000002021e7825 */ /* 0x000fe200078e020e */
[----:B------:R-:W-:-:S05]  /*65520*/  PRMT R4, R33, 0x7632, R4 ;  /* 0x0000763221047816 */ /* 0x000fca0000000004 */
[----:B------:R0:W-:Y:S02]  /*65530*/  @P4 STG.E.U16 [R30.64], R3 ;  /* 0x000000031e004986 */ /* 0x0001e4000c101506 */
[----:B0-----:R-:W-:Y:S01]  /*65540*/  PRMT R3, R32, 0x7632, R3 ;  /* 0x0000763220037816 */ /* 0x001fe20000000003 */
[----:B------:R-:W-:-:S04]  /*65550*/  IMAD.WIDE R30, R2, 0x2, R18 ;  /* 0x00000002021e7825 */ /* 0x000fc800078e0212 */
[----:B------:R-:W-:Y:S01]  /*65560*/  IMAD.WIDE R32, R2, 0x2, R20 ;  /* 0x0000000202207825 */ /* 0x000fe200078e0214 */
[----:B--2---:R-:W-:Y:S02]  /*65570*/  ISETP.LT.AND P5, PT, R28, c[0x0][0x178], !P2 ;  /* 0x00005e001c007a0c */ /* 0x004fe400057a1270 */
[----:B------:R-:W-:Y:S01]  /*65580*/  PRMT R0, R29, 0x7632, R0 ;  /* 0x000076321d007816 */ /* 0x000fe20000000000 */
[----:B------:R-:W-:-:S05]  /*65590*/  IMAD.WIDE R28, R2, 0x2, R16 ;  /* 0x00000002021c7825 */ /* 0x000fca00078e0210 */
[----:B------:R0:W-:Y:S04]  /*655a0*/  @P3 STG.E.U16 [R28.64], R0 ;  /* 0x000000001c003986 */ /* 0x0001e8000c101506 */
[----:B------:R-:W-:Y:S04]  /*655b0*/  @P1 STG.E.U16 [R30.64], R3 ;  /* 0x000000031e001986 */ /* 0x000fe8000c101506 */
[----:B------:R1:W-:Y:S04]  /*655c0*/  @P5 STG.E.U16 [R32.64], R4 ;  /* 0x0000000420005986 */ /* 0x0003e8000c101506 */
[----:B0-----:R-:W2:Y:S04]  /*655d0*/  LDL.LU R28, [R1+0x340] ;  /* 0x00034000011c7983 */ /* 0x001ea80000300800 */
[----:B------:R-:W3:Y:S04]  /*655e0*/  LDL.LU R29, [R1+0x320] ;  /* 0x00032000011d7983 */ /* 0x000ee80000300800 */
[----:B-1----:R-:W4:Y:S01]  /*655f0*/  LDL.LU R33, [R1+0x300] ;  /* 0x0003000001217983 */ /* 0x002f220000300800 */
[----:B------:R-:W-:-:S02]  /*65600*/  ISETP.LT.AND P6, PT, R60, c[0x0][0x178], !P2 ;  /* 0x00005e003c007a0c */ /* 0x000fc400057c1270 */
[----:B------:R-:W-:Y:S02]  /*65610*/  ISETP.LT.AND P4, PT, R7, c[0x0][0x178], !P2 ;  /* 0x00005e0007007a0c */ /* 0x000fe40005781270 */
[----:B------:R-:W-:Y:S01]  /*65620*/  ISETP.LT.AND P3, PT, R56, c[0x0][0x178], !P2 ;  /* 0x00005e0038007a0c */ /* 0x000fe20005761270 */
[----:B------:R-:W-:Y:S01]  /*65630*/  IMAD.WIDE R30, R2, 0x2, R24 ;  /* 0x00000002021e7825 */ /* 0x000fe200078e0218 */
[----:B------:R-:W-:Y:S01]  /*65640*/  STL [R1+0x2c08], R61 ;  /* 0x002c083d01007387 */ /* 0x000fe20000100800 */
[----:B------:R-:W-:Y:S02]  /*65650*/  ISETP.LT.AND P1, PT, R5, c[0x0][0x178], !P2 ;  /* 0x00005e0005007a0c */ /* 0x000fe40005721270 */
[----:B--2---:R-:W-:Y:S02]  /*65660*/  PRMT R0, R28, 0x7632, R0 ;  /* 0x000076321c007816 */ /* 0x004fe40000000000 */
[----:B---3--:R-:W-:Y:S01]  /*65670*/  PRMT R3, R29, 0x7632, R3 ;  /* 0x000076321d037816 */ /* 0x008fe20000000003 */
[----:B------:R-:W-:Y:S01]  /*65680*/  IMAD.WIDE R28, R2, 0x2, R22 ;  /* 0x00000002021c7825 */ /* 0x000fe200078e0216 */
[----:B----4-:R-:W-:-:S03]  /*65690*/  PRMT R4, R33, 0x7632, R4 ;  /* 0x0000763221047816 */ /* 0x010fc60000000004 */
[----:B------:R-:W-:Y:S01]  /*656a0*/  IMAD.WIDE R32, R2, 0x2, R26 ;  /* 0x0000000202207825 */ /* 0x000fe200078e021a */
[----:B------:R-:W-:Y:S04]  /*656b0*/  @P6 STG.E.U16 [R28.64], R0 ;  /* 0x000000001c006986 */ /* 0x000fe8000c101506 */
[----:B------:R-:W-:Y:S04]  /*656c0*/  @P4 STG.E.U16 [R30.64], R3 ;  /* 0x000000031e004986 */ /* 0x000fe8000c101506 */
[----:B------:R0:W-:Y:S02]  /*656d0*/  @P3 STG.E.U16 [R32.64], R4 ;  /* 0x0000000420003986 */ /* 0x0001e4000c101506 */
[----:B0-----:R-:W-:-:S02]  /*656e0*/  PRMT R4, R38, 0x7632, R4 ;  /* 0x0000763226047816 */ /* 0x001fc40000000004 */
[----:B------:R-:W2:Y:S01]  /*656f0*/  LDL.LU R38, [R1+0x2c14] ;  /* 0x002c140001267983 */ /* 0x000ea20000300800 */
[----:B------:R-:W-:-:S03]  /*65700*/  PRMT R0, R37, 0x7632, R0 ;  /* 0x0000763225007816 */ /* 0x000fc60000000000 */
[----:B------:R-:W-:Y:S04]  /*65710*/  STL [R1+0x2c0c], R6 ;  /* 0x002c0c0601007387 */ /* 0x000fe80000100800 */
[----:B------:R-:W-:Y:S04]  /*65720*/  STL [R1+0x2c10], R41 ;  /* 0x002c102901007387 */ /* 0x000fe80000100800 */
[----:B------:R-:W3:Y:S01]  /*65730*/  LDL R37, [R1+0x5a0] ;  /* 0x0005a00001257983 */ /* 0x000ee20000100800 */
[----:B------:R-:W-:-:S03]  /*65740*/  PRMT R3, R36, 0x7632, R3 ;  /* 0x0000763224037816 */ /* 0x000fc60000000003 */
[----:B------:R-:W4:Y:S01]  /*65750*/  LDL R36, [R1+0x590] ;  /* 0x0005900001247983 */ /* 0x000f220000100800 */
[----:B------:R-:W-:-:S05]  /*65760*/  IMAD.WIDE R32, R2, 0x2, R40 ;  /* 0x0000000202207825 */ /* 0x000fca00078e0228 */
[----:B------:R0:W-:Y:S02]  /*65770*/  @P1 STG.E.U16 [R32.64], R4 ;  /* 0x0000000420001986 */ /* 0x0001e4000c101506 */
[----:B0-----:R-:W-:Y:S02]  /*65780*/  PRMT R4, R53, 0x7632, R4 ;  /* 0x0000763235047816 */ /* 0x001fe40000000004 */
[----:B------:R-:W4:Y:S01]  /*65790*/  LDL R53, [R1+0x560] ;  /* 0x0005600001357983 */ /* 0x000f220000100800 */
[----:B------:R-:W-:Y:S02]  /*657a0*/  ISETP.LT.AND P5, PT, R61, c[0x0][0x178], !P2 ;  /* 0x00005e003d007a0c */ /* 0x000fe400057a1270 */
[----:B------:R-:W-:Y:S02]  /*657b0*/  ISETP.LT.AND P4, PT, R34, c[0x0][0x178], !P2 ;  /* 0x00005e0022007a0c */ /* 0x000fe40005781270 */
[----:B------:R-:W-:Y:S01]  /*657c0*/  ISETP.LT.AND P3, PT, R6, c[0x0][0x178], !P2 ;  /* 0x00005e0006007a0c */ /* 0x000fe20005761270 */
[----:B------:R-:W-:-:S04]  /*657d0*/  IMAD.WIDE R30, R2, 0x2, R42 ;  /* 0x00000002021e7825 */ /* 0x000fc800078e022a */
[----:B------:R-:W-:-:S04]  /*657e0*/  IMAD.WIDE R28, R2, 0x2, R44 ;  /* 0x00000002021c7825 */ /* 0x000fc800078e022c */
[----:B------:R-:W-:Y:S01]  /*657f0*/  IMAD.WIDE R32, R2, 0x2, R46 ;  /* 0x0000000202207825 */ /* 0x000fe200078e022e */
[----:B------:R-:W-:Y:S04]  /*65800*/  @P5 STG.E.U16 [R30.64], R0 ;  /* 0x000000001e005986 */ /* 0x000fe8000c101506 */
[----:B------:R0:W-:Y:S04]  /*65810*/  @P4 STG.E.U16 [R28.64], R3 ;  /* 0x000000031c004986 */ /* 0x0001e8000c101506 */
[----:B------:R1:W-:Y:S01]  /*65820*/  @P3 STG.E.U16 [R32.64], R4 ;  /* 0x0000000420003986 */ /* 0x0003e2000c101506 */
[----:B------:R-:W-:-:S03]  /*65830*/  ISETP.LT.AND P3, PT, R52, c[0x0][0x178], !P0 ;  /* 0x00005e0034007a0c */ /* 0x000fc60004761270 */
[----:B------:R-:W2:Y:S01]  /*65840*/  S2R R52, SR_TID.X ;  /* 0x0000000000347919 */ /* 0x000ea20000002100 */
[----:B------:R-:W-:Y:S02]  /*65850*/  ISETP.LT.AND P6, PT, R35, c[0x0][0x178], !P2 ;  /* 0x00005e0023007a0c */ /* 0x000fe400057c1270 */
[----:B------:R-:W-:Y:S01]  /*65860*/  ISETP.LT.AND P4, PT, R54, c[0x0][0x178], !P0 ;  /* 0x00005e0036007a0c */ /* 0x000fe20004781270 */
[C---:B0-----:R-:W-:Y:S01]  /*65870*/  IMAD.WIDE R28, R2.reuse, 0x2, R48 ;  /* 0x00000002021c7825 */ /* 0x041fe200078e0230 */
[----:B------:R-:W-:Y:S01]  /*65880*/  PRMT R3, R39, 0x7632, R3 ;  /* 0x0000763227037816 */ /* 0x000fe20000000003 */
[----:B------:R-:W4:Y:S01]  /*65890*/  LDL R35, [R1+0x550] ;  /* 0x0005500001237983 */ /* 0x000f220000100800 */
[C---:B------:R-:W-:Y:S01]  /*658a0*/  IADD3 R0, R2.reuse, c[0x0][0x198], RZ ;  /* 0x0000660002007a10 */ /* 0x040fe20007ffe0ff */
[----:B------:R-:W-:Y:S01]  /*658b0*/  IMAD.WIDE R30, R2, 0x2, R50 ;  /* 0x00000002021e7825 */ /* 0x000fe200078e0232 */
[----:B-1----:R-:W-:-:S03]  /*658c0*/  PRMT R4, R4, 0x7632, R4 ;  /* 0x0000763204047816 */ /* 0x002fc60000000004 */
[----:B------:R-:W-:Y:S01]  /*658d0*/  IMAD.WIDE R32, R0, 0x2, R12 ;  /* 0x0000000200207825 */ /* 0x000fe200078e020c */
[----:B------:R-:W-:Y:S04]  /*658e0*/  STL [R1+0x2c04], R57 ;  /* 0x002c043901007387 */ /* 0x000fe80000100800 */
[----:B------:R-:W4:Y:S04]  /*658f0*/  LDL R39, [R1+0x520] ;  /* 0x0005200001277983 */ /* 0x000f280000100800 */
[----:B------:R-:W4:Y:S04]  /*65900*/  LDL R41, [R1+0x510] ;  /* 0x0005100001297983 */ /* 0x000f280000100800 */
[----:B------:R-:W4:Y:S04]  /*65910*/  LDL R6, [R1+0x500] ;  /* 0x0005000001067983 */ /* 0x000f280000100800 */
[----:B------:R-:W4:Y:S01]  /*65920*/  LDL R61, [R1+0x4d0] ;  /* 0x0004d000013d7983 */ /* 0x000f220000100800 */
[----:B--2---:R-:W-:-:S13]  /*65930*/  ISETP.LT.AND P1, PT, R38, c[0x0][0x178], !P2 ;  /* 0x00005e0026007a0c */ /* 0x004fda0005721270 */
[----:B------:R0:W-:Y:S04]  /*65940*/  @P1 STG.E.U16 [R28.64], R3 ;  /* 0x000000031c001986 */ /* 0x0001e8000c101506 */
[----:B------:R-:W-:Y:S01]  /*65950*/  @P6 STG.E.U16 [R30.64], R4 ;  /* 0x000000041e006986 */ /* 0x000fe2000c101506 */
[----:B0-----:R-:W-:-:S05]  /*65960*/  IMAD.WIDE R28, R0, 0x2, R8 ;  /* 0x00000002001c7825 */ /* 0x001fca00078e0208 */
[----:B---3--:R0:W-:Y:S02]  /*65970*/  @P4 STG.E.U16 [R28.64], R37 ;  /* 0x000000251c004986 */ /* 0x0081e4000c101506 */
[C---:B0-----:R-:W-:Y:S01]  /*65980*/  LOP3.LUT R37, R52.reuse, 0x1f, RZ, 0xc0, !PT ;  /* 0x0000001f34257812 */ /* 0x041fe200078ec0ff */
[----:B------:R-:W-:-:S05]  /*65990*/  IMAD.SHL.U32 R52, R52, 0x100, RZ ;  /* 0x0000010034347824 */ /* 0x000fca00078e00ff */
[----:B------:R-:W-:Y:S01]  /*659a0*/  LOP3.LUT R52, R52, 0x600, RZ, 0xc0, !PT ;  /* 0x0000060034347812 */ /* 0x000fe200078ec0ff */
[----:B------:R-:W-:-:S04]  /*659b0*/  IMAD.WIDE R30, R0, 0x2, R10 ;  /* 0x00000002001e7825 */ /* 0x000fc800078e020a */
[----:B------:R-:W-:Y:S01]  /*659c0*/  IMAD R52, R37, 0x10, R52 ;  /* 0x0000001025347824 */ /* 0x000fe200078e0234 */
[----:B----4-:R-:W-:Y:S04]  /*659d0*/  @P3 STG.E.U16 [R30.64], R36 ;  /* 0x000000241e003986 */ /* 0x010fe8000c101506 */
[----:B------:R-:W-:-:S05]  /*659e0*/  LOP3.LUT R52, R52, 0x20, RZ, 0x3c, !PT ;  /* 0x0000002034347812 */ /* 0x000fca00078e3cff */
[----:B------:R0:W1:Y:S01]  /*659f0*/  LDS.128 R28, [R52] ;  /* 0x00000000341c7984 */ /* 0x0000620000000c00 */
[----:B------:R-:W-:-:S03]  /*65a00*/  ISETP.LT.AND P2, PT, R57, c[0x0][0x178], !P0 ;  /* 0x00005e0039007a0c */ /* 0x000fc60004741270 */
[----:B0-----:R-:W2:Y:S10]  /*65a10*/  LDL.LU R52, [R1+0x460] ;  /* 0x0004600001347983 */ /* 0x001eb40000300800 */
[----:B------:R0:W-:Y:S04]  /*65a20*/  @P2 STG.E.U16 [R32.64], R53 ;  /* 0x0000003520002986 */ /* 0x0001e8000c101506 */
[----:B0-----:R-:W3:Y:S04]  /*65a30*/  LDL.LU R53, [R1+0x400] ;  /* 0x0004000001357983 */ /* 0x001ee80000300800 */
[----:B-1----:R0:W-:Y:S04]  /*65a40*/  STL [R1+0x2bb0], R29 ;  /* 0x002bb01d01007387 */ /* 0x0021e80000100800 */
[----:B0-----:R-:W4:Y:S04]  /*65a50*/  LDL R29, [R1+0x2960] ;  /* 0x00296000011d7983 */ /* 0x001f280000100800 */
[----:B------:R0:W-:Y:S04]  /*65a60*/  STL [R1+0x2b50], R30 ;  /* 0x002b501e01007387 */ /* 0x0001e80000100800 */
[----:B0-----:R-:W2:Y:S04]  /*65a70*/  LDL R30, [R1+0x2970] ;  /* 0x00297000011e7983 */ /* 0x001ea80000100800 */
[----:B------:R0:W-:Y:S01]  /*65a80*/  STL [R1+0x2ad0], R31 ;  /* 0x002ad01f01007387 */ /* 0x0001e20000100800 */
[----:B------:R-:W-:-:S02]  /*65a90*/  ISETP.LT.AND P5, PT, R59, c[0x0][0x178], !P0 ;  /* 0x00005e003b007a0c */ /* 0x000fc400047a1270 */
[----:B------:R-:W-:Y:S01]  /*65aa0*/  ISETP.LT.AND P6, PT, R58, c[0x0][0x178], !P0 ;  /* 0x00005e003a007a0c */ /* 0x000fe200047c1270 */
[C---:B------:R-:W-:Y:S01]  /*65ab0*/  IMAD.WIDE R2, R0.reuse, 0x2, R14 ;  /* 0x0000000200027825 */ /* 0x040fe200078e020e */
[----:B------:R-:W-:Y:S01]  /*65ac0*/  ISETP.LT.AND P2, PT, R55, c[0x0][0x178], !P0 ;  /* 0x00005e0037007a0c */ /* 0x000fe20004741270 */
[----:B------:R-:W2:Y:S04]  /*65ad0*/  LDL R57, [R1+0x450] ;  /* 0x0004500001397983 */ /* 0x000ea80000100800 */
[----:B0-----:R-:W2:Y:S04]  /*65ae0*/  LDL R31, [R1+0x2820] ;  /* 0x00282000011f7983 */ /* 0x001ea80000100800 */
[----:B------:R0:W-:Y:S02]  /*65af0*/  @P5 STG.E.U16 [R2.64], R35 ;  /* 0x0000002302005986 */ /* 0x0001e4000c101506 */
[----:B0-----:R-:W-:-:S05]  /*65b00*/  IMAD.WIDE R2, R0, 0x2, R16 ;  /* 0x0000000200027825 */ /* 0x001fca00078e0210 */
[----:B------:R0:W-:Y:S01]  /*65b10*/  @P6 STG.E.U16 [R2.64], R39 ;  /* 0x0000002702006986 */ /* 0x0001e2000c101506 */
[----:B------:R-:W-:-:S04]  /*65b20*/  IMAD.WIDE R32, R0, 0x2, R20 ;  /* 0x0000000200207825 */ /* 0x000fc800078e0214 */
[----:B0-----:R-:W-:-:S05]  /*65b30*/  IMAD.WIDE R2, R0, 0x2, R18 ;  /* 0x0000000200027825 */ /* 0x001fca00078e0212 */
[----:B------:R0:W-:Y:S04]  /*65b40*/  @P2 STG.E.U16 [R2.64], R41 ;  /* 0x0000002902002986 */ /* 0x0001e8000c101506 */
[----:B0-----:R-:W3:Y:S04]  /*65b50*/  LDL.LU R41, [R1+0x2c10] ;  /* 0x002c100001297983 */ /* 0x001ee80000300800 */
[----:B------:R-:W3:Y:S04]  /*65b60*/  LDL R2, [R1+0x4f0] ;  /* 0x0004f00001027983 */ /* 0x000ee80000100800 */
[----:B------:R-:W3:Y:S01]  /*65b70*/  LDL R3, [R1+0x4c0] ;  /* 0x0004c00001037983 */ /* 0x000ee20000100800 */
[----:B--2---:R-:W-:-:S13]  /*65b80*/  ISETP.LT.AND P1, PT, R31, c[0x0][0x178], !P0 ;  /* 0x00005e001f007a0c */ /* 0x004fda0004721270 */
[----:B------:R0:W-:Y:S04]  /*65b90*/  @P1 STG.E.U16 [R32.64], R6 ;  /* 0x0000000620001986 */ /* 0x0001e8000c101506 */
[----:B0-----:R-:W2:Y:S01]  /*65ba0*/  LDL.LU R6, [R1+0x2c0c] ;  /* 0x002c0c0001067983 */ /* 0x001ea20000300800 */
[----:B------:R-:W-:Y:S01]  /*65bb0*/  ISETP.LT.AND P3, PT, R60, c[0x0][0x178], !P0 ;  /* 0x00005e003c007a0c */ /* 0x000fe20004761270 */
[C---:B------:R-:W-:Y:S01]  /*65bc0*/  IMAD.WIDE R34, R0.reuse, 0x2, R22 ;  /* 0x0000000200227825 */ /* 0x040fe200078e0216 */
[----:B------:R-:W-:Y:S01]  /*65bd0*/  ISETP.LT.AND P4, PT, R7, c[0x0][0x178], !P0 ;  /* 0x00005e0007007a0c */ /* 0x000fe20004781270 */
[----:B------:R-:W4:Y:S02]  /*65be0*/  LDL R32, [R1+0x4e0] ;  /* 0x0004e00001207983 */ /* 0x000f240000100800 */
[----:B------:R-:W-:-:S02]  /*65bf0*/  IMAD.WIDE R36, R0, 0x2, R24 ;  /* 0x0000000200247825 */ /* 0x000fc400078e0218 */
[----:B------:R-:W4:Y:S06]  /*65c00*/  LDL.LU R33, [R1+0x2a1c] ;  /* 0x002a1c0001217983 */ /* 0x000f2c0000300800 */
[----:B------:R0:W-:Y:S04]  /*65c10*/  @P3 STG.E.U16 [R34.64], R61 ;  /* 0x0000003d22003986 */ /* 0x0001e8000c101506 */
[----:B0-----:R-:W4:Y:S04]  /*65c20*/  LDL.LU R61, [R1+0x2c08] ;  /* 0x002c0800013d7983 */ /* 0x001f280000300800 */
[----:B------:R-:W4:Y:S04]  /*65c30*/  LDL.LU R34, [R1+0x2a18] ;  /* 0x002a180001227983 */ /* 0x000f280000300800 */
[----:B---3--:R0:W-:Y:S04]  /*65c40*/  @P4 STG.E.U16 [R36.64], R2 ;  /* 0x0000000224004986 */ /* 0x0081e8000c101506 */
[----:B------:R-:W3:Y:S04]  /*65c50*/  LDL R35, [R1+0x297c] ;  /* 0x00297c0001237983 */ /* 0x000ee80000100800 */
[----:B0-----:R-:W3:Y:S01]  /*65c60*/  LDL R37, [R1+0x2978] ;  /* 0x0029780001257983 */ /* 0x001ee20000100800 */
[----:B--2---:R-:W-:-:S03]  /*65c70*/  ISETP.LT.AND P4, PT, R6, c[0x0][0x178], !P0 ;  /* 0x00005e0006007a0c */ /* 0x004fc60004781270 */
[----:B------:R0:W-:Y:S04]  /*65c80*/  STL [R1+0x2c00], R6 ;  /* 0x002c000601007387 */ /* 0x0001e80000100800 */
[----:B0-----:R-:W2:Y:S01]  /*65c90*/  LDL.LU R6, [R1+0x470] ;  /* 0x0004700001067983 */ /* 0x001ea20000300800 */
[----:B------:R-:W-:Y:S01]  /*65ca0*/  ISETP.LT.AND P5, PT, R56, c[0x0][0x178], !P0 ;  /* 0x00005e0038007a0c */ /* 0x000fe200047a1270 */
[----:B------:R-:W-:Y:S01]  /*65cb0*/  IMAD.WIDE R38, R0, 0x2, R26 ;  /* 0x0000000200267825 */ /* 0x000fe200078e021a */
[----:B------:R-:W-:-:S11]  /*65cc0*/  ISETP.LT.AND P6, PT, R5, c[0x0][0x178], !P0 ;  /* 0x00005e0005007a0c */ /* 0x000fd600047c1270 */
[----:B------:R0:W-:Y:S01]  /*65cd0*/  @P5 STG.E.U16 [R38.64], R3 ;  /* 0x0000000326005986 */ /* 0x0001e2000c101506 */
[----:B----4-:R-:W-:Y:S02]  /*65ce0*/  ISETP.LT.AND P2, PT, R61, c[0x0][0x178], !P0 ;  /* 0x00005e003d007a0c */ /* 0x010fe40004741270 */
[----:B------:R-:W-:Y:S02]  /*65cf0*/  ISETP.LT.AND P5, PT, R30, c[0x0][0x178], !P0 ;  /* 0x00005e001e007a0c */ /* 0x000fe400047a1270 */
[----:B------:R-:W-:Y:S01]  /*65d00*/  ISETP.GE.AND P1, PT, R34, c[0x0][0x17c], PT ;  /* 0x00005f0022007a0c */ /* 0x000fe20003f26270 */
[----:B0-----:R-:W-:-:S05]  /*65d10*/  IMAD.WIDE R2, R0, 0x2, R40 ;  /* 0x0000000200027825 */ /* 0x001fca00078e0228 */
[----:B------:R0:W-:Y:S01]  /*65d20*/  @P6 STG.E.U16 [R2.64], R32 ;  /* 0x0000002002006986 */ /* 0x0001e2000c101506 */
[----:B------:R-:W-:Y:S02]  /*65d30*/  ISETP.GE.AND P6, PT, R33, c[0x0][0x17c], PT ;  /* 0x00005f0021007a0c */ /* 0x000fe40003fc6270 */
[----:B---3--:R-:W-:Y:S01]  /*65d40*/  ISETP.LT.AND P3, PT, R37, c[0x0][0x178], !P0 ;  /* 0x00005e0025007a0c */ /* 0x008fe20004761270 */
[----:B------:R-:W-:Y:S01]  /*65d50*/  IMAD.WIDE R36, R0, 0x2, R42 ;  /* 0x0000000200247825 */ /* 0x000fe200078e022a */
[----:B------:R-:W-:-:S03]  /*65d60*/  ISETP.LT.AND P0, PT, R35, c[0x0][0x178], !P0 ;  /* 0x00005e0023007a0c */ /* 0x000fc60004701270 */
[----:B------:R-:W-:-:S04]  /*65d70*/  IMAD.WIDE R34, R0, 0x2, R44 ;  /* 0x0000000200227825 */ /* 0x000fc800078e022c */
[C---:B0-----:R-:W-:Y:S01]  /*65d80*/  IMAD.WIDE R32, R0.reuse, 0x2, R46 ;  /* 0x0000000200207825 */ /* 0x041fe200078e022e */
[----:B--2---:R-:W-:Y:S04]  /*65d90*/  @P2 STG.E.U16 [R36.64], R6 ;  /* 0x0000000624002986 */ /* 0x004fe8000c101506 */
[----:B------:R0:W-:Y:S04]  /*65da0*/  @P5 STG.E.U16 [R34.64], R52 ;  /* 0x0000003422005986 */ /* 0x0001e8000c101506 */
[----:B------:R1:W-:Y:S04]  /*65db0*/  @P4 STG.E.U16 [R32.64], R53 ;  /* 0x0000003520004986 */ /* 0x0003e8000c101506 */
[----:B0-----:R-:W2:Y:S04]  /*65dc0*/  LDL.LU R34, [R1+0x560] ;  /* 0x0005600001227983 */ /* 0x001ea80000300800 */
[----:B------:R-:W3:Y:S04]  /*65dd0*/  LDL.LU R35, [R1+0x550] ;  /* 0x0005500001237983 */ /* 0x000ee80000300800 */
[----:B-1----:R-:W4:Y:S04]  /*65de0*/  LDL.LU R32, [R1+0x5a0] ;  /* 0x0005a00001207983 */ /* 0x002f280000300800 */
[----:B------:R-:W2:Y:S01]  /*65df0*/  LDL.LU R33, [R1+0x590] ;  /* 0x0005900001217983 */ /* 0x000ea20000300800 */
[----:B------:R-:W-:Y:S01]  /*65e00*/  IMAD.WIDE R2, R0, 0x2, R48 ;  /* 0x0000000200027825 */ /* 0x000fe200078e0230 */
[----:B------:R-:W-:-:S02]  /*65e10*/  ISETP.LT.AND P4, PT, R54, c[0x0][0x178], !P6 ;  /* 0x00005e0036007a0c */ /* 0x000fc40007781270 */
[----:B------:R-:W-:Y:S02]  /*65e20*/  ISETP.LT.AND P2, PT, R29, c[0x0][0x178], !P6 ;  /* 0x00005e001d007a0c */ /* 0x000fe40007741270 */
[----:B------:R0:W-:Y:S01]  /*65e30*/  @P3 STG.E.U16 [R2.64], R57 ;  /* 0x0000003902003986 */ /* 0x0001e2000c101506 */
[C---:B------:R-:W-:Y:S01]  /*65e40*/  IMAD.WIDE R36, R0.reuse, 0x2, R50 ;  /* 0x0000000200247825 */ /* 0x040fe200078e0232 */
[----:B------:R-:W-:Y:S02]  /*65e50*/  IADD3 R0, R0, c[0x0][0x198], RZ ;  /* 0x0000660000007a10 */ /* 0x000fe40007ffe0ff */
[----:B0-----:R-:W3:Y:S03]  /*65e60*/  LDL.LU R57, [R1+0x2c04] ;  /* 0x002c040001397983 */ /* 0x001ee60000300800 */
[----:B------:R-:W-:Y:S01]  /*65e70*/  IMAD.WIDE R2, R0, 0x2, R8 ;  /* 0x0000000200027825 */ /* 0x000fe200078e0208 */
[----:B------:R2:W-:Y:S01]  /*65e80*/  @P0 STG.E.U16 [R36.64], R28 ;  /* 0x0000001c24000986 */ /* 0x0005e2000c101506 */
[----:B----4-:R-:W-:-:S02]  /*65e90*/  PRMT R4, R32, 0x7632, R4 ;  /* 0x0000763220047816 */ /* 0x010fc40000000004 */
[----:B--2---:R-:W-:Y:S01]  /*65ea0*/  PRMT R28, R33, 0x7632, R28 ;  /* 0x00007632211c7816 */ /* 0x004fe2000000001c */
[----:B------:R-:W-:Y:S02]  /*65eb0*/  IMAD.WIDE R32, R0, 0x2, R10 ;  /* 0x0000000200207825 */ /* 0x000fe400078e020a */
[----:B------:R0:W-:Y:S04]  /*65ec0*/  @P4 STG.E.U16 [R2.64], R4 ;  /* 0x0000000402004986 */ /* 0x0001e8000c101506 */
[----:B------:R1:W-:Y:S04]  /*65ed0*/  @P2 STG.E.U16 [R32.64], R28 ;  /* 0x0000001c20002986 */ /* 0x0003e8000c101506 */
[----:B0-----:R-:W2:Y:S04]  /*65ee0*/  LDL.LU R2, [R1+0x510] ;  /* 0x0005100001027983 */ /* 0x001ea80000300800 */
[----:B------:R-:W4:Y:S04]  /*65ef0*/  LDL.LU R3, [R1+0x500] ;  /* 0x0005000001037983 */ /* 0x000f280000300800 */
[----:B-1----:R-:W2:Y:S01]  /*65f00*/  LDL.LU R33, [R1+0x520] ;  /* 0x0005200001217983 */ /* 0x002ea20000300800 */
[----:B---3--:R-:W-:-:S02]  /*65f10*/  ISETP.LT.AND P3, PT, R57, c[0x0][0x178], !P6 ;  /* 0x00005e0039007a0c */ /* 0x008fc40007761270 */
[----:B------:R-:W-:Y:S02]  /*65f20*/  ISETP.LT.AND P0, PT, R59, c[0x0][0x178], !P6 ;  /* 0x00005e003b007a0c */ /* 0x000fe40007701270 */
[----:B------:R-:W-:Y:S02]  /*65f30*/  PRMT R38, R34, 0x7632, R38 ;  /* 0x0000763222267816 */ /* 0x000fe40000000026 */
[----:B------:R-:W-:Y:S01]  /*65f40*/  PRMT R39, R35, 0x7632, R39 ;  /* 0x0000763223277816 */ /* 0x000fe20000000027 */
[----:B------:R-:W-:Y:S01]  /*65f50*/  IMAD.WIDE R34, R0, 0x2, R12 ;  /* 0x0000000200227825 */ /* 0x000fe200078e020c */
[----:B------:R-:W-:-:S03]  /*65f60*/  ISETP.LT.AND P2, PT, R58, c[0x0][0x178], !P6 ;  /* 0x00005e003a007a0c */ /* 0x000fc60007741270 */
[C---:B------:R-:W-:Y:S02]  /*65f70*/  IMAD.WIDE R36, R0.reuse, 0x2, R14 ;  /* 0x0000000200247825 */ /* 0x040fe400078e020e */
[----:B------:R0:W-:Y:S04]  /*65f80*/  @P3 STG.E.U16 [R34.64], R38 ;  /* 0x0000002622003986 */ /* 0x0001e8000c101506 */
[----:B------:R1:W-:Y:S01]  /*65f90*/  @P0 STG.E.U16 [R36.64], R39 ;  /* 0x0000002724000986 */ /* 0x0003e2000c101506 */
[----:B0-----:R-:W-:-:S03]  /*65fa0*/  IMAD.WIDE R34, R0, 0x2, R16 ;  /* 0x0000000200227825 */ /* 0x001fc600078e0210 */
[----:B-1----:R-:W3:Y:S01]  /*65fb0*/  LDL.LU R37, [R1+0x4e0] ;  /* 0x0004e00001257983 */ /* 0x002ee20000300800 */
[----:B--2---:R-:W-:-:S05]  /*65fc0*/  PRMT R36, R33, 0x7632, R36 ;  /* 0x0000763221247816 */ /* 0x004fca0000000024 */
[----:B------:R0:W-:Y:S04]  /*65fd0*/  @P2 STG.E.U16 [R34.64], R36 ;  /* 0x0000002422002986 */ /* 0x0001e8000c101506 */
[----:B0-----:R-:W2:Y:S01]  /*65fe0*/  LDL.LU R35, [R1+0x4d0] ;  /* 0x0004d00001237983 */ /* 0x001ea20000300800 */
[----:B------:R-:W-:Y:S01]  /*65ff0*/  ISETP.LT.AND P5, PT, R55, c[0x0][0x178], !P6 ;  /* 0x00005e0037007a0c */ /* 0x000fe200077a1270 */
[----:B------:R-:W-:Y:S01]  /*66000*/  IMAD.WIDE R32, R0, 0x2, R18 ;  /* 0x0000000200207825 */ /* 0x000fe200078e0212 */
[----:B------:R-:W-:Y:S01]  /*66010*/  PRMT R4, R2, 0x7632, R4 ;  /* 0x0000763202047816 */ /* 0x000fe20000000004 */
[----:B------:R0:W-:Y:S10]  /*66020*/  STL [R1+0x2bfc], R23 ;  /* 0x002bfc1701007387 */ /* 0x0001f40000100800 */
[----:B------:R1:W-:Y:S01]  /*66030*/  @P5 STG.E.U16 [R32.64], R4 ;  /* 0x0000000420005986 */ /* 0x0003e2000c101506 */
[----:B--2---:R-:W-:Y:S01]  /*66040*/  PRMT R36, R35, 0x7632, R36 ;  /* 0x0000763223247816 */ /* 0x004fe20000000024 */
[----:B------:R-:W-:-:S02]  /*66050*/  IMAD.WIDE R34, R0, 0x2, R22 ;  /* 0x0000000200227825 */ /* 0x000fc400078e0216 */
[----:B0-----:R-:W2:Y:S04]  /*66060*/  LDL.LU R23, [R1+0x450] ;  /* 0x0004500001177983 */ /* 0x001ea80000300800 */
[----:B-1----:R-:W2:Y:S04]  /*66070*/  LDL.LU R32, [R1+0x4f0] ;  /* 0x0004f00001207983 */ /* 0x002ea80000300800 */
[----:B------:R-:W2:Y:S01]  /*66080*/  LDL.LU R33, [R1+0x4c0] ;  /* 0x0004c00001217983 */ /* 0x000ea20000300800 */
[----:B------:R-:W-:Y:S02]  /*66090*/  ISETP.LT.AND P4, PT, R31, c[0x0][0x178], !P6 ;  /* 0x00005e001f007a0c */ /* 0x000fe40007781270 */
[----:B------:R-:W-:-:S02]  /*660a0*/  ISETP.LT.AND P3, PT, R60, c[0x0][0x178], !P6 ;  /* 0x00005e003c007a0c */ /* 0x000fc40007761270 */
[----:B----4-:R-:W-:Y:S01]  /*660b0*/  PRMT R28, R3, 0x7632, R28 ;  /* 0x00007632031c7816 */ /* 0x010fe2000000001c */
[----:B------:R-:W-:Y:S01]  /*660c0*/  IMAD.WIDE R2, R0, 0x2, R20 ;  /* 0x0000000200027825 */ /* 0x000fe200078e0214 */
[----:B------:R-:W-:-:S07]  /*660d0*/  ISETP.LT.AND P0, PT, R7, c[0x0][0x178], !P6 ;  /* 0x00005e0007007a0c */ /* 0x000fce0007701270 */
[----:B------:R0:W-:Y:S01]  /*660e0*/  @P4 STG.E.U16 [R2.64], R28 ;  /* 0x0000001c02004986 */ /* 0x0001e2000c101506 */
[----:B------:R-:W-:-:S03]  /*660f0*/  ISETP.LT.AND P4, PT, R56, c[0x0][0x178], !P6 ;  /* 0x00005e0038007a0c */ /* 0x000fc60007781270 */
[----:B------:R1:W-:Y:S01]  /*66100*/  @P3 STG.E.U16 [R34.64], R36 ;  /* 0x0000002422003986 */ /* 0x0003e2000c101506 */
[----:B0-----:R-:W-:Y:S01]  /*66110*/  IMAD.WIDE R2, R0, 0x2, R24 ;  /* 0x0000000200027825 */ /* 0x001fe200078e0218 */
[----:B------:R-:W-:Y:S02]  /*66120*/  PRMT R39, R6, 0x7632, R39 ;  /* 0x0000763206277816 */ /* 0x000fe40000000027 */
[----:B------:R-:W4:Y:S01]  /*66130*/  LDL.LU R6, [R1+0x2c00] ;  /* 0x002c000001067983 */ /* 0x000f220000300800 */
[----:B---3--:R-:W-:Y:S01]  /*66140*/  PRMT R38, R37, 0x7632, R38 ;  /* 0x0000763225267816 */ /* 0x008fe20000000026 */
[----:B-1----:R-:W-:Y:S01]  /*66150*/  IMAD.WIDE R36, R0, 0x2, R44 ;  /* 0x0000000200247825 */ /* 0x002fe200078e022c */
[----:B--2---:R-:W-:Y:S02]  /*66160*/  PRMT R4, R32, 0x7632, R4 ;  /* 0x0000763220047816 */ /* 0x004fe40000000004 */
[----:B------:R-:W-:-:S03]  /*66170*/  PRMT R28, R33, 0x7632, R28 ;  /* 0x00007632211c7816 */ /* 0x000fc6000000001c */
[----:B------:R0:W-:Y:S02]  /*66180*/  @P0 STG.E.U16 [R2.64], R4 ;  /* 0x0000000402000986 */ /* 0x0001e4000c101506 */
[----:B0-----:R-:W-:Y:S01]  /*66190*/  IMAD.WIDE R2, R0, 0x2, R26 ;  /* 0x0000000200027825 */ /* 0x001fe200078e021a */
[----:B------:R-:W-:Y:S02]  /*661a0*/  PRMT R4, R52, 0x7632, R4 ;  /* 0x0000763234047816 */ /* 0x000fe40000000004 */
[----:B------:R-:W2:Y:S04]  /*661b0*/  LDL R52, [R1+0x660] ;  /* 0x0006600001347983 */ /* 0x000ea80000100800 */
[----:B------:R0:W-:Y:S04]  /*661c0*/  STL [R1+0x2bf8], R45 ;  /* 0x002bf82d01007387 */ /* 0x0001e80000100800 */
[----:B------:R1:W-:Y:S04]  /*661d0*/  @P4 STG.E.U16 [R2.64], R28 ;  /* 0x0000001c02004986 */ /* 0x0003e8000c101506 */
[----:B0-----:R-:W3:Y:S04]  /*661e0*/  LDL R45, [R1+0x670] ;  /* 0x00067000012d7983 */ /* 0x001ee80000100800 */
[----:B-1----:R-:W2:Y:S04]  /*661f0*/  LDL R2, [R1+0x2978] ;  /* 0x0029780001027983 */ /* 0x002ea80000100800 */
[----:B------:R-:W3:Y:S01]  /*66200*/  LDL R3, [R1+0x297c] ;  /* 0x00297c0001037983 */ /* 0x000ee20000100800 */
[----:B------:R-:W-:-:S03]  /*66210*/  PRMT R28, R53, 0x7632, R28 ;  /* 0x00007632351c7816 */ /* 0x000fc6000000001c */
[----:B------:R-:W3:Y:S01]  /*66220*/  LDL R53, [R1+0x650] ;  /* 0x0006500001357983 */ /* 0x000ee20000100800 */
[----:B------:R-:W-:Y:S02]  /*66230*/  ISETP.LT.AND P3, PT, R5, c[0x0][0x178], !P6 ;  /* 0x00005e0005007a0c */ /* 0x000fe40007761270 */
[----:B------:R-:W-:Y:S02]  /*66240*/  ISETP.LT.AND P2, PT, R61, c[0x0][0x178], !P6 ;  /* 0x00005e003d007a0c */ /* 0x000fe40007741270 */
[----:B------:R-:W-:Y:S01]  /*66250*/  ISETP.LT.AND P0, PT, R30, c[0x0][0x178], !P6 ;  /* 0x00005e001e007a0c */ /* 0x000fe20007701270 */
[----:B------:R-:W-:-:S04]  /*66260*/  IMAD.WIDE R32, R0, 0x2, R40 ;  /* 0x0000000200207825 */ /* 0x000fc800078e0228 */
[----:B------:R-:W-:Y:S01]  /*66270*/  IMAD.WIDE R34, R0, 0x2, R42 ;  /* 0x0000000200227825 */ /* 0x000fe200078e022a */
[----:B------:R-:W-:-:S03]  /*66280*/  ISETP.LT.AND P5, PT, R54, c[0x0][0x178], !P1 ;  /* 0x00005e0036007a0c */ /* 0x000fc60004fa1270 */
[----:B------:R0:W-:Y:S04]  /*66290*/  @P3 STG.E.U16 [R32.64], R38 ;  /* 0x0000002620003986 */ /* 0x0001e8000c101506 */
[----:B------:R1:W-:Y:S01]  /*662a0*/  @P2 STG.E.U16 [R34.64], R39 ;  /* 0x0000002722002986 */ /* 0x0003e2000c101506 */
[----:B----4-:R-:W-:-:S03]  /*662b0*/  ISETP.LT.AND P2, PT, R6, c[0x0][0x178], !P6 ;  /* 0x00005e0006007a0c */ /* 0x010fc60007741270 */
[----:B------:R4:W-:Y:S01]  /*662c0*/  @P0 STG.E.U16 [R36.64], R4 ;  /* 0x0000000424000986 */ /* 0x0009e2000c101506 */
[----:B0-----:R-:W-:Y:S01]  /*662d0*/  PRMT R38, R23, 0x7632, R38 ;  /* 0x0000763217267816 */ /* 0x001fe20000000026 */
[C---:B------:R-:W-:Y:S02]  /*662e0*/  IMAD.WIDE R32, R0.reuse, 0x2, R46 ;  /* 0x0000000200207825 */ /* 0x040fe400078e022e */
[----:B------:R-:W3:Y:S02]  /*662f0*/  LDL R23, [R1+0x640] ;  /* 0x0006400001177983 */ /* 0x000ee40000100800 */
[C---:B-1----:R-:W-:Y:S02]  /*66300*/  IMAD.WIDE R34, R0.reuse, 0x2, R50 ;  /* 0x0000000200227825 */ /* 0x042fe400078e0232 */
[----:B------:R-:W3:Y:S01]  /*66310*/  LDL.LU R54, [R1+0x620] ;  /* 0x0006200001367983 */ /* 0x000ee20000300800 */
[----:B----4-:R-:W-:Y:S02]  /*66320*/  IADD3 R4, R0, c[0x0][0x198], RZ ;  /* 0x0000660000047a10 */ /* 0x010fe40007ffe0ff */
[----:B------:R-:W-:Y:S01]  /*66330*/  ISETP.LT.AND P0, PT, R29, c[0x0][0x178], !P1 ;  /* 0x00005e001d007a0c */ /* 0x000fe20004f01270 */
[----:B------:R0:W-:Y:S01]  /*66340*/  @P2 STG.E.U16 [R32.64], R28 ;  /* 0x0000001c20002986 */ /* 0x0001e2000c101506 */
[----:B------:R-:W-:Y:S01]  /*66350*/  PRMT R39, R28, 0x7632, R39 ;  /* 0x000076321c277816 */ /* 0x000fe20000000027 */
[----:B------:R-:W-:Y:S01]  /*66360*/  IMAD.WIDE R36, R4, 0x2, R8 ;  /* 0x0000000204247825 */ /* 0x000fe200078e0208 */
[----:B------:R-:W-:-:S03]  /*66370*/  ISETP.LT.AND P3, PT, R57, c[0x0][0x178], !P1 ;  /* 0x00005e0039007a0c */ /* 0x000fc60004f61270 */
[----:B0-----:R-:W-:Y:S01]  /*66380*/  IMAD.WIDE R32, R4, 0x2, R12 ;  /* 0x0000000204207825 */ /* 0x001fe200078e020c */
[----:B--2---:R-:W-:Y:S02]  /*66390*/  ISETP.LT.AND P4, PT, R2, c[0x0][0x178], !P6 ;  /* 0x00005e0002007a0c */ /* 0x004fe40007781270 */
[----:B---3--:R-:W-:Y:S01]  /*663a0*/  ISETP.LT.AND P6, PT, R3, c[0x0][0x178], !P6 ;  /* 0x00005e0003007a0c */ /* 0x008fe200077c1270 */
[----:B------:R-:W-:Y:S02]  /*663b0*/  IMAD.WIDE R2, R0, 0x2, R48 ;  /* 0x0000000200027825 */ /* 0x000fe400078e0230 */
[----:B------:R-:W2:Y:S04]  /*663c0*/  LDL R0, [R1+0x630] ;  /* 0x0006300001007983 */ /* 0x000ea80000100800 */
[----:B------:R0:W-:Y:S04]  /*663d0*/  STL [R1+0x2bf4], R51 ;  /* 0x002bf43301007387 */ /* 0x0001e80000100800 */
[----:B0-----:R-:W3:Y:S04]  /*663e0*/  LDL R51, [R1+0x600] ;  /* 0x0006000001337983 */ /* 0x001ee80000100800 */
[----:B------:R0:W-:Y:S04]  /*663f0*/  @P4 STG.E.U16 [R2.64], R38 ;  /* 0x0000002602004986 */ /* 0x0001e8000c101506 */
[----:B------:R-:W-:Y:S04]  /*66400*/  @P6 STG.E.U16 [R34.64], R39 ;  /* 0x0000002722006986 */ /* 0x000fe8000c101506 */
[----:B------:R1:W-:Y:S01]  /*66410*/  @P5 STG.E.U16 [R36.64], R45 ;  /* 0x0000002d24005986 */ /* 0x0003e2000c101506 */
[----:B0-----:R-:W-:-:S05]  /*66420*/  IMAD.WIDE R2, R4, 0x2, R10 ;  /* 0x0000000204027825 */ /* 0x001fca00078e020a */
[----:B------:R0:W-:Y:S01]  /*66430*/  @P0 STG.E.U16 [R2.64], R52 ;  /* 0x0000003402000986 */ /* 0x0001e2000c101506 */
[----:B------:R-:W-:Y:S02]  /*66440*/  ISETP.LT.AND P4, PT, R59, c[0x0][0x178], !P1 ;  /* 0x00005e003b007a0c */ /* 0x000fe40004f81270 */
[----:B------:R-:W-:Y:S01]  /*66450*/  ISETP.LT.AND P6, PT, R58, c[0x0][0x178], !P1 ;  /* 0x00005e003a007a0c */ /* 0x000fe20004fc1270 */
[----:B-1----:R-:W4:Y:S04]  /*66460*/  LDL R45, [R1+0x5c0] ;  /* 0x0005c000012d7983 */ /* 0x002f280000100800 */
[----:B0-----:R-:W0:Y:S04]  /*66470*/  S2R R52, SR_TID.X ;  /* 0x0000000000347919 */ /* 0x001e280000002100 */
[----:B------:R0:W-:Y:S02]  /*66480*/  @P3 STG.E.U16 [R32.64], R53 ;  /* 0x0000003520003986 */ /* 0x0001e4000c101506 */
[C---:B0-----:R-:W-:Y:S01]  /*66490*/  LOP3.LUT R53, R52.reuse, 0x1f, RZ, 0xc0, !PT ;  /* 0x0000001f34357812 */ /* 0x041fe200078ec0ff */
[----:B------:R-:W-:-:S05]  /*664a0*/  IMAD.SHL.U32 R52, R52, 0x100, RZ ;  /* 0x0000010034347824 */ /* 0x000fca00078e00ff */
[----:B------:R-:W-:-:S05]  /*664b0*/  LOP3.LUT R52, R52, 0x600, RZ, 0xc0, !PT ;  /* 0x0000060034347812 */ /* 0x000fca00078ec0ff */
[----:B------:R-:W-:-:S05]  /*664c0*/  IMAD R52, R53, 0x10, R52 ;  /* 0x0000001035347824 */ /* 0x000fca00078e0234 */
[----:B------:R-:W-:-:S05]  /*664d0*/  LOP3.LUT R52, R52, 0x40, RZ, 0x3c, !PT ;  /* 0x0000004034347812 */ /* 0x000fca00078e3cff */
[----:B------:R0:W1:Y:S01]  /*664e0*/  LDS.128 R32, [R52] ;  /* 0x0000000034207984 */ /* 0x0000620000000c00 */
[----:B------:R-:W-:Y:S02]  /*664f0*/  ISETP.LT.AND P0, PT, R55, c[0x0][0x178], !P1 ;  /* 0x00005e0037007a0c */ /* 0x000fe40004f01270 */
[----:B------:R-:W-:Y:S01]  /*66500*/  ISETP.LT.AND P2, PT, R31, c[0x0][0x178], !P1 ;  /* 0x00005e001f007a0c */ /* 0x000fe20004f41270 */
[----:B------:R-:W-:-:S04]  /*66510*/  IMAD.WIDE R2, R4, 0x2, R14 ;  /* 0x0000000204027825 */ /* 0x000fc800078e020e */
[C---:B------:R-:W-:Y:S01]  /*66520*/  IMAD.WIDE R36, R4.reuse, 0x2, R16 ;  /* 0x0000000204247825 */ /* 0x040fe200078e0210 */
[----:B------:R-:W-:Y:S03]  /*66530*/  @P4 STG.E.U16 [R2.64], R23 ;  /* 0x0000001702004986 */ /* 0x000fe6000c101506 */
[----:B------:R-:W-:-:S04]  /*66540*/  IMAD.WIDE R38, R4, 0x2, R18 ;  /* 0x0000000204267825 */ /* 0x000fc800078e0212 */
[----:B0-----:R-:W-:Y:S01]  /*66550*/  IMAD.WIDE R52, R4, 0x2, R20 ;  /* 0x0000000204347825 */ /* 0x001fe200078e0214 */
[----:B-1----:R0:W-:Y:S04]  /*66560*/  STL [R1+0x2b9c], R33 ;  /* 0x002b9c2101007387 */ /* 0x0021e80000100800 */
[----:B0-----:R-:W4:Y:S04]  /*66570*/  LDL R33, [R1+0x297c] ;  /* 0x00297c0001217983 */ /* 0x001f280000100800 */
[----:B------:R0:W-:Y:S04]  /*66580*/  STL [R1+0x2b34], R34 ;  /* 0x002b342201007387 */ /* 0x0001e80000100800 */
[----:B0-----:R-:W4:Y:S04]  /*66590*/  LDL R34, [R1+0x2978] ;  /* 0x0029780001227983 */ /* 0x001f280000100800 */
[----:B------:R0:W-:Y:S04]  /*665a0*/  STL [R1+0x2abc], R35 ;  /* 0x002abc2301007387 */ /* 0x0001e80000100800 */
[----:B0-----:R-:W4:Y:S04]  /*665b0*/  LDL R35, [R1+0x17b4] ;  /* 0x0017b40001237983 */ /* 0x001f280000100800 */
[----:B------:R-:W4:Y:S04]  /*665c0*/  LDL.LU R23, [R1+0x2bfc] ;  /* 0x002bfc0001177983 */ /* 0x000f280000300800 */
[----:B--2---:R0:W-:Y:S04]  /*665d0*/  @P6 STG.E.U16 [R36.64], R0 ;  /* 0x0000000024006986 */ /* 0x0041e8000c101506 */
[----:B------:R1:W-:Y:S04]  /*665e0*/  @P0 STG.E.U16 [R38.64], R54 ;  /* 0x0000003626000986 */ /* 0x0003e8000c101506 */
[----:B0-----:R-:W2:Y:S04]  /*665f0*/  LDL R0, [R1+0x5b0] ;  /* 0x0005b00001007983 */ /* 0x001ea80000100800 */
[----:B-1----:R-:W2:Y:S04]  /*66600*/  LDL.LU R39, [R1+0x2a20] ;  /* 0x002a200001277983 */ /* 0x002ea80000300800 */
[----:B---3--:R0:W-:Y:S01]  /*66610*/  @P2 STG.E.U16 [R52.64], R51 ;  /* 0x0000003334002986 */ /* 0x0081e2000c101506 */
[----:B------:R-:W-:-:S03]  /*66620*/  ISETP.LT.AND P2, PT, R5, c[0x0][0x178], !P1 ;  /* 0x00005e0005007a0c */ /* 0x000fc60004f41270 */
[----:B0-----:R-:W3:Y:S04]  /*66630*/  LDL R51, [R1+0x580] ;  /* 0x0005800001337983 */ /* 0x001ee80000100800 */
[----:B------:R-:W3:Y:S04]  /*66640*/  LDL.LU R52, [R1+0x610] ;  /* 0x0006100001347983 */ /* 0x000ee80000300800 */
[----:B------:R-:W3:Y:S04]  /*66650*/  LDL.LU R53, [R1+0x5e0] ;  /* 0x0005e00001357983 */ /* 0x000ee80000300800 */
[----:B------:R0:W-:Y:S04]  /*66660*/  STL [R1+0x2bec], R5 ;  /* 0x002bec0501007387 */ /* 0x0001e80000100800 */
[----:B0-----:R-:W3:Y:S01]  /*66670*/  LDL.LU R5, [R1+0x5f0] ;  /* 0x0005f00001057983 */ /* 0x001ee20000300800 */
[----:B------:R-:W-:-:S02]  /*66680*/  ISETP.LT.AND P5, PT, R60, c[0x0][0x178], !P1 ;  /* 0x00005e003c007a0c */ /* 0x000fc40004fa1270 */
[----:B------:R-:W-:Y:S02]  /*66690*/  ISETP.LT.AND P3, PT, R7, c[0x0][0x178], !P1 ;  /* 0x00005e0007007a0c */ /* 0x000fe40004f61270 */
[----:B------:R-:W-:Y:S01]  /*666a0*/  ISETP.LT.AND P4, PT, R56, c[0x0][0x178], !P1 ;  /* 0x00005e0038007a0c */ /* 0x000fe20004f81270 */
[----:B------:R-:W-:-:S04]  /*666b0*/  IMAD.WIDE R36, R4, 0x2, R24 ;  /* 0x0000000204247825 */ /* 0x000fc800078e0218 */
[----:B----4-:R-:W-:Y:S01]  /*666c0*/  IMAD.WIDE R2, R4, 0x2, R22 ;  /* 0x0000000204027825 */ /* 0x010fe200078e0216 */
[----:B--2---:R-:W-:-:S03]  /*666d0*/  ISETP.GE.AND P0, PT, R39, c[0x0][0x17c], PT ;  /* 0x00005f0027007a0c */ /* 0x004fc60003f06270 */
[C---:B------:R-:W-:Y:S01]  /*666e0*/  IMAD.WIDE R38, R4.reuse, 0x2, R26 ;  /* 0x0000000204267825 */ /* 0x040fe200078e021a */
[----:B---3--:R0:W-:Y:S04]  /*666f0*/  @P5 STG.E.U16 [R2.64], R5 ;  /* 0x0000000502005986 */ /* 0x0081e8000c101506 */
[----:B------:R-:W-:Y:S04]  /*66700*/  @P3 STG.E.U16 [R36.64], R52 ;  /* 0x0000003424003986 */ /* 0x000fe8000c101506 */
[----:B------:R1:W-:Y:S01]  /*66710*/  @P4 STG.E.U16 [R38.64], R53 ;  /* 0x0000003526004986 */ /* 0x0003e2000c101506 */
[----:B0-----:R-:W-:-:S05]  /*66720*/  IMAD.WIDE R2, R4, 0x2, R40 ;  /* 0x0000000204027825 */ /* 0x001fca00078e0228 */
[----:B------:R0:W-:Y:S04]  /*66730*/  @P2 STG.E.U16 [R2.64], R45 ;  /* 0x0000002d02002986 */ /* 0x0001e8000c101506 */
[----:B-1----:R-:W2:Y:S04]  /*66740*/  LDL.LU R38, [R1+0x2a24] ;  /* 0x002a240001267983 */ /* 0x002ea80000300800 */
[----:B------:R-:W3:Y:S04]  /*66750*/  LDL R39, [R1+0x5d0] ;  /* 0x0005d00001277983 */ /* 0x000ee80000100800 */
[----:B0-----:R-:W4:Y:S01]  /*66760*/  LDL.LU R45, [R1+0x2bf8] ;  /* 0x002bf800012d7983 */ /* 0x001f220000300800 */
[----:B------:R-:W-:-:S02]  /*66770*/  ISETP.LT.AND P6, PT, R61, c[0x0][0x178], !P1 ;  /* 0x00005e003d007a0c */ /* 0x000fc40004fc1270 */
[----:B------:R-:W-:Y:S01]  /*66780*/  ISETP.LT.AND P3, PT, R30, c[0x0][0x178], !P1 ;  /* 0x00005e001e007a0c */ /* 0x000fe20004f61270 */
[----:B------:R-:W-:Y:S01]  /*66790*/  IMAD.WIDE R36, R4, 0x2, R42 ;  /* 0x0000000204247825 */ /* 0x000fe200078e022a */
[----:B------:R-:W-:-:S03]  /*667a0*/  ISETP.LT.AND P4, PT, R6, c[0x0][0x178], !P1 ;  /* 0x00005e0006007a0c */ /* 0x000fc60004f81270 */
[----:B------:R-:W-:Y:S01]  /*667b0*/  IMAD.WIDE R2, R4, 0x2, R46 ;  /* 0x0000000204027825 */ /* 0x000fe200078e022e */
[----:B--2---:R-:W-:-:S05]  /*667c0*/  ISETP.GE.AND P2, PT, R38, c[0x0][0x17c], PT ;  /* 0x00005f0026007a0c */ /* 0x004fca0003f46270 */
[----:B---3--:R4:W-:Y:S02]  /*667d0*/  @P6 STG.E.U16 [R36.64], R39 ;  /* 0x0000002724006986 */ /* 0x0089e4000c101506 */
[----:B----4-:R-:W-:-:S05]  /*667e0*/  IMAD.WIDE R38, R4, 0x2, R44 ;  /* 0x0000000204267825 */ /* 0x010fca00078e022c */
[----:B------:R0:W-:Y:S04]  /*667f0*/  @P3 STG.E.U16 [R38.64], R0 ;  /* 0x0000000026003986 */ /* 0x0001e8000c101506 */
[----:B------:R1:W-:Y:S04]  /*66800*/  @P4 STG.E.U16 [R2.64], R51 ;  /* 0x0000003302004986 */ /* 0x0003e8000c101506 */
[----:B0-----:R-:W2:Y:S04]  /*66810*/  LDL.LU R38, [R1+0x670] ;  /* 0x0006700001267983 */ /* 0x001ea80000300800 */
[----:B------:R-:W3:Y:S04]  /*66820*/  LDL.LU R39, [R1+0x660] ;  /* 0x0006600001277983 */ /* 0x000ee80000300800 */
[----:B-1----:R-:W4:Y:S04]  /*66830*/  LDL.LU R51, [R1+0x2bf4] ;  /* 0x002bf40001337983 */ /* 0x002f280000300800 */
[----:B------:R-:W3:Y:S01]  /*66840*/  LDL R3, [R1+0x570] ;  /* 0x0005700001037983 */ /* 0x000ee20000100800 */
[----:B------:R-:W-:-:S02]  /*66850*/  ISETP.LT.AND P5, PT, R34, c[0x0][0x178], !P1 ;  /* 0x00005e0022007a0c */ /* 0x000fc40004fa1270 */
[----:B------:R-:W-:Y:S01]  /*66860*/  ISETP.LT.AND P1, PT, R33, c[0x0][0x178], !P1 ;  /* 0x00005e0021007a0c */ /* 0x000fe20004f21270 */
[C---:B------:R-:W-:Y:S01]  /*66870*/  IMAD.WIDE R36, R4.reuse, 0x2, R48 ;  /* 0x0000000204247825 */ /* 0x040fe200078e0230 */
[----:B------:R-:W-:Y:S02]  /*66880*/  ISETP.LT.AND P6, PT, R35, c[0x0][0x178], !P2 ;  /* 0x00005e0023007a0c */ /* 0x000fe400057c1270 */
[----:B------:R-:W-:Y:S02]  /*66890*/  IADD3 R0, R4, c[0x0][0x198], RZ ;  /* 0x0000660004007a10 */ /* 0x000fe40007ffe0ff */
[----:B--2---:R-:W-:-:S05]  /*668a0*/  PRMT R28, R38, 0x7632, R28 ;  /* 0x00007632261c7816 */ /* 0x004fca000000001c */
[----:B---3--:R4:W-:Y:S02]  /*668b0*/  @P5 STG.E.U16 [R36.64], R3 ;  /* 0x0000000324005986 */ /* 0x0089e4000c101506 */
[----:B----4-:R-:W-:-:S04]  /*668c0*/  IMAD.WIDE R2, R4, 0x2, R50 ;  /* 0x0000000204027825 */ /* 0x010fc800078e0232 */
[----:B------:R-:W-:Y:S01]  /*668d0*/  IMAD.WIDE R36, R0, 0x2, R8 ;  /* 0x0000000200247825 */ /* 0x000fe200078e0208 */
[----:B------:R0:W-:Y:S04]  /*668e0*/  @P1 STG.E.U16 [R2.64], R32 ;  /* 0x0000002002001986 */ /* 0x0001e8000c101506 */
[----:B------:R1:W-:Y:S04]  /*668f0*/  @P6 STG.E.U16 [R36.64], R28 ;  /* 0x0000001c24006986 */ /* 0x0003e8000c101506 */
[----:B0-----:R-:W2:Y:S04]  /*66900*/  LDL.LU R2, [R1+0x640] ;  /* 0x0006400001027983 */ /* 0x001ea80000300800 */
[----:B------:R-:W3:Y:S04]  /*66910*/  LDL.LU R3, [R1+0x630] ;  /* 0x0006300001037983 */ /* 0x000ee80000300800 */
[----:B-1----:R-:W4:Y:S01]  /*66920*/  LDL.LU R37, [R1+0x650] ;  /* 0x0006500001257983 */ /* 0x002f220000300800 */
[----:B------:R-:W-:-:S02]  /*66930*/  ISETP.LT.AND P3, PT, R29, c[0x0][0x178], !P2 ;  /* 0x00005e001d007a0c */ /* 0x000fc40005761270 */
[----:B------:R-:W-:Y:S02]  /*66940*/  ISETP.LT.AND P4, PT, R57, c[0x0][0x178], !P2 ;  /* 0x00005e0039007a0c */ /* 0x000fe40005781270 */
[----:B------:R-:W-:Y:S01]  /*66950*/  PRMT R4, R39, 0x7632, R4 ;  /* 0x0000763227047816 */ /* 0x000fe20000000004 */
[----:B------:R-:W-:Y:S01]  /*66960*/  IMAD.WIDE R38, R0, 0x2, R10 ;  /* 0x0000000200267825 */ /* 0x000fe200078e020a */
[----:B------:R-:W-:-:S07]  /*66970*/  ISETP.LT.AND P6, PT, R59, c[0x0][0x178], !P2 ;  /* 0x00005e003b007a0c */ /* 0x000fce00057c1270 */
[----:B------:R0:W-:Y:S02]  /*66980*/  @P3 STG.E.U16 [R38.64], R4 ;  /* 0x0000000426003986 */ /* 0x0001e4000c101506 */
[----:B0-----:R-:W-:Y:S01]  /*66990*/  IMAD.WIDE R38, R0, 0x2, R12 ;  /* 0x0000000200267825 */ /* 0x001fe200078e020c */
[----:B--2---:R-:W-:Y:S02]  /*669a0*/  PRMT R4, R2, 0x7632, R4 ;  /* 0x0000763202047816 */ /* 0x004fe40000000004 */
[----:B----4-:R-:W-:Y:S01]  /*669b0*/  PRMT R32, R37, 0x7632, R32 ;  /* 0x0000763225207816 */ /* 0x010fe20000000020 */
[----:B------:R-:W-:-:S04]  /*669c0*/  IMAD.WIDE R36, R0, 0x2, R14 ;  /* 0x0000000200247825 */ /* 0x000fc800078e020e */
[----:B------:R0:W-:Y:S04]  /*669d0*/  @P4 STG.E.U16 [R38.64], R32 ;  /* 0x0000002026004986 */ /* 0x0001e8000c101506 */
[----:B------:R1:W-:Y:S01]  /*669e0*/  @P6 STG.E.U16 [R36.64], R4 ;  /* 0x0000000424006986 */ /* 0x0003e2000c101506 */
[----:B0-----:R-:W-:-:S03]  /*669f0*/  PRMT R32, R54, 0x7632, R32 ;  /* 0x0000763236207816 */ /* 0x001fc60000000020 */
[----:B------:R-:W2:Y:S04]  /*66a00*/  LDL.LU R54, [R1+0x2bf0] ;  /* 0x002bf00001367983 */ /* 0x000ea80000300800 */
[----:B-1----:R-:W4:Y:S01]  /*66a10*/  LDL.LU R37, [R1+0x600] ;  /* 0x0006000001257983 */ /* 0x002f220000300800 */
[----:B------:R-:W-:Y:S02]  /*66a20*/  ISETP.LT.AND P5, PT, R58, c[0x0][0x178], !P2 ;  /* 0x00005e003a007a0c */ /* 0x000fe400057a1270 */
[----:B---3--:R-:W-:Y:S01]  /*66a30*/  PRMT R28, R3, 0x7632, R28 ;  /* 0x00007632031c7816 */ /* 0x008fe2000000001c */
[C---:B------:R-:W-:Y:S01]  /*66a40*/  IMAD.WIDE R2, R0.reuse, 0x2, R16 ;  /* 0x0000000200027825 */ /* 0x040fe200078e0210 */
[----:B------:R-:W-:Y:S02]  /*66a50*/  ISETP.LT.AND P1, PT, R55, c[0x0][0x178], !P2 ;  /* 0x00005e0037007a0c */ /* 0x000fe40005721270 */
[----:B------:R-:W-:Y:S01]  /*66a60*/  ISETP.LT.AND P6, PT, R31, c[0x0][0x178], !P2 ;  /* 0x00005e001f007a0c */ /* 0x000fe200057c1270 */
[----:B------:R-:W-:-:S06]  /*66a70*/  IMAD.WIDE R38, R0, 0x2, R18 ;  /* 0x0000000200267825 */ /* 0x000fcc00078e0212 */
[----:B------:R0:W-:Y:S01]  /*66a80*/  @P5 STG.E.U16 [R2.64], R28 ;  /* 0x0000001c02005986 */ /* 0x0001e2000c101506 */
[----:B------:R-:W-:Y:S02]  /*66a90*/  ISETP.LT.AND P5, PT, R60, c[0x0][0x178], !P2 ;  /* 0x00005e003c007a0c */ /* 0x000fe400057a1270 */
[----:B------:R-:W-:Y:S01]  /*66aa0*/  ISETP.LT.AND P4, PT, R7, c[0x0][0x178], !P2 ;  /* 0x00005e0007007a0c */ /* 0x000fe20005781270 */
[----:B------:R1:W-:Y:S01]  /*66ab0*/  @P1 STG.E.U16 [R38.64], R32 ;  /* 0x0000002026001986 */ /* 0x0003e2000c101506 */
[----:B------:R-:W-:Y:S02]  /*66ac0*/  ISETP.LT.AND P3, PT, R56, c[0x0][0x178], !P2 ;  /* 0x00005e0038007a0c */ /* 0x000fe40005761270 */
[----:B0-----:R-:W-:Y:S01]  /*66ad0*/  PRMT R28, R5, 0x7632, R28 ;  /* 0x00007632051c7816 */ /* 0x001fe2000000001c */
[----:B------:R-:W-:Y:S01]  /*66ae0*/  IMAD.WIDE R2, R0, 0x2, R20 ;  /* 0x0000000200027825 */ /* 0x000fe200078e0214 */
[----:B------:R-:W3:Y:S01]  /*66af0*/  LDL.LU R5, [R1+0x2bec] ;  /* 0x002bec0001057983 */ /* 0x000ee20000300800 */
[----:B-1----:R-:W-:-:S02]  /*66b00*/  PRMT R32, R52, 0x7632, R32 ;  /* 0x0000763234207816 */ /* 0x002fc40000000020 */
[----:B------:R-:W-:Y:S01]  /*66b10*/  IMAD.WIDE R38, R0, 0x2, R24 ;  /* 0x0000000200267825 */ /* 0x000fe200078e0218 */
[----:B----4-:R-:W-:-:S03]  /*66b20*/  PRMT R4, R37, 0x7632, R4 ;  /* 0x0000763225047816 */ /* 0x010fc60000000004 */
[C---:B------:R-:W-:Y:S02]  /*66b30*/  IMAD.WIDE R36, R0.reuse, 0x2, R22 ;  /* 0x0000000200247825 */ /* 0x040fe400078e0216 */
[----:B------:R0:W-:Y:S04]  /*66b40*/  @P6 STG.E.U16 [R2.64], R4 ;  /* 0x0000000402006986 */ /* 0x0001e8000c101506 */
[----:B------:R1:W-:Y:S01]  /*66b50*/  @P5 STG.E.U16 [R36.64], R28 ;  /* 0x0000001c24005986 */ /* 0x0003e2000c101506 */
[----:B--2---:R-:W-:Y:S01]  /*66b60*/  PRMT R54, R53, 0x7632, R54 ;  /* 0x0000763235367816 */ /* 0x004fe20000000036 */
[----:B------:R-:W-:Y:S02]  /*66b70*/  IMAD.WIDE R52, R0, 0x2, R26 ;  /* 0x0000000200347825 */ /* 0x000fe400078e021a */
[----:B0-----:R-:W2:Y:S04]  /*66b80*/  LDL.LU R2, [R1+0x5d0] ;  /* 0x0005d00001027983 */ /* 0x001ea80000300800 */
[----:B------:R-:W4:Y:S04]  /*66b90*/  LDL.LU R3, [R1+0x5b0] ;  /* 0x0005b00001037983 */ /* 0x000f280000300800 */
[----:B-1----:R-:W4:Y:S04]  /*66ba0*/  LDL.LU R37, [R1+0x5c0] ;  /* 0x0005c00001257983 */ /* 0x002f280000300800 */
[----:B------:R-:W-:Y:S04]  /*66bb0*/  @P4 STG.E.U16 [R38.64], R32 ;  /* 0x0000002026004986 */ /* 0x000fe8000c101506 */
[----:B------:R0:W-:Y:S01]  /*66bc0*/  @P3 STG.E.U16 [R52.64], R54 ;  /* 0x0000003634003986 */ /* 0x0001e2000c101506 */
[----:B------:R-:W-:-:S03]  /*66bd0*/  ISETP.LT.AND P3, PT, R6, c[0x0][0x178], !P2 ;  /* 0x00005e0006007a0c */ /* 0x000fc60005761270 */
[----:B0-----:R-:W4:Y:S04]  /*66be0*/  LDL.LU R54, [R1+0x570] ;  /* 0x0005700001367983 */ /* 0x001f280000300800 */
[----:B------:R-:W4:Y:S04]  /*66bf0*/  LDL R52, [R1+0x780] ;  /* 0x0007800001347983 */ /* 0x000f280000100800 */
[----:B------:R-:W4:Y:S04]  /*66c00*/  LDL R53, [R1+0x770] ;  /* 0x0007700001357983 */ /* 0x000f280000100800 */
[----:B------:R0:W-:Y:S04]  /*66c10*/  STL [R1+0x2be8], R6 ;  /* 0x002be80601007387 */ /* 0x0001e80000100800 */
[----:B0-----:R-:W4:Y:S01]  /*66c20*/  LDL.LU R6, [R1+0x580] ;  /* 0x0005800001067983 */ /* 0x001f220000300800 */
[----:B---3--:R-:W-:-:S02]  /*66c30*/  ISETP.LT.AND P1, PT, R5, c[0x0][0x178], !P2 ;  /* 0x00005e0005007a0c */ /* 0x008fc40005721270 */
[----:B------:R-:W-:Y:S01]  /*66c40*/  ISETP.LT.AND P6, PT, R61, c[0x0][0x178], !P2 ;  /* 0x00005e003d007a0c */ /* 0x000fe200057c1270 */
[----:B------:R-:W-:Y:S01]  /*66c50*/  IMAD.WIDE R38, R0, 0x2, R40 ;  /* 0x0000000200267825 */ /* 0x000fe200078e0228 */
[----:B------:R-:W-:Y:S02]  /*66c60*/  ISETP.LT.AND P5, PT, R30, c[0x0][0x178], !P2 ;  /* 0x00005e001e007a0c */ /* 0x000fe400057a1270 */
[----:B------:R-:W-:Y:S02]  /*66c70*/  ISETP.LT.AND P4, PT, R34, c[0x0][0x178], !P2 ;  /* 0x00005e0022007a0c */ /* 0x000fe40005781270 */
[----:B------:R-:W-:Y:S02]  /*66c80*/  ISETP.LT.AND P2, PT, R33, c[0x0][0x178], !P2 ;  /* 0x00005e0021007a0c */ /* 0x000fe40005741270 */
[----:B--2---:R-:W-:Y:S02]  /*66c90*/  PRMT R4, R2, 0x7632, R4 ;  /* 0x0000763202047816 */ /* 0x004fe40000000004 */
[----:B----4-:R-:W-:Y:S01]  /*66ca0*/  PRMT R32, R37, 0x7632, R32 ;  /* 0x0000763225207816 */ /* 0x010fe20000000020 */
[----:B------:R-:W-:Y:S01]  /*66cb0*/  IMAD.WIDE R36, R0, 0x2, R42 ;  /* 0x0000000200247825 */ /* 0x000fe200078e022a */
[----:B------:R-:W-:-:S03]  /*66cc0*/  PRMT R28, R3, 0x7632, R28 ;  /* 0x00007632031c7816 */ /* 0x000fc6000000001c */
[----:B------:R0:W-:Y:S01]  /*66cd0*/  @P1 STG.E.U16 [R38.64], R32 ;  /* 0x0000002026001986 */ /* 0x0001e2000c101506 */
[----:B------:R-:W-:-:S03]  /*66ce0*/  IMAD.WIDE R2, R0, 0x2, R44 ;  /* 0x0000000200027825 */ /* 0x000fc600078e022c */
[----:B------:R1:W-:Y:S01]  /*66cf0*/  @P6 STG.E.U16 [R36.64], R4 ;  /* 0x0000000424006986 */ /* 0x0003e2000c101506 */
[----:B------:R-:W-:-:S03]  /*66d00*/  ISETP.LT.AND P6, PT, R58, c[0x0][0x178], !P0 ;  /* 0x00005e003a007a0c */ /* 0x000fc600047c1270 */
[----:B------:R-:W2:Y:S01]  /*66d10*/  S2R R58, SR_TID.X ;  /* 0x00000000003a7919 */ /* 0x000ea20000002100 */
[----:B0-----:R-:W-:-:S03]  /*66d20*/  IMAD.WIDE R38, R0, 0x2, R46 ;  /* 0x0000000200267825 */ /* 0x001fc600078e022e */
[----:B------:R0:W-:Y:S01]  /*66d30*/  @P5 STG.E.U16 [R2.64], R28 ;  /* 0x0000001c02005986 */ /* 0x0001e2000c101506 */
[----:B-1----:R-:W-:Y:S02]  /*66d40*/  PRMT R4, R54, 0x7632, R4 ;  /* 0x0000763236047816 */ /* 0x002fe40000000004 */
[----:B------:R-:W-:Y:S01]  /*66d50*/  ISETP.LT.AND P1, PT, R35, c[0x0][0x178], !P0 ;  /* 0x00005e0023007a0c */ /* 0x000fe20004721270 */
[----:B0-----:R-:W-:Y:S01]  /*66d60*/  IMAD.WIDE R2, R0, 0x2, R48 ;  /* 0x0000000200027825 */ /* 0x001fe200078e0230 */
[----:B------:R-:W-:-:S05]  /*66d70*/  PRMT R32, R6, 0x7632, R32 ;  /* 0x0000763206207816 */ /* 0x000fca0000000020 */
[----:B------:R-:W-:Y:S04]  /*66d80*/  @P3 STG.E.U16 [R38.64], R32 ;  /* 0x0000002026003986 */ /* 0x000fe8000c101506 */
[----:B------:R0:W-:Y:S01]  /*66d90*/  @P4 STG.E.U16 [R2.64], R4 ;  /* 0x0000000402004986 */ /* 0x0001e2000c101506 */
[----:B------:R-:W-:Y:S02]  /*66da0*/  PRMT R28, R32, 0x7632, R28 ;  /* 0x00007632201c7816 */ /* 0x000fe4000000001c */
[C---:B0-----:R-:W-:Y:S01]  /*66db0*/  IADD3 R4, R0.reuse, c[0x0][0x198], RZ ;  /* 0x0000660000047a10 */ /* 0x041fe20007ffe0ff */
[----:B------:R-:W-:-:S04]  /*66dc0*/  IMAD.WIDE R2, R0, 0x2, R50 ;  /* 0x0000000200027825 */ /* 0x000fc800078e0232 */
[----:B------:R-:W-:Y:S01]  /*66dd0*/  IMAD.WIDE R36, R4, 0x2, R8 ;  /* 0x0000000204247825 */ /* 0x000fe200078e0208 */
[----:B------:R-:W-:Y:S04]  /*66de0*/  @P2 STG.E.U16 [R2.64], R28 ;  /* 0x0000001c02002986 */ /* 0x000fe8000c101506 */
[----:B------:R-:W-:Y:S01]  /*66df0*/  @P1 STG.E.U16 [R36.64], R52 ;  /* 0x0000003424001986 */ /* 0x000fe2000c101506 */
[----:B------:R-:W-:Y:S02]  /*66e00*/  ISETP.LT.AND P1, PT, R55, c[0x0][0x178], !P0 ;  /* 0x00005e0037007a0c */ /* 0x000fe40004721270 */
[C---:B--2---:R-:W-:Y:S01]  /*66e10*/  LOP3.LUT R55, R58.reuse, 0x1f, RZ, 0xc0, !PT ;  /* 0x0000001f3a377812 */ /* 0x044fe200078ec0ff */
[----:B------:R-:W-:Y:S01]  /*66e20*/  IMAD.SHL.U32 R58, R58, 0x100, RZ ;  /* 0x000001003a3a7824 */ /* 0x000fe200078e00ff */
[----:B------:R-:W-:-:S04]  /*66e30*/  ISETP.LT.AND P3, PT, R29, c[0x0][0x178], !P0 ;  /* 0x00005e001d007a0c */ /* 0x000fc80004761270 */
[----:B------:R-:W-:Y:S01]  /*66e40*/  LOP3.LUT R58, R58, 0x600, RZ, 0xc0, !PT ;  /* 0x000006003a3a7812 */ /* 0x000fe200078ec0ff */
[----:B------:R-:W-:-:S04]  /*66e50*/  IMAD.WIDE R38, R4, 0x2, R10 ;  /* 0x0000000204267825 */ /* 0x000fc800078e020a */
[----:B------:R-:W-:-:S05]  /*66e60*/  IMAD R58, R55, 0x10, R58 ;  /* 0x00000010373a7824 */ /* 0x000fca00078e023a */
[----:B------:R-:W-:Y:S01]  /*66e70*/  LOP3.LUT R58, R58, 0x60, RZ, 0x3c, !PT ;  /* 0x000000603a3a7812 */ /* 0x000fe200078e3cff */
[----:B------:R-:W-:Y:S04]  /*66e80*/  @P3 STG.E.U16 [R38.64], R53 ;  /* 0x0000003526003986 */ /* 0x000fe8000c101506 */
[----:B------:R0:W1:Y:S01]  /*66e90*/  LDS.128 R36, [R58] ;  /* 0x000000003a247984 */ /* 0x0000620000000c00 */
[----:B------:R-:W-:Y:S02]  /*66ea0*/  ISETP.LT.AND P4, PT, R57, c[0x0][0x178], !P0 ;  /* 0x00005e0039007a0c */ /* 0x000fe40004781270 */
[----:B------:R-:W-:Y:S01]  /*66eb0*/  ISETP.LT.AND P5, PT, R59, c[0x0][0x178], !P0 ;  /* 0x00005e003b007a0c */ /* 0x000fe200047a1270 */
[----:B------:R-:W2:Y:S04]  /*66ec0*/  LDL R57, [R1+0x700] ;  /* 0x0007000001397983 */ /* 0x000ea80000100800 */
[----:B------:R-:W3:Y:S04]  /*66ed0*/  LDL R59, [R1+0x710] ;  /* 0x00071000013b7983 */ /* 0x000ee80000100800 */
[----:B------:R-:W2:Y:S04]  /*66ee0*/  LDL.LU R0, [R1+0x2a28] ;  /* 0x002a280001007983 */ /* 0x000ea80000300800 */
[----:B------:R-:W2:Y:S04]  /*66ef0*/  LDL R6, [R1+0x6e0] ;  /* 0x0006e00001067983 */ /* 0x000ea80000100800 */
[----:B0-----:R-:W2:Y:S04]  /*66f00*/  LDL.LU R58, [R1+0x690] ;  /* 0x00069000013a7983 */ /* 0x001ea80000300800 */
[----:B-1----:R0:W-:Y:S04]  /*66f10*/  STL [R1+0x2b80], R37 ;  /* 0x002b802501007387 */ /* 0x0021e80000100800 */
[----:B0-----:R-:W2:Y:S04]  /*66f20*/  LDL R37, [R1+0x720] ;  /* 0x0007200001257983 */ /* 0x001ea80000100800 */
[----:B------:R0:W-:Y:S04]  /*66f30*/  STL [R1+0x2b24], R38 ;  /* 0x002b242601007387 */ /* 0x0001e80000100800 */
[----:B0-----:R-:W2:Y:S04]  /*66f40*/  LDL R38, [R1+0x750] ;  /* 0x0007500001267983 */ /* 0x001ea80000100800 */
[----:B------:R0:W-:Y:S04]  /*66f50*/  STL [R1+0x2a9c], R39 ;  /* 0x002a9c2701007387 */ /* 0x0001e80000100800 */
[----:B0-----:R-:W2:Y:S01]  /*66f60*/  LDL R39, [R1+0x760] ;  /* 0x0007600001277983 */ /* 0x001ea20000100800 */
[----:B------:R-:W-:-:S04]  /*66f70*/  IMAD.WIDE R2, R4, 0x2, R12 ;  /* 0x0000000204027825 */ /* 0x000fc800078e020c */
[----:B------:R-:W-:-:S04]  /*66f80*/  IMAD.WIDE R52, R4, 0x2, R14 ;  /* 0x0000000204347825 */ /* 0x000fc800078e020e */
[----:B------:R-:W-:Y:S01]  /*66f90*/  IMAD.WIDE R54, R4, 0x2, R16 ;  /* 0x0000000204367825 */ /* 0x000fe200078e0210 */
[----:B------:R0:W-:Y:S04]  /*66fa0*/  STL [R1+0x2be4], R5 ;  /* 0x002be40501007387 */ /* 0x0001e80000100800 */
[----:B--2---:R1:W-:Y:S04]  /*66fb0*/  @P4 STG.E.U16 [R2.64], R39 ;  /* 0x0000002702004986 */ /* 0x0043e8000c101506 */
[----:B------:R2:W-:Y:S04]  /*66fc0*/  @P5 STG.E.U16 [R52.64], R38 ;  /* 0x0000002634005986 */ /* 0x0005e8000c101506 */
[----:B------:R-:W-:Y:S01]  /*66fd0*/  @P6 STG.E.U16 [R54.64], R37 ;  /* 0x0000002536006986 */ /* 0x000fe2000c101506 */
[----:B------:R-:W-:-:S03]  /*66fe0*/  ISETP.LT.AND P6, PT, R5, c[0x0][0x178], !P0 ;  /* 0x00005e0005007a0c */ /* 0x000fc600047c1270 */
[----:B0-----:R-:W4:Y:S01]  /*66ff0*/  LDL.LU R5, [R1+0x6f0] ;  /* 0x0006f00001057983 */ /* 0x001f220000300800 */
[----:B------:R-:W-:Y:S02]  /*67000*/  ISETP.LT.AND P3, PT, R31, c[0x0][0x178], !P0 ;  /* 0x00005e001f007a0c */ /* 0x000fe40004761270 */
[----:B------:R-:W-:Y:S01]  /*67010*/  ISETP.LT.AND P2, PT, R60, c[0x0][0x178], !P0 ;  /* 0x00005e003c007a0c */ /* 0x000fe20004741270 */
[----:B-1----:R-:W-:-:S04]  /*67020*/  IMAD.WIDE R2, R4, 0x2, R18 ;  /* 0x0000000204027825 */ /* 0x002fc800078e0212 */
[----:B--2---:R-:W-:Y:S01]  /*67030*/  IMAD.WIDE R52, R4, 0x2, R20 ;  /* 0x0000000204347825 */ /* 0x004fe200078e0214 */
[----:B---3--:R0:W-:Y:S01]  /*67040*/  @P1 STG.E.U16 [R2.64], R59 ;  /* 0x0000003b02001986 */ /* 0x0081e2000c101506 */
[----:B------:R-:W-:-:S04]  /*67050*/  ISETP.GE.AND P1, PT, R0, c[0x0][0x17c], PT ;  /* 0x00005f0000007a0c */ /* 0x000fc80003f26270 */
[----:B------:R-:W-:Y:S01]  /*67060*/  @P3 STG.E.U16 [R52.64], R57 ;  /* 0x0000003934003986 */ /* 0x000fe2000c101506 */
[----:B0-----:R-:W-:-:S03]  /*67070*/  IMAD.WIDE R2, R4, 0x2, R22 ;  /* 0x0000000204027825 */ /* 0x001fc600078e0216 */
[----:B------:R-:W2:Y:S04]  /*67080*/  LDL.LU R59, [R1+0x680] ;  /* 0x00068000013b7983 */ /* 0x000ea80000300800 */
[----:B------:R-:W3:Y:S04]  /*67090*/  LDL R37, [R1+0x2950] ;  /* 0x0029500001257983 */ /* 0x000ee80000100800 */
[----:B------:R-:W2:Y:S04]  /*670a0*/  LDL R38, [R1+0x295c] ;  /* 0x00295c0001267983 */ /* 0x000ea80000100800 */
[----:B------:R-:W2:Y:S04]  /*670b0*/  LDL.LU R39, [R1+0x2954] ;  /* 0x0029540001277983 */ /* 0x000ea80000300800 */
[----:B------:R-:W2:Y:S04]  /*670c0*/  LDL.LU R0, [R1+0x2a2c] ;  /* 0x002a2c0001007983 */ /* 0x000ea80000300800 */
[----:B----4-:R0:W-:Y:S04]  /*670d0*/  @P2 STG.E.U16 [R2.64], R5 ;  /* 0x0000000502002986 */ /* 0x0101e8000c101506 */
[----:B0-----:R-:W4:Y:S04]  /*670e0*/  LDL R2, [R1+0x6d0] ;  /* 0x0006d00001027983 */ /* 0x001f280000100800 */
[----:B------:R-:W2:Y:S01]  /*670f0*/  LDL R3, [R1+0x6c0] ;  /* 0x0006c00001037983 */ /* 0x000ea20000100800 */
[----:B------:R-:W-:-:S02]  /*67100*/  ISETP.LT.AND P4, PT, R7, c[0x0][0x178], !P0 ;  /* 0x00005e0007007a0c */ /* 0x000fc40004781270 */
[----:B------:R-:W-:Y:S01]  /*67110*/  ISETP.LT.AND P5, PT, R56, c[0x0][0x178], !P0 ;  /* 0x00005e0038007a0c */ /* 0x000fe200047a1270 */
[----:B------:R-:W-:-:S04]  /*67120*/  IMAD.WIDE R52, R4, 0x2, R24 ;  /* 0x0000000204347825 */ /* 0x000fc800078e0218 */
[----:B------:R-:W-:-:S04]  /*67130*/  IMAD.WIDE R54, R4, 0x2, R26 ;  /* 0x0000000204367825 */ /* 0x000fc800078e021a */
[----:B------:R-:W-:Y:S02]  /*67140*/  IMAD.WIDE R56, R4, 0x2, R40 ;  /* 0x0000000204387825 */ /* 0x000fe400078e0228 */
[----:B------:R0:W-:Y:S01]  /*67150*/  @P4 STG.E.U16 [R52.64], R6 ;  /* 0x0000000634004986 */ /* 0x0001e2000c101506 */
[----:B------:R-:W-:-:S03]  /*67160*/  ISETP.LT.AND P4, PT, R34, c[0x0][0x178], !P0 ;  /* 0x00005e0022007a0c */ /* 0x000fc60004781270 */
[----:B0-----:R-:W3:Y:S04]  /*67170*/  LDL.LU R6, [R1+0x2be8] ;  /* 0x002be80001067983 */ /* 0x001ee80000300800 */
[----:B----4-:R-:W-:Y:S04]  /*67180*/  @P5 STG.E.U16 [R54.64], R2 ;  /* 0x0000000236005986 */ /* 0x010fe8000c101506 */
[----:B--2---:R0:W-:Y:S01]  /*67190*/  @P6 STG.E.U16 [R56.64], R3 ;  /* 0x0000000338006986 */ /* 0x0041e2000c101506 */
[----:B------:R-:W-:-:S03]  /*671a0*/  ISETP.LT.AND P6, PT, R33, c[0x0][0x178], !P0 ;  /* 0x00005e0021007a0c */ /* 0x000fc600047c1270 */
[----:B0-----:R-:W2:Y:S04]  /*671b0*/  LDL.LU R56, [R1+0x750] ;  /* 0x0007500001387983 */ /* 0x001ea80000300800 */
[----:B------:R-:W4:Y:S04]  /*671c0*/  LDL.LU R57, [R1+0x720] ;  /* 0x0007200001397983 */ /* 0x000f280000300800 */
[----:B------:R0:W-:Y:S04]  /*671d0*/  STL [R1+0x2be0], R34 ;  /* 0x002be02201007387 */ /* 0x0001e80000100800 */
[----:B0-----:R-:W2:Y:S04]  /*671e0*/  LDL.LU R34, [R1+0x6b0] ;  /* 0x0006b00001227983 */ /* 0x001ea80000300800 */
[----:B------:R0:W-:Y:S04]  /*671f0*/  STL [R1+0x2bdc], R33 ;  /* 0x002bdc2101007387 */ /* 0x0001e80000100800 */
[----:B0-----:R-:W4:Y:S01]  /*67200*/  LDL.LU R33, [R1+0x6a0] ;  /* 0x0006a00001217983 */ /* 0x001f220000300800 */
[----:B------:R-:W-:-:S02]  /*67210*/  ISETP.LT.AND P3, PT, R61, c[0x0][0x178], !P0 ;  /* 0x00005e003d007a0c */ /* 0x000fc40004761270 */
[----:B------:R-:W-:Y:S02]  /*67220*/  ISETP.LT.AND P2, PT, R30, c[0x0][0x178], !P0 ;  /* 0x00005e001e007a0c */ /* 0x000fe40004741270 */
[----:B---3--:R-:W-:Y:S01]  /*67230*/  ISETP.LT.AND P5, PT, R6, c[0x0][0x178], !P0 ;  /* 0x00005e0006007a0c */ /* 0x008fe200047a1270 */
[----:B------:R-:W-:-:S04]  /*67240*/  IMAD.WIDE R52, R4, 0x2, R42 ;  /* 0x0000000204347825 */ /* 0x000fc800078e022a */
[----:B------:R-:W-:-:S04]  /*67250*/  IMAD.WIDE R2, R4, 0x2, R44 ;  /* 0x0000000204027825 */ /* 0x000fc800078e022c */
[----:B--2---:R0:W-:Y:S02]  /*67260*/  @P3 STG.E.U16 [R52.64], R34 ;  /* 0x0000002234003986 */ /* 0x0041e4000c101506 */
[C---:B0-----:R-:W-:Y:S02]  /*67270*/  IMAD.WIDE R52, R4.reuse, 0x2, R46 ;  /* 0x0000000204347825 */ /* 0x041fe400078e022e */
[----:B----4-:R0:W-:Y:S04]  /*67280*/  @P2 STG.E.U16 [R2.64], R33 ;  /* 0x0000002102002986 */ /* 0x0101e8000c101506 */
[----:B------:R1:W-:Y:S01]  /*67290*/  @P5 STG.E.U16 [R52.64], R58 ;  /* 0x0000003a34005986 */ /* 0x0003e2000c101506 */
[----:B0-----:R-:W-:-:S03]  /*672a0*/  IMAD.WIDE R2, R4, 0x2, R48 ;  /* 0x0000000204027825 */ /* 0x001fc600078e0230 */
[----:B-1----:R-:W2:Y:S04]  /*672b0*/  LDL.LU R53, [R1+0x780] ;  /* 0x0007800001357983 */ /* 0x002ea80000300800 */
[----:B------:R0:W-:Y:S04]  /*672c0*/  @P4 STG.E.U16 [R2.64], R59 ;  /* 0x0000003b02004986 */ /* 0x0001e8000c101506 */
[----:B0-----:R-:W3:Y:S04]  /*672d0*/  LDL.LU R2, [R1+0x770] ;  /* 0x0007700001027983 */ /* 0x001ee80000300800 */
[----:B------:R-:W4:Y:S01]  /*672e0*/  LDL.LU R3, [R1+0x760] ;  /* 0x0007600001037983 */ /* 0x000f220000300800 */
[----:B------:R-:W-:Y:S01]  /*672f0*/  IMAD.WIDE R54, R4, 0x2, R50 ;  /* 0x0000000204367825 */ /* 0x000fe200078e0232 */
[----:B------:R-:W-:-:S02]  /*67300*/  ISETP.LT.AND P3, PT, R35, c[0x0][0x178], !P1 ;  /* 0x00005e0023007a0c */ /* 0x000fc40004f61270 */
[----:B------:R-:W-:Y:S02]  /*67310*/  ISETP.GE.AND P0, PT, R0, c[0x0][0x17c], PT ;  /* 0x00005f0000007a0c */ /* 0x000fe40003f06270 */
[----:B------:R0:W-:Y:S01]  /*67320*/  @P6 STG.E.U16 [R54.64], R36 ;  /* 0x0000002436006986 */ /* 0x0001e2000c101506 */
[----:B------:R-:W-:Y:S02]  /*67330*/  IADD3 R0, R4, c[0x0][0x198], RZ ;  /* 0x0000660004007a10 */ /* 0x000fe40007ffe0ff */
[----:B------:R-:W-:Y:S02]  /*67340*/  ISETP.LT.AND P2, PT, R29, c[0x0][0x178], !P1 ;  /* 0x00005e001d007a0c */ /* 0x000fe40004f41270 */
[----:B------:R-:W-:Y:S01]  /*67350*/  ISETP.LT.AND P4, PT, R38, c[0x0][0x178], !P1 ;  /* 0x00005e0026007a0c */ /* 0x000fe20004f81270 */
[----:B0-----:R-:W4:Y:S01]  /*67360*/  LDL R55, [R1+0x2958] ;  /* 0x0029580001377983 */ /* 0x001f220000100800 */
[----:B------:R-:W-:-:S03]  /*67370*/  ISETP.LT.AND P5, PT, R39, c[0x0][0x178], !P1 ;  /* 0x00005e0027007a0c */ /* 0x000fc60004fa1270 */
[----:B------:R0:W-:Y:S04]  /*67380*/  STL [R1+0x2bd8], R39 ;  /* 0x002bd82701007387 */ /* 0x0001e80000100800 */
[----:B0-----:R-:W4:Y:S01]  /*67390*/  LDL.LU R39, [R1+0x6d0] ;  /* 0x0006d00001277983 */ /* 0x001f220000300800 */
[----:B--2---:R-:W-:Y:S01]  /*673a0*/  PRMT R4, R53, 0x7632, R4 ;  /* 0x0000763235047816 */ /* 0x004fe20000000004 */
[----:B------:R-:W-:-:S05]  /*673b0*/  IMAD.WIDE R52, R0, 0x2, R8 ;  /* 0x0000000200347825 */ /* 0x000fca00078e0208 */
[----:B------:R3:W-:Y:S02]  /*673c0*/  @P3 STG.E.U16 [R52.64], R4 ;  /* 0x0000000434003986 */ /* 0x0007e4000c101506 */
[----:B---3--:R-:W-:Y:S02]  /*673d0*/  PRMT R4, R2, 0x7632, R4 ;  /* 0x0000763202047816 */ /* 0x008fe40000000004 */
[----:B----4-:R-:W-:Y:S01]  /*673e0*/  PRMT R28, R3, 0x7632, R28 ;  /* 0x00007632031c7816 */ /* 0x010fe2000000001c */
[----:B------:R-:W-:-:S04]  /*673f0*/  IMAD.WIDE R2, R0, 0x2, R10 ;  /* 0x0000000200027825 */ /* 0x000fc800078e020a */
[C---:B------:R-:W-:Y:S01]  /*67400*/  IMAD.WIDE R52, R0.reuse, 0x2, R12 ;  /* 0x0000000200347825 */ /* 0x040fe200078e020c */
[----:B------:R0:W-:Y:S04]  /*67410*/  @P2 STG.E.U16 [R2.64], R4 ;  /* 0x0000000402002986 */ /* 0x0001e8000c101506 */
[----:B------:R1:W-:Y:S04]  /*67420*/  @P4 STG.E.U16 [R52.64], R28 ;  /* 0x0000001c34004986 */ /* 0x0003e8000c101506 */
[----:B0-----:R-:W2:Y:S04]  /*67430*/  LDL.LU R2, [R1+0x700] ;  /* 0x0007000001027983 */ /* 0x001ea80000300800 */
[----:B------:R-:W3:Y:S04]  /*67440*/  LDL R3, [R1+0x2964] ;  /* 0x0029640001037983 */ /* 0x000ee80000100800 */
[----:B-1----:R-:W4:Y:S01]  /*67450*/  LDL.LU R53, [R1+0x710] ;  /* 0x0007100001357983 */ /* 0x002f220000300800 */
[----:B------:R-:W-:Y:S01]  /*67460*/  ISETP.LT.AND P3, PT, R55, c[0x0][0x178], !P1 ;  /* 0x00005e0037007a0c */ /* 0x000fe20004f61270 */
[----:B------:R-:W-:Y:S01]  /*67470*/  IMAD.WIDE R54, R0, 0x2, R14 ;  /* 0x0000000200367825 */ /* 0x000fe200078e020e */
[----:B------:R-:W-:-:S02]  /*67480*/  PRMT R32, R56, 0x7632, R32 ;  /* 0x0000763238207816 */ /* 0x000fc40000000020 */
[----:B------:R-:W-:Y:S01]  /*67490*/  PRMT R36, R57, 0x7632, R36 ;  /* 0x0000763239247816 */ /* 0x000fe20000000024 */
[----:B------:R-:W-:Y:S01]  /*674a0*/  IMAD.WIDE R56, R0, 0x2, R16 ;  /* 0x0000000200387825 */ /* 0x000fe200078e0210 */
[----:B------:R-:W-:Y:S02]  /*674b0*/  ISETP.LT.AND P2, PT, R37, c[0x0][0x178], !P1 ;  /* 0x00005e0025007a0c */ /* 0x000fe40004f41270 */
[----:B------:R-:W-:-:S05]  /*674c0*/  ISETP.LT.AND P4, PT, R31, c[0x0][0x178], !P1 ;  /* 0x00005e001f007a0c */ /* 0x000fca0004f81270 */
[----:B------:R0:W-:Y:S04]  /*674d0*/  @P3 STG.E.U16 [R54.64], R32 ;  /* 0x0000002036003986 */ /* 0x0001e8000c101506 */
[----:B------:R1:W-:Y:S01]  /*674e0*/  @P5 STG.E.U16 [R56.64], R36 ;  /* 0x0000002438005986 */ /* 0x0003e2000c101506 */
[----:B------:R-:W-:Y:S02]  /*674f0*/  ISETP.LT.AND P5, PT, R60, c[0x0][0x178], !P1 ;  /* 0x00005e003c007a0c */ /* 0x000fe40004fa1270 */
[----:B------:R-:W-:Y:S01]  /*67500*/  PRMT R28, R5, 0x7632, R28 ;  /* 0x00007632051c7816 */ /* 0x000fe2000000001c */
[----:B0-----:R-:W-:Y:S01]  /*67510*/  IMAD.WIDE R54, R0, 0x2, R18 ;  /* 0x0000000200367825 */ /* 0x001fe200078e0212 */
[----:B-1----:R-:W4:Y:S04]  /*67520*/  LDL.LU R56, [R1+0x6e0] ;  /* 0x0006e00001387983 */ /* 0x002f280000300800 */
[----:B------:R-:W4:Y:S04]  /*67530*/  LDL.LU R57, [R1+0x6c0] ;  /* 0x0006c00001397983 */ /* 0x000f280000300800 */
[----:B------:R-:W4:Y:S04]  /*67540*/  LDL.LU R5, [R1+0x2be4] ;  /* 0x002be40001057983 */ /* 0x000f280000300800 */
[----:B------:R-:W-:Y:S01]  /*67550*/  STL [R1+0x2bd4], R25 ;  /* 0x002bd41901007387 */ /* 0x000fe20000100800 */
[----:B--2---:R-:W-:-:S02]  /*67560*/  PRMT R4, R2, 0x7632, R4 ;  /* 0x0000763202047816 */ /* 0x004fc40000000004 */
[----:B---3--:R-:W-:Y:S01]  /*67570*/  ISETP.LT.AND P3, PT, R3, c[0x0][0x178], !P1 ;  /* 0x00005e0003007a0c */ /* 0x008fe20004f61270 */
[----:B------:R-:W-:Y:S01]  /*67580*/  IMAD.WIDE R2, R0, 0x2, R22 ;  /* 0x0000000200027825 */ /* 0x000fe200078e0216 */
[----:B----4-:R-:W-:-:S03]  /*67590*/  PRMT R32, R53, 0x7632, R32 ;  /* 0x0000763235207816 */ /* 0x010fc60000000020 */
[----:B------:R-:W-:Y:S02]  /*675a0*/  IMAD.WIDE R52, R0, 0x2, R20 ;  /* 0x0000000200347825 */ /* 0x000fe400078e0214 */
[----:B------:R-:W-:Y:S04]  /*675b0*/  @P2 STG.E.U16 [R54.64], R32 ;  /* 0x0000002036002986 */ /* 0x000fe8000c101506 */
[----:B------:R0:W-:Y:S04]  /*675c0*/  @P4 STG.E.U16 [R52.64], R4 ;  /* 0x0000000434004986 */ /* 0x0001e8000c101506 */
[----:B------:R1:W-:Y:S01]  /*675d0*/  @P5 STG.E.U16 [R2.64], R28 ;  /* 0x0000001c02005986 */ /* 0x0003e2000c101506 */
[----:B0-----:R-:W-:-:S03]  /*675e0*/  PRMT R4, R39, 0x7632, R4 ;  /* 0x0000763227047816 */ /* 0x001fc60000000004 */
[----:B------:R-:W2:Y:S01]  /*675f0*/  LDL R39, [R1+0x2958] ;  /* 0x0029580001277983 */ /* 0x000ea20000100800 */
[----:B-1----:R-:W-:-:S03]  /*67600*/  PRMT R28, R34, 0x7632, R28 ;  /* 0x00007632221c7816 */ /* 0x002fc6000000001c */
[----:B------:R-:W3:Y:S01]  /*67610*/  LDL.LU R34, [R1+0x2be0] ;  /* 0x002be00001227983 */ /* 0x000ee20000300800 */
[----:B------:R-:W-:Y:S01]  /*67620*/  ISETP.LT.AND P6, PT, R7, c[0x0][0x178], !P1 ;  /* 0x00005e0007007a0c */ /* 0x000fe20004fc1270 */
[----:B------:R-:W-:Y:S01]  /*67630*/  IMAD.WIDE R54, R0, 0x2, R24 ;  /* 0x0000000200367825 */ /* 0x000fe200078e0218 */
[----:B------:R-:W-:Y:S02]  /*67640*/  PRMT R32, R56, 0x7632, R32 ;  /* 0x0000763238207816 */ /* 0x000fe40000000020 */
[----:B------:R-:W-:Y:S01]  /*67650*/  ISETP.LT.AND P4, PT, R61, c[0x0][0x178], !P1 ;  /* 0x00005e003d007a0c */ /* 0x000fe20004f81270 */
[----:B------:R-:W-:Y:S01]  /*67660*/  IMAD.WIDE R2, R0, 0x2, R26 ;  /* 0x0000000200027825 */ /* 0x000fe200078e021a */
[----:B------:R-:W-:Y:S02]  /*67670*/  ISETP.LT.AND P5, PT, R30, c[0x0][0x178], !P1 ;  /* 0x00005e001e007a0c */ /* 0x000fe40004fa1270 */
[----:B------:R-:W-:-:S05]  /*67680*/  ISETP.LT.AND P2, PT, R5, c[0x0][0x178], !P1 ;  /* 0x00005e0005007a0c */ /* 0x000fca0004f41270 */
[----:B------:R0:W-:Y:S01]  /*67690*/  @P6 STG.E.U16 [R54.64], R32 ;  /* 0x0000002036006986 */ /* 0x0001e2000c101506 */
[----:B------:R-:W-:-:S03]  /*676a0*/  ISETP.LT.AND P6, PT, R6, c[0x0][0x178], !P1 ;  /* 0x00005e0006007a0c */ /* 0x000fc60004fc1270 */
[----:B------:R1:W-:Y:S01]  /*676b0*/  @P3 STG.E.U16 [R2.64], R4 ;  /* 0x0000000402003986 */ /* 0x0003e2000c101506 */
[C---:B------:R-:W-:Y:S01]  /*676c0*/  IMAD.WIDE R52, R0.reuse, 0x2, R42 ;  /* 0x0000000200347825 */ /* 0x040fe200078e022a */
[----:B0-----:R-:W-:Y:S02]  /*676d0*/  PRMT R32, R33, 0x7632, R32 ;  /* 0x0000763221207816 */ /* 0x001fe40000000020 */
[----:B------:R-:W4:Y:S01]  /*676e0*/  LDL.LU R33, [R1+0x2bdc] ;  /* 0x002bdc0001217983 */ /* 0x000f220000300800 */
[----:B-1----:R-:W-:Y:S01]  /*676f0*/  PRMT R4, R57, 0x7632, R4 ;  /* 0x0000763239047816 */ /* 0x002fe20000000004 */
[----:B------:R-:W-:Y:S01]  /*67700*/  IMAD.WIDE R2, R0, 0x2, R40 ;  /* 0x0000000200027825 */ /* 0x000fe200078e0228 */
[----:B------:R-:W-:Y:S01]  /*67710*/  PRMT R36, R58, 0x7632, R36 ;  /* 0x000076323a247816 */ /* 0x000fe20000000024 */
[----:B------:R-:W4:Y:S02]  /*67720*/  LDL R25, [R1+0x3b4] ;  /* 0x0003b40001197983 */ /* 0x000f240000100800 */
[----:B------:R-:W-:-:S02]  /*67730*/  IMAD.WIDE R54, R0, 0x2, R44 ;  /* 0x0000000200367825 */ /* 0x000fc400078e022c */
[----:B------:R0:W-:Y:S02]  /*67740*/  @P2 STG.E.U16 [R2.64], R4 ;  /* 0x0000000402002986 */ /* 0x0001e4000c101506 */
[----:B------:R-:W-:Y:S02]  /*67750*/  IMAD.WIDE R56, R0, 0x2, R46 ;  /* 0x0000000200387825 */ /* 0x000fe400078e022e */
[----:B------:R1:W-:Y:S04]  /*67760*/  @P4 STG.E.U16 [R52.64], R28 ;  /* 0x0000001c34004986 */ /* 0x0003e8000c101506 */
[----:B------:R1:W-:Y:S01]  /*67770*/  @P5 STG.E.U16 [R54.64], R32 ;  /* 0x0000002036005986 */ /* 0x0003e2000c101506 */
[----:B0-----:R-:W-:-:S03]  /*67780*/  PRMT R3, R59, 0x7632, R3 ;  /* 0x000076323b037816 */ /* 0x001fc60000000003 */
[----:B------:R-:W-:Y:S01]  /*67790*/  @P6 STG.E.U16 [R56.64], R36 ;  /* 0x0000002438006986 */ /* 0x000fe2000c101506 */
[C---:B-1----:R-:W-:Y:S01]  /*677a0*/  IMAD.WIDE R52, R0.reuse, 0x2, R48 ;  /* 0x0000000200347825 */ /* 0x042fe200078e0230 */
[----:B------:R-:W-:-:S03]  /*677b0*/  IADD3 R2, R0, c[0x0][0x198], RZ ;  /* 0x0000660000027a10 */ /* 0x000fc60007ffe0ff */
[----:B------:R-:W-:Y:S02]  /*677c0*/  IMAD.WIDE R54, R0, 0x2, R50 ;  /* 0x0000000200367825 */ /* 0x000fe400078e0232 */
[----:B------:R-:W4:Y:S01]  /*677d0*/  LDL R0, [R1+0x344] ;  /* 0x0003440001007983 */ /* 0x000f220000100800 */
[----:B---3--:R-:W-:Y:S02]  /*677e0*/  ISETP.LT.AND P3, PT, R34, c[0x0][0x178], !P1 ;  /* 0x00005e0022007a0c */ /* 0x008fe40004f61270 */
[----:B--2---:R-:W-:Y:S02]  /*677f0*/  ISETP.LT.AND P6, PT, R39, c[0x0][0x178], !P0 ;  /* 0x00005e0027007a0c */ /* 0x004fe400047c1270 */
[----:B------:R-:W2:Y:S09]  /*67800*/  LDL.LU R39, [R1+0x2bd8] ;  /* 0x002bd80001277983 */ /* 0x000eb20000300800 */
[----:B------:R0:W-:Y:S04]  /*67810*/  @P3 STG.E.U16 [R52.64], R3 ;  /* 0x0000000334003986 */ /* 0x0001e8000c101506 */
[----:B0-----:R-:W3:Y:S01]  /*67820*/  LDL R53, [R1+0x3f4] ;  /* 0x0003f40001357983 */ /* 0x001ee20000100800 */
[----:B------:R-:W-:-:S02]  /*67830*/  ISETP.LT.AND P4, PT, R35, c[0x0][0x178], !P0 ;  /* 0x00005e0023007a0c */ /* 0x000fc40004781270 */
[----:B----4-:R-:W-:Y:S01]  /*67840*/  ISETP.LT.AND P1, PT, R33, c[0x0][0x178], !P1 ;  /* 0x00005e0021007a0c */ /* 0x010fe20004f21270 */
[----:B------:R-:W-:Y:S01]  /*67850*/  IMAD.WIDE R56, R2, 0x2, R8 ;  /* 0x0000000202387825 */ /* 0x000fe200078e0208 */
[----:B------:R-:W-:Y:S01]  /*67860*/  PRMT R36, R36, 0x7632, R36 ;  /* 0x0000763224247816 */ /* 0x000fe20000000024 */
[----:B------:R-:W4:Y:S04]  /*67870*/  LDL.LU R3, [R1+0x3e4] ;  /* 0x0003e40001037983 */ /* 0x000f280000300800 */
[----:B------:R-:W-:Y:S06]  /*67880*/  STL [R1+0x2bc0], R36 ;  /* 0x002bc02401007387 */ /* 0x000fec0000100800 */
[----:B------:R-:W-:Y:S01]  /*67890*/  @P1 STG.E.U16 [R54.64], R36 ;  /* 0x0000002436001986 */ /* 0x000fe2000c101506 */
[----:B--2---:R-:W-:-:S03]  /*678a0*/  ISETP.LT.AND P1, PT, R39, c[0x0][0x178], !P0 ;  /* 0x00005e0027007a0c */ /* 0x004fc60004721270 */
[----:B---3--:R0:W-:Y:S04]  /*678b0*/  @P4 STG.E.U16 [R56.64], R53 ;  /* 0x0000003538004986 */ /* 0x0081e8000c101506 */
[----:B0-----:R-:W2:Y:S04]  /*678c0*/  LDL R56, [R1+0x3d4] ;  /* 0x0003d40001387983 */ /* 0x001ea80000100800 */
[----:B------:R-:W3:Y:S04]  /*678d0*/  LDL R57, [R1+0x3c4] ;  /* 0x0003c40001397983 */ /* 0x000ee80000100800 */
[----:B------:R0:W-:Y:S04]  /*678e0*/  STL [R1+0x2bcc], R39 ;  /* 0x002bcc2701007387 */ /* 0x0001e80000100800 */
[----:B0-----:R-:W3:Y:S01]  /*678f0*/  LDL R39, [R1+0x2964] ;  /* 0x0029640001277983 */ /* 0x001ee20000100800 */
[----:B------:R-:W-:-:S02]  /*67900*/  ISETP.LT.AND P5, PT, R29, c[0x0][0x178], !P0 ;  /* 0x00005e001d007a0c */ /* 0x000fc400047a1270 */
[----:B------:R-:W-:Y:S01]  /*67910*/  ISETP.LT.AND P2, PT, R38, c[0x0][0x178], !P0 ;  /* 0x00005e0026007a0c */ /* 0x000fe20004741270 */
[C---:B------:R-:W-:Y:S01]  /*67920*/  IMAD.WIDE R58, R2.reuse, 0x2, R10 ;  /* 0x00000002023a7825 */ /* 0x040fe200078e020a */
[----:B------:R-:W-:Y:S01]  /*67930*/  ISETP.LT.AND P3, PT, R37, c[0x0][0x178], !P0 ;  /* 0x00005e0025007a0c */ /* 0x000fe20004761270 */
[----:B------:R-:W3:Y:S02]  /*67940*/  LDL.LU R36, [R1+0x314] ;  /* 0x0003140001247983 */ /* 0x000ee40000300800 */
[----:B------:R-:W-:-:S04]  /*67950*/  IMAD.WIDE R52, R2, 0x2, R12 ;  /* 0x0000000202347825 */ /* 0x000fc800078e020c */
[C---:B------:R-:W-:Y:S01]  /*67960*/  IMAD.WIDE R54, R2.reuse, 0x2, R14 ;  /* 0x0000000202367825 */ /* 0x040fe200078e020e */
[----:B------:R-:W-:Y:S01]  /*67970*/  ISETP.LT.AND P4, PT, R31, c[0x0][0x178], !P0 ;  /* 0x00005e001f007a0c */ /* 0x000fe20004781270 */
[----:B----4-:R-:W-:Y:S04]  /*67980*/  @P5 STG.E.U16 [R58.64], R3 ;  /* 0x000000033a005986 */ /* 0x010fe8000c101506 */
[----:B------:R-:W4:Y:S04]  /*67990*/  LDL.LU R37, [R1+0x2e4] ;  /* 0x0002e40001257983 */ /* 0x000f280000300800 */
[----:B------:R-:W4:Y:S04]  /*679a0*/  LDL.LU R31, [R1+0x2d4] ;  /* 0x0002d400011f7983 */ /* 0x000f280000300800 */
[----:B--2---:R0:W-:Y:S04]  /*679b0*/  @P2 STG.E.U16 [R52.64], R56 ;  /* 0x0000003834002986 */ /* 0x0041e8000c101506 */
[----:B---3--:R-:W-:Y:S01]  /*679c0*/  @P6 STG.E.U16 [R54.64], R57 ;  /* 0x0000003936006986 */ /* 0x008fe2000c101506 */
[----:B0-----:R-:W-:-:S05]  /*679d0*/  IMAD.WIDE R52, R2, 0x2, R16 ;  /* 0x0000000202347825 */ /* 0x001fca00078e0210 */
[----:B------:R0:W-:Y:S01]  /*679e0*/  @P1 STG.E.U16 [R52.64], R25 ;  /* 0x0000001934001986 */ /* 0x0001e2000c101506 */
[----:B------:R-:W-:-:S03]  /*679f0*/  ISETP.LT.AND P6, PT, R39, c[0x0][0x178], !P0 ;  /* 0x00005e0027007a0c */ /* 0x000fc600047c1270 */
[----:B------:R-:W2:Y:S04]  /*67a00*/  LDL.LU R39, [R1+0x2a30] ;  /* 0x002a300001277983 */ /* 0x000ea80000300800 */
[----:B0-----:R-:W3:Y:S04]  /*67a10*/  LDL.LU R25, [R1+0x2bd4] ;  /* 0x002bd40001197983 */ /* 0x001ee80000300800 */
[----:B------:R-:W2:Y:S04]  /*67a20*/  LDL R52, [R1+0x3a4] ;  /* 0x0003a40001347983 */ /* 0x000ea80000100800 */
[----:B------:R-:W3:Y:S01]  /*67a30*/  LDL R53, [R1+0x354] ;  /* 0x0003540001357983 */ /* 0x000ee20000100800 */
[----:B------:R-:W-:Y:S01]  /*67a40*/  ISETP.LT.AND P5, PT, R60, c[0x0][0x178], !P0 ;  /* 0x00005e003c007a0c */ /* 0x000fe200047a1270 */
[----:B------:R-:W-:-:S04]  /*67a50*/  IMAD.WIDE R54, R2, 0x2, R18 ;  /* 0x0000000202367825 */ /* 0x000fc800078e0212 */
[----:B------:R-:W-:-:S04]  /*67a60*/  IMAD.WIDE R56, R2, 0x2, R20 ;  /* 0x0000000202387825 */ /* 0x000fc800078e0214 */
[----:B------:R-:W-:Y:S01]  /*67a70*/  IMAD.WIDE R58, R2, 0x2, R22 ;  /* 0x00000002023a7825 */ /* 0x000fe200078e0216 */
[----:B------:R-:W-:Y:S01]  /*67a80*/  ISETP.LT.AND P1, PT, R5, c[0x0][0x178], !P0 ;  /* 0x00005e0005007a0c */ /* 0x000fe20004721270 */
[----:B--2---:R-:W-:Y:S04]  /*67a90*/  @P3 STG.E.U16 [R54.64], R52 ;  /* 0x0000003436003986 */ /* 0x004fe8000c101506 */
[----:B---3--:R0:W-:Y:S01]  /*67aa0*/  @P4 STG.E.U16 [R56.64], R53 ;  /* 0x0000003538004986 */ /* 0x0081e2000c101506 */
[----:B------:R-:W-:-:S03]  /*67ab0*/  ISETP.LT.AND P4, PT, R30, c[0x0][0x178], !P0 ;  /* 0x00005e001e007a0c */ /* 0x000fc60004781270 */
[----:B------:R1:W-:Y:S01]  /*67ac0*/  @P5 STG.E.U16 [R58.64], R0 ;  /* 0x000000003a005986 */ /* 0x0003e2000c101506 */
[----:B------:R-:W-:-:S03]  /*67ad0*/  ISETP.LT.AND P5, PT, R6, c[0x0][0x178], !P0 ;  /* 0x00005e0006007a0c */ /* 0x000fc600047a1270 */
[----:B0-----:R-:W2:Y:S04]  /*67ae0*/  LDL R57, [R1+0x324] ;  /* 0x0003240001397983 */ /* 0x001ea80000100800 */
[----:B------:R-:W3:Y:S04]  /*67af0*/  LDL.LU R5, [R1+0x2bd0] ;  /* 0x002bd00001057983 */ /* 0x000ee80000300800 */
[----:B-1----:R-:W3:Y:S04]  /*67b00*/  LDL.LU R0, [R1+0x2a34] ;  /* 0x002a340001007983 */ /* 0x002ee80000300800 */
[----:B------:R0:W-:Y:S04]  /*67b10*/  STL [R1+0x2bc4], R30 ;  /* 0x002bc41e01007387 */ /* 0x0001e80000100800 */
[----:B0-----:R-:W3:Y:S04]  /*67b20*/  LDL.LU R30, [R1+0x334] ;  /* 0x00033400011e7983 */ /* 0x001ee80000300800 */
[----:B------:R0:W-:Y:S04]  /*67b30*/  STL [R1+0x2bc8], R6 ;  /* 0x002bc80601007387 */ /* 0x0001e80000100800 */
[----:B0-----:R-:W3:Y:S01]  /*67b40*/  LDL.LU R6, [R1+0x304] ;  /* 0x0003040001067983 */ /* 0x001ee20000300800 */
[----:B------:R-:W-:Y:S01]  /*67b50*/  ISETP.LT.AND P2, PT, R7, c[0x0][0x178], !P0 ;  /* 0x00005e0007007a0c */ /* 0x000fe20004741270 */
[----:B------:R-:W-:Y:S01]  /*67b60*/  IMAD.WIDE R52, R2, 0x2, R24 ;  /* 0x0000000202347825 */ /* 0x000fe200078e0218 */
[----:B------:R-:W-:-:S03]  /*67b70*/  ISETP.LT.AND P3, PT, R61, c[0x0][0x178], !P0 ;  /* 0x00005e003d007a0c */ /* 0x000fc60004761270 */
[----:B------:R-:W-:-:S08]  /*67b80*/  IMAD.WIDE R54, R2, 0x2, R26 ;  /* 0x0000000202367825 */ /* 0x000fd000078e021a */
[----:B--2---:R0:W-:Y:S01]  /*67b90*/  @P2 STG.E.U16 [R52.64], R57 ;  /* 0x0000003934002986 */ /* 0x0041e2000c101506 */
[----:B------:R-:W-:-:S03]  /*67ba0*/  ISETP.GE.AND P2, PT, R39, c[0x0][0x17c], PT ;  /* 0x00005f0027007a0c */ /* 0x000fc60003f46270 */
[----:B------:R-:W2:Y:S04]  /*67bb0*/  LDL R39, [R1+0x2958] ;  /* 0x0029580001277983 */ /* 0x000ea80000100800 */
[----:B------:R1:W-:Y:S01]  /*67bc0*/  STL [R1+0x2bbc], R45 ;  /* 0x002bbc2d01007387 */ /* 0x0003e20000100800 */
[----:B0-----:R-:W-:-:S03]  /*67bd0*/  IMAD.WIDE R56, R2, 0x2, R44 ;  /* 0x0000000202387825 */ /* 0x001fc600078e022c */
[----:B-1----:R-:W2:Y:S01]  /*67be0*/  LDL.LU R45, [R1+0x2f4] ;  /* 0x0002f400012d7983 */ /* 0x002ea20000300800 */
[----:B------:R-:W-:-:S03]  /*67bf0*/  IMAD.WIDE R52, R2, 0x2, R40 ;  /* 0x0000000202347825 */ /* 0x000fc600078e0228 */
[----:B---3--:R0:W-:Y:S04]  /*67c00*/  @P6 STG.E.U16 [R54.64], R6 ;  /* 0x0000000636006986 */ /* 0x0081e8000c101506 */
[----:B------:R-:W-:Y:S01]  /*67c10*/  @P1 STG.E.U16 [R52.64], R30 ;  /* 0x0000001e34001986 */ /* 0x000fe2000c101506 */
[----:B0-----:R-:W-:-:S05]  /*67c20*/  IMAD.WIDE R54, R2, 0x2, R42 ;  /* 0x0000000202367825 */ /* 0x001fca00078e022a */
[----:B------:R0:W-:Y:S04]  /*67c30*/  @P3 STG.E.U16 [R54.64], R36 ;  /* 0x0000002436003986 */ /* 0x0001e8000c101506 */
[----:B0-----:R-:W3:Y:S01]  /*67c40*/  LDL.LU R54, [R1+0x3f4] ;  /* 0x0003f40001367983 */ /* 0x001ee20000300800 */
[----:B------:R-:W-:Y:S01]  /*67c50*/  ISETP.LT.AND P6, PT, R34, c[0x0][0x178], !P0 ;  /* 0x00005e0022007a0c */ /* 0x000fe200047c1270 */
[----:B------:R-:W-:Y:S01]  /*67c60*/  IMAD.WIDE R58, R2, 0x2, R46 ;  /* 0x00000002023a7825 */ /* 0x000fe200078e022e */
[----:B------:R-:W-:Y:S01]  /*67c70*/  ISETP.LT.AND P0, PT, R33, c[0x0][0x178], !P0 ;  /* 0x00005e0021007a0c */ /* 0x000fe20004701270 */
[----:B------:R-:W3:Y:S01]  /*67c80*/  LDL.LU R55, [R1+0x3d4] ;  /* 0x0003d40001377983 */ /* 0x000ee20000300800 */
[----:B------:R-:W-:Y:S01]  /*67c90*/  ISETP.GE.AND P1, PT, R0, c[0x0][0x17c], PT ;  /* 0x00005f0000007a0c */ /* 0x000fe20003f26270 */
[C---:B------:R-:W-:Y:S01]  /*67ca0*/  IMAD.WIDE R52, R2.reuse, 0x2, R48 ;  /* 0x0000000202347825 */ /* 0x040fe200078e0230 */
[----:B------:R-:W-:-:S02]  /*67cb0*/  IADD3 R0, R2, c[0x0][0x198], RZ ;  /* 0x0000660002007a10 */ /* 0x000fc40007ffe0ff */
[----:B------:R-:W-:Y:S01]  /*67cc0*/  PRMT R4, R3, 0x7632, R4 ;  /* 0x0000763203047816 */ /* 0x000fe20000000004 */
[----:B------:R-:W-:Y:S01]  /*67cd0*/  IMAD.WIDE R2, R2, 0x2, R50 ;  /* 0x0000000202027825 */ /* 0x000fe200078e0232 */
[----:B--2---:R-:W-:Y:S04]  /*67ce0*/  @P4 STG.E.U16 [R56.64], R45 ;  /* 0x0000002d38004986 */ /* 0x004fe8000c101506 */
[----:B----4-:R0:W-:Y:S01]  /*67cf0*/  @P5 STG.E.U16 [R58.64], R37 ;  /* 0x000000253a005986 */ /* 0x0101e2000c101506 */
[----:B------:R-:W-:-:S03]  /*67d00*/  ISETP.LT.AND P5, PT, R35, c[0x0][0x178], !P2 ;  /* 0x00005e0023007a0c */ /* 0x000fc600057a1270 */
[----:B------:R1:W-:Y:S04]  /*67d10*/  @P6 STG.E.U16 [R52.64], R31 ;  /* 0x0000001f34006986 */ /* 0x0003e8000c101506 */
[----:B------:R2:W-:Y:S04]  /*67d20*/  @P0 STG.E.U16 [R2.64], R5 ;  /* 0x0000000502000986 */ /* 0x0005e8000c101506 */
[----:B0-----:R-:W4:Y:S01]  /*67d30*/  LDL R59, [R1+0x2820] ;  /* 0x00282000013b7983 */ /* 0x001f220000100800 */
[----:B-1----:R-:W-:-:S03]  /*67d40*/  IMAD.WIDE R52, R0, 0x2, R8 ;  /* 0x0000000200347825 */ /* 0x002fc600078e0208 */
[----:B------:R-:W4:Y:S04]  /*67d50*/  LDL R58, [R1+0x2968] ;  /* 0x00296800013a7983 */ /* 0x000f280000100800 */
[----:B--2---:R-:W2:Y:S04]  /*67d60*/  LDL.LU R2, [R1+0x3b4] ;  /* 0x0003b40001027983 */ /* 0x004ea80000300800 */
[----:B------:R-:W2:Y:S01]  /*67d70*/  LDL.LU R3, [R1+0x3a4] ;  /* 0x0003a40001037983 */ /* 0x000ea20000300800 */
[----:B---3--:R-:W-:-:S05]  /*67d80*/  PRMT R28, R54, 0x7632, R28 ;  /* 0x00007632361c7816 */ /* 0x008fca000000001c */
[----:B------:R0:W-:Y:S04]  /*67d90*/  @P5 STG.E.U16 [R52.64], R28 ;  /* 0x0000001c34005986 */ /* 0x0001e8000c101506 */
[----:B0-----:R-:W3:Y:S04]  /*67da0*/  LDL R52, [R1+0x2950] ;  /* 0x0029500001347983 */ /* 0x001ee80000100800 */
[----:B------:R-:W2:Y:S01]  /*67db0*/  LDL.LU R53, [R1+0x3c4] ;  /* 0x0003c40001357983 */ /* 0x000ea20000300800 */
[----:B------:R-:W-:Y:S02]  /*67dc0*/  ISETP.LT.AND P3, PT, R29, c[0x0][0x178], !P2 ;  /* 0x00005e001d007a0c */ /* 0x000fe40005761270 */
[----:B------:R-:W-:-:S02]  /*67dd0*/  ISETP.LT.AND P4, PT, R38, c[0x0][0x178], !P2 ;  /* 0x00005e0026007a0c */ /* 0x000fc40005781270 */
[----:B------:R-:W-:Y:S02]  /*67de0*/  ISETP.LT.AND P0, PT, R39, c[0x0][0x178], !P2 ;  /* 0x00005e0027007a0c */ /* 0x000fe40005701270 */
[----:B------:R-:W-:Y:S01]  /*67df0*/  PRMT R32, R55, 0x7632, R32 ;  /* 0x0000763237207816 */ /* 0x000fe20000000020 */
[C---:B------:R-:W-:Y:S01]  /*67e00*/  IMAD.WIDE R54, R0.reuse, 0x2, R10 ;  /* 0x0000000200367825 */ /* 0x040fe200078e020a */
[----:B------:R-:W3:Y:S03]  /*67e10*/  LDL.LU R39, [R1+0x2bcc] ;  /* 0x002bcc0001277983 */ /* 0x000ee60000300800 */
[C---:B------:R-:W-:Y:S02]  /*67e20*/  IMAD.WIDE R56, R0.reuse, 0x2, R12 ;  /* 0x0000000200387825 */ /* 0x040fe400078e020c */
[----:B------:R0:W-:Y:S04]  /*67e30*/  @P3 STG.E.U16 [R54.64], R4 ;  /* 0x0000000436003986 */ /* 0x0001e8000c101506 */
[----:B------:R1:W-:Y:S01]  /*67e40*/  @P4 STG.E.U16 [R56.64], R32 ;  /* 0x0000002038004986 */ /* 0x0003e2000c101506 */
[----:B0-----:R-:W-:-:S03]  /*67e50*/  IMAD.WIDE R54, R0, 0x2, R14 ;  /* 0x0000000200367825 */ /* 0x001fc600078e020e */
[----:B-1----:R-:W4:Y:S04]  /*67e60*/  LDL R56, [R1+0x2964] ;  /* 0x0029640001387983 */ /* 0x002f280000100800 */
[----:B------:R-:W4:Y:S01]  /*67e70*/  LDL.LU R57, [R1+0x324] ;  /* 0x0003240001397983 */ /* 0x000f220000300800 */
[----:B--2---:R-:W-:-:S05]  /*67e80*/  PRMT R28, R53, 0x7632, R28 ;  /* 0x00007632351c7816 */ /* 0x004fca000000001c */
[----:B------:R0:W-:Y:S04]  /*67e90*/  @P0 STG.E.U16 [R54.64], R28 ;  /* 0x0000001c36000986 */ /* 0x0001e8000c101506 */
[----:B0-----:R-:W2:Y:S04]  /*67ea0*/  LDL.LU R55, [R1+0x354] ;  /* 0x0003540001377983 */ /* 0x001ea80000300800 */
[----:B------:R0:W-:Y:S01]  /*67eb0*/  STL [R1+0x2bb8], R21 ;  /* 0x002bb81501007387 */ /* 0x0001e20000100800 */
[----:B---3--:R-:W-:Y:S02]  /*67ec0*/  ISETP.LT.AND P4, PT, R39, c[0x0][0x178], !P2 ;  /* 0x00005e0027007a0c */ /* 0x008fe40005781270 */
[----:B------:R-:W-:-:S02]  /*67ed0*/  ISETP.LT.AND P5, PT, R52, c[0x0][0x178], !P2 ;  /* 0x00005e0034007a0c */ /* 0x000fc400057a1270 */
[----:B--2---:R-:W-:Y:S01]  /*67ee0*/  PRMT R28, R55, 0x7632, R28 ;  /* 0x00007632371c7816 */ /* 0x004fe2000000001c */
[C---:B------:R-:W-:Y:S02]  /*67ef0*/  IMAD.WIDE R54, R0.reuse, 0x2, R20 ;  /* 0x0000000200367825 */ /* 0x040fe400078e0214 */
[----:B0-----:R-:W2:Y:S01]  /*67f00*/  LDL.LU R21, [R1+0x344] ;  /* 0x0003440001157983 */ /* 0x001ea20000300800 */
[----:B----4-:R-:W-:Y:S01]  /*67f10*/  ISETP.LT.AND P6, PT, R59, c[0x0][0x178], !P2 ;  /* 0x00005e003b007a0c */ /* 0x010fe200057c1270 */
[----:B------:R-:W-:Y:S01]  /*67f20*/  IMAD.WIDE R52, R0, 0x2, R16 ;  /* 0x0000000200347825 */ /* 0x000fe200078e0210 */
[----:B------:R-:W-:Y:S02]  /*67f30*/  ISETP.LT.AND P3, PT, R60, c[0x0][0x178], !P2 ;  /* 0x00005e003c007a0c */ /* 0x000fe40005761270 */
[----:B------:R-:W-:Y:S02]  /*67f40*/  PRMT R4, R2, 0x7632, R4 ;  /* 0x0000763202047816 */ /* 0x000fe40000000004 */
[----:B------:R-:W-:Y:S01]  /*67f50*/  PRMT R5, R3, 0x7632, R5 ;  /* 0x0000763203057816 */ /* 0x000fe20000000005 */
[----:B------:R-:W-:Y:S01]  /*67f60*/  IMAD.WIDE R2, R0, 0x2, R18 ;  /* 0x0000000200027825 */ /* 0x000fe200078e0212 */
[----:B------:R-:W-:Y:S01]  /*67f70*/  ISETP.LT.AND P0, PT, R7, c[0x0][0x178], !P2 ;  /* 0x00005e0007007a0c */ /* 0x000fe20005701270 */
[----:B------:R-:W-:Y:S01]  /*67f80*/  @P4 STG.E.U16 [R52.64], R4 ;  /* 0x0000000434004986 */ /* 0x000fe2000c101506 */
[----:B------:R-:W-:-:S03]  /*67f90*/  ISETP.LT.AND P4, PT, R56, c[0x0][0x178], !P2 ;  /* 0x00005e0038007a0c */ /* 0x000fc60005781270 */
[----:B------:R0:W-:Y:S01]  /*67fa0*/  @P5 STG.E.U16 [R2.64], R5 ;  /* 0x0000000502005986 */ /* 0x0001e2000c101506 */
[----:B------:R-:W-:-:S03]  /*67fb0*/  PRMT R32, R30, 0x7632, R32 ;  /* 0x000076321e207816 */ /* 0x000fc60000000020 */
[----:B------:R1:W-:Y:S01]  /*67fc0*/  @P6 STG.E.U16 [R54.64], R28 ;  /* 0x0000001c36006986 */ /* 0x0003e2000c101506 */
[----:B0-----:R-:W-:Y:S01]  /*67fd0*/  IMAD.WIDE R2, R0, 0x2, R22 ;  /* 0x0000000200027825 */ /* 0x001fe200078e0216 */
[----:B------:R-:W-:Y:S02]  /*67fe0*/  PRMT R5, R57, 0x7632, R5 ;  /* 0x0000763239057816 */ /* 0x000fe40000000005 */
[----:B-1----:R-:W-:Y:S02]  /*67ff0*/  PRMT R28, R6, 0x7632, R28 ;  /* 0x00007632061c7816 */ /* 0x002fe4000000001c */
[----:B------:R-:W3:Y:S01]  /*68000*/  LDL.LU R6, [R1+0x2bc8] ;  /* 0x002bc80001067983 */ /* 0x000ee20000300800 */
[----:B------:R-:W-:-:S03]  /*68010*/  IMAD.WIDE R52, R0, 0x2, R26 ;  /* 0x0000000200347825 */ /* 0x000fc600078e021a */
[----:B------:R-:W4:Y:S01]  /*68020*/  LDL.LU R30, [R1+0x2bc4] ;  /* 0x002bc400011e7983 */ /* 0x000f220000300800 */
[----:B--2---:R-:W-:-:S05]  /*68030*/  PRMT R4, R21, 0x7632, R4 ;  /* 0x0000763215047816 */ /* 0x004fca0000000004 */
[----:B------:R0:W-:Y:S02]  /*68040*/  @P3 STG.E.U16 [R2.64], R4 ;  /* 0x0000000402003986 */ /* 0x0001e4000c101506 */
[----:B0-----:R-:W-:Y:S01]  /*68050*/  IMAD.WIDE R2, R0, 0x2, R24 ;  /* 0x0000000200027825 */ /* 0x001fe200078e0218 */
[----:B------:R-:W-:Y:S02]  /*68060*/  PRMT R4, R36, 0x7632, R4 ;  /* 0x0000763224047816 */ /* 0x000fe40000000004 */
[----:B------:R-:W2:Y:S04]  /*68070*/  LDL.LU R36, [R1+0x2bc0] ;  /* 0x002bc00001247983 */ /* 0x000ea80000300800 */
[----:B------:R-:W-:Y:S04]  /*68080*/  @P0 STG.E.U16 [R2.64], R5 ;  /* 0x0000000502000986 */ /* 0x000fe8000c101506 */
[----:B------:R0:W-:Y:S02]  /*68090*/  @P4 STG.E.U16 [R52.64], R28 ;  /* 0x0000001c34004986 */ /* 0x0001e4000c101506 */
[----:B0-----:R-:W-:-:S02]  /*680a0*/  PRMT R28, R45, 0x7632, R28 ;  /* 0x000076322d1c7816 */ /* 0x001fc4000000001c */
[----:B------:R-:W3:Y:S01]  /*680b0*/  LDL.LU R45, [R1+0x2bbc] ;  /* 0x002bbc00012d7983 */ /* 0x000ee20000300800 */
[----:B------:R-:W-:Y:S02]  /*680c0*/  ISETP.LT.AND P5, PT, R58, c[0x0][0x178], !P2 ;  /* 0x00005e003a007a0c */ /* 0x000fe400057a1270 */
[----:B------:R-:W-:Y:S02]  /*680d0*/  ISETP.LT.AND P3, PT, R61, c[0x0][0x178], !P2 ;  /* 0x00005e003d007a0c */ /* 0x000fe40005761270 */
[----:B----4-:R-:W-:Y:S01]  /*680e0*/  ISETP.LT.AND P0, PT, R30, c[0x0][0x178], !P2 ;  /* 0x00005e001e007a0c */ /* 0x010fe20005701270 */
[----:B------:R-:W-:-:S04]  /*680f0*/  IMAD.WIDE R54, R0, 0x2, R40 ;  /* 0x0000000200367825 */ /* 0x000fc800078e0228 */
[----:B------:R-:W-:Y:S01]  /*68100*/  IMAD.WIDE R56, R0, 0x2, R42 ;  /* 0x0000000200387825 */ /* 0x000fe200078e022a */
[----:B------:R-:W-:-:S03]  /*68110*/  ISETP.LT.AND P6, PT, R34, c[0x0][0x178], !P2 ;  /* 0x00005e0022007a0c */ /* 0x000fc600057c1270 */
[----:B------:R0:W-:Y:S01]  /*68120*/  @P5 STG.E.U16 [R54.64], R32 ;  /* 0x0000002036005986 */ /* 0x0001e2000c101506 */
[----:B------:R-:W-:-:S03]  /*68130*/  ISETP.LT.AND P5, PT, R29, c[0x0][0x178], !P1 ;  /* 0x00005e001d007a0c */ /* 0x000fc60004fa1270 */
[----:B------:R1:W-:Y:S01]  /*68140*/  @P3 STG.E.U16 [R56.64], R4 ;  /* 0x0000000438003986 */ /* 0x0003e2000c101506 */
[----:B0-----:R-:W-:-:S03]  /*68150*/  PRMT R32, R37, 0x7632, R32 ;  /* 0x0000763225207816 */ /* 0x001fc60000000020 */
[----:B-1----:R-:W4:Y:S04]  /*68160*/  LDL R57, [R1+0x2964] ;  /* 0x0029640001397983 */ /* 0x002f280000100800 */
[----:B------:R0:W-:Y:S04]  /*68170*/  STL [R1+0x2bb4], R34 ;  /* 0x002bb42201007387 */ /* 0x0001e80000100800 */
[----:B------:R-:W4:Y:S04]  /*68180*/  LDL R21, [R1+0x564] ;  /* 0x0005640001157983 */ /* 0x000f280000100800 */
[----:B------:R-:W4:Y:S04]  /*68190*/  LDL R29, [R1+0x514] ;  /* 0x00051400011d7983 */ /* 0x000f280000100800 */
[----:B0-----:R-:W4:Y:S04]  /*681a0*/  LDL R34, [R1+0x4f4] ;  /* 0x0004f40001227983 */ /* 0x001f280000100800 */
[----:B------:R-:W4:Y:S01]  /*681b0*/  LDL.LU R37, [R1+0x404] ;  /* 0x0004040001257983 */ /* 0x000f220000300800 */
[----:B--2---:R-:W-:-:S03]  /*681c0*/  PRMT R36, R31, 0x7632, R36 ;  /* 0x000076321f247816 */ /* 0x004fc60000000024 */
[----:B------:R-:W2:Y:S01]  /*681d0*/  LDL.LU R31, [R1+0x454] ;  /* 0x00045400011f7983 */ /* 0x000ea20000300800 */
[----:B---3--:R-:W-:-:S05]  /*681e0*/  IMAD.WIDE R54, R0, 0x2, R44 ;  /* 0x0000000200367825 */ /* 0x008fca00078e022c */
[----:B------:R0:W-:Y:S04]  /*681f0*/  @P0 STG.E.U16 [R54.64], R28 ;  /* 0x0000001c36000986 */ /* 0x0001e8000c101506 */
[----:B0-----:R-:W3:Y:S04]  /*68200*/  LDL R54, [R1+0x5a4] ;  /* 0x0005a40001367983 */ /* 0x001ee80000100800 */
[----:B------:R-:W2:Y:S01]  /*68210*/  LDL R55, [R1+0x594] ;  /* 0x0005940001377983 */ /* 0x000ea20000100800 */
[----:B------:R-:W-:Y:S02]  /*68220*/  ISETP.LT.AND P4, PT, R6, c[0x0][0x178], !P2 ;  /* 0x00005e0006007a0c */ /* 0x000fe40005781270 */
[----:B------:R-:W-:-:S02]  /*68230*/  ISETP.LT.AND P2, PT, R33, c[0x0][0x178], !P2 ;  /* 0x00005e0021007a0c */ /* 0x000fc40005741270 */
[----:B------:R-:W-:Y:S01]  /*68240*/  ISETP.LT.AND P3, PT, R35, c[0x0][0x178], !P1 ;  /* 0x00005e0023007a0c */ /* 0x000fe20004f61270 */
[----:B------:R-:W-:Y:S01]  /*68250*/  IMAD.WIDE R2, R0, 0x2, R46 ;  /* 0x0000000200027825 */ /* 0x000fe200078e022e */
[----:B------:R-:W-:-:S03]  /*68260*/  PRMT R56, R5, 0x7632, R56 ;  /* 0x0000763205387816 */ /* 0x000fc60000000038 */
[----:B------:R-:W-:-:S04]  /*68270*/  IMAD.WIDE R4, R0, 0x2, R48 ;  /* 0x0000000200047825 */ /* 0x000fc800078e0230 */
[C---:B------:R-:W-:Y:S01]  /*68280*/  IMAD.WIDE R52, R0.reuse, 0x2, R50 ;  /* 0x0000000200347825 */ /* 0x040fe200078e0232 */
[----:B------:R-:W-:Y:S01]  /*68290*/  IADD3 R0, R0, c[0x0][0x198], RZ ;  /* 0x0000660000007a10 */ /* 0x000fe20007ffe0ff */
[----:B------:R0:W-:Y:S01]  /*682a0*/  STL [R1+0x2bac], R28 ;  /* 0x002bac1c01007387 */ /* 0x0001e20000100800 */
[----:B------:R-:W-:-:S03]  /*682b0*/  ISETP.LT.AND P0, PT, R38, c[0x0][0x178], !P1 ;  /* 0x00005e0026007a0c */ /* 0x000fc60004f01270 */
[----:B------:R1:W-:Y:S04]  /*682c0*/  @P4 STG.E.U16 [R2.64], R32 ;  /* 0x0000002002004986 */ /* 0x0003e8000c101506 */
[----:B0-----:R-:W4:Y:S01]  /*682d0*/  LDL R28, [R1+0x2958] ;  /* 0x00295800011c7983 */ /* 0x001f220000100800 */
[----:B-1----:R-:W-:-:S03]  /*682e0*/  IMAD.WIDE R2, R0, 0x2, R8 ;  /* 0x0000000200027825 */ /* 0x002fc600078e0208 */
[----:B------:R0:W-:Y:S04]  /*682f0*/  @P6 STG.E.U16 [R4.64], R36 ;  /* 0x0000002404006986 */ /* 0x0001e8000c101506 */
[----:B------:R1:W-:Y:S04]  /*68300*/  STL [R1+0x2b98], R32 ;  /* 0x002b982001007387 */ /* 0x0003e80000100800 */
[----:B------:R-:W-:Y:S01]  /*68310*/  @P2 STG.E.U16 [R52.64], R56 ;  /* 0x0000003834002986 */ /* 0x000fe2000c101506 */
[----:B0-----:R-:W-:-:S03]  /*68320*/  IMAD.WIDE R4, R0, 0x2, R10 ;  /* 0x0000000200047825 */ /* 0x001fc600078e020a */
[----:B-1----:R-:W4:Y:S04]  /*68330*/  LDL.LU R32, [R1+0x474] ;  /* 0x0004740001207983 */ /* 0x002f280000300800 */
[----:B------:R0:W-:Y:S04]  /*68340*/  STL [R1+0x2b8c], R36 ;  /* 0x002b8c2401007387 */ /* 0x0001e80000100800 */
[----:B0-----:R-:W4:Y:S04]  /*68350*/  LDL.LU R36, [R1+0x464] ;  /* 0x0004640001247983 */ /* 0x001f280000300800 */
[----:B------:R-:W4:Y:S04]  /*68360*/  LDL R53, [R1+0x2950] ;  /* 0x0029500001357983 */ /* 0x000f280000100800 */
[----:B------:R-:W4:Y:S04]  /*68370*/  LDL R56, [R1+0x2960] ;  /* 0x0029600001387983 */ /* 0x000f280000100800 */
[----:B---3--:R0:W-:Y:S04]  /*68380*/  @P3 STG.E.U16 [R2.64], R54 ;  /* 0x0000003602003986 */ /* 0x0081e8000c101506 */
[----:B--2---:R-:W-:Y:S01]  /*68390*/  @P5 STG.E.U16 [R4.64], R55 ;  /* 0x0000003704005986 */ /* 0x004fe2000c101506 */
[----:B0-----:R-:W-:-:S05]  /*683a0*/  IMAD.WIDE R2, R0, 0x2, R12 ;  /* 0x0000000200027825 */ /* 0x001fca00078e020c */
[----:B----4-:R0:W-:Y:S04]  /*683b0*/  @P0 STG.E.U16 [R2.64], R21 ;  /* 0x0000001502000986 */ /* 0x0101e8000c101506 */
[----:B0-----:R-:W2:Y:S04]  /*683c0*/  LDL.LU R21, [R1+0x2bb8] ;  /* 0x002bb80001157983 */ /* 0x001ea80000300800 */
[----:B------:R-:W3:Y:S04]  /*683d0*/  LDL R2, [R1+0x554] ;  /* 0x0005540001027983 */ /* 0x000ee80000100800 */
[----:B------:R-:W4:Y:S01]  /*683e0*/  LDL R3, [R1+0x524] ;  /* 0x0005240001037983 */ /* 0x000f220000100800 */
[----:B------:R-:W-:-:S02]  /*683f0*/  ISETP.LT.AND P2, PT, R28, c[0x0][0x178], !P1 ;  /* 0x00005e001c007a0c */ /* 0x000fc40004f41270 */
[----:B------:R-:W-:Y:S01]  /*68400*/  ISETP.LT.AND P4, PT, R39, c[0x0][0x178], !P1 ;  /* 0x00005e0027007a0c */ /* 0x000fe20004f81270 */
[----:B------:R-:W-:-:S04]  /*68410*/  IMAD.WIDE R4, R0, 0x2, R14 ;  /* 0x0000000200047825 */ /* 0x000fc800078e020e */
[----:B------:R-:W-:Y:S01]  /*68420*/  IMAD.WIDE R54, R0, 0x2, R18 ;  /* 0x0000000200367825 */ /* 0x000fe200078e0212 */
[----:B------:R-:W-:-:S03]  /*68430*/  ISETP.LT.AND P6, PT, R53, c[0x0][0x178], !P1 ;  /* 0x00005e0035007a0c */ /* 0x000fc60004fc1270 */
[----:B------:R-:W-:Y:S02]  /*68440*/  IMAD.WIDE R52, R0, 0x2, R16 ;  /* 0x0000000200347825 */ /* 0x000fe400078e0210 */
[----:B---3--:R-:W-:Y:S04]  /*68450*/  @P2 STG.E.U16 [R4.64], R2 ;  /* 0x0000000204002986 */ /* 0x008fe8000c101506 */
[----:B----4-:R0:W-:Y:S04]  /*68460*/  @P4 STG.E.U16 [R52.64], R3 ;  /* 0x0000000334004986 */ /* 0x0101e8000c101506 */
[----:B0-----:R-:W3:Y:S04]  /*68470*/  LDL R52, [R1+0x504] ;  /* 0x0005040001347983 */ /* 0x001ee80000100800 */
[----:B------:R-:W4:Y:S04]  /*68480*/  LDL R53, [R1+0x4d4] ;  /* 0x0004d40001357983 */ /* 0x000f280000100800 */
[----:B------:R0:W-:Y:S04]  /*68490*/  @P6 STG.E.U16 [R54.64], R29 ;  /* 0x0000001d36006986 */ /* 0x0001e8000c101506 */
[----:B0-----:R-:W4:Y:S01]  /*684a0*/  LDL.LU R29, [R1+0x2a38] ;  /* 0x002a3800011d7983 */ /* 0x001f220000300800 */
[----:B------:R-:W-:-:S02]  /*684b0*/  ISETP.LT.AND P3, PT, R59, c[0x0][0x178], !P1 ;  /* 0x00005e003b007a0c */ /* 0x000fc40004f61270 */
[----:B------:R-:W-:Y:S02]  /*684c0*/  ISETP.LT.AND P5, PT, R60, c[0x0][0x178], !P1 ;  /* 0x00005e003c007a0c */ /* 0x000fe40004fa1270 */
[----:B------:R-:W-:Y:S01]  /*684d0*/  ISETP.LT.AND P0, PT, R7, c[0x0][0x178], !P1 ;  /* 0x00005e0007007a0c */ /* 0x000fe20004f01270 */
[----:B--2---:R-:W-:-:S04]  /*684e0*/  IMAD.WIDE R2, R0, 0x2, R20 ;  /* 0x0000000200027825 */ /* 0x004fc800078e0214 */
[----:B------:R-:W-:Y:S01]  /*684f0*/  IMAD.WIDE R4, R0, 0x2, R22 ;  /* 0x0000000200047825 */ /* 0x000fe200078e0216 */
[----:B------:R0:W-:Y:S04]  /*68500*/  STL [R1+0x2ba8], R6 ;  /* 0x002ba80601007387 */ /* 0x0001e80000100800 */
[----:B---3--:R1:W-:Y:S04]  /*68510*/  @P3 STG.E.U16 [R2.64], R52 ;  /* 0x0000003402003986 */ /* 0x0083e8000c101506 */
[----:B----4-:R-:W-:Y:S01]  /*68520*/  @P5 STG.E.U16 [R4.64], R53 ;  /* 0x0000003504005986 */ /* 0x010fe2000c101506 */
[----:B------:R-:W-:-:S03]  /*68530*/  ISETP.LT.AND P5, PT, R6, c[0x0][0x178], !P1 ;  /* 0x00005e0006007a0c */ /* 0x000fc60004fa1270 */
[----:B0-----:R-:W2:Y:S01]  /*68540*/  LDL.LU R6, [R1+0x4c4] ;  /* 0x0004c40001067983 */ /* 0x001ea20000300800 */
[----:B-1----:R-:W-:-:S05]  /*68550*/  IMAD.WIDE R2, R0, 0x2, R24 ;  /* 0x0000000200027825 */ /* 0x002fca00078e0218 */
[----:B------:R0:W-:Y:S04]  /*68560*/  @P0 STG.E.U16 [R2.64], R34 ;  /* 0x0000002202000986 */ /* 0x0001e8000c101506 */
[----:B0-----:R-:W3:Y:S04]  /*68570*/  LDL.LU R34, [R1+0x2bb4] ;  /* 0x002bb40001227983 */ /* 0x001ee80000300800 */
[----:B------:R-:W4:Y:S01]  /*68580*/  LDL R3, [R1+0x4e4] ;  /* 0x0004e40001037983 */ /* 0x000f220000100800 */
[----:B------:R-:W-:-:S03]  /*68590*/  ISETP.GE.AND P0, PT, R29, c[0x0][0x17c], PT ;  /* 0x00005f001d007a0c */ /* 0x000fc60003f06270 */
[----:B------:R-:W3:Y:S01]  /*685a0*/  LDL.LU R29, [R1+0x2a3c] ;  /* 0x002a3c00011d7983 */ /* 0x000ee20000300800 */
[----:B------:R-:W-:Y:S02]  /*685b0*/  ISETP.LT.AND P2, PT, R57, c[0x0][0x178], !P1 ;  /* 0x00005e0039007a0c */ /* 0x000fe40004f41270 */
[----:B------:R-:W-:Y:S01]  /*685c0*/  ISETP.LT.AND P4, PT, R58, c[0x0][0x178], !P1 ;  /* 0x00005e003a007a0c */ /* 0x000fe20004f81270 */
[----:B------:R-:W-:Y:S01]  /*685d0*/  IMAD.WIDE R4, R0, 0x2, R26 ;  /* 0x0000000200047825 */ /* 0x000fe200078e021a */
[----:B------:R-:W-:Y:S02]  /*685e0*/  ISETP.LT.AND P6, PT, R61, c[0x0][0x178], !P1 ;  /* 0x00005e003d007a0c */ /* 0x000fe40004fc1270 */
[----:B------:R-:W-:Y:S01]  /*685f0*/  ISETP.LT.AND P3, PT, R30, c[0x0][0x178], !P1 ;  /* 0x00005e001e007a0c */ /* 0x000fe20004f61270 */
[----:B------:R-:W-:-:S04]  /*68600*/  IMAD.WIDE R52, R0, 0x2, R40 ;  /* 0x0000000200347825 */ /* 0x000fc800078e0228 */
[C---:B------:R-:W-:Y:S02]  /*68610*/  IMAD.WIDE R54, R0.reuse, 0x2, R42 ;  /* 0x0000000200367825 */ /* 0x040fe400078e022a */
[----:B--2---:R0:W-:Y:S01]  /*68620*/  @P2 STG.E.U16 [R4.64], R6 ;  /* 0x0000000604002986 */ /* 0x0041e2000c101506 */
[----:B------:R-:W-:Y:S01]  /*68630*/  ISETP.LT.AND P2, PT, R33, c[0x0][0x178], !P1 ;  /* 0x00005e0021007a0c */ /* 0x000fe20004f41270 */
[----:B0-----:R-:W-:Y:S02]  /*68640*/  IMAD.WIDE R4, R0, 0x2, R46 ;  /* 0x0000000200047825 */ /* 0x001fe400078e022e */
[----:B----4-:R0:W-:Y:S01]  /*68650*/  @P4 STG.E.U16 [R52.64], R3 ;  /* 0x0000000334004986 */ /* 0x0101e2000c101506 */
[----:B---3--:R-:W-:-:S03]  /*68660*/  ISETP.LT.AND P4, PT, R34, c[0x0][0x178], !P1 ;  /* 0x00005e0022007a0c */ /* 0x008fc60004f81270 */
[----:B------:R-:W-:Y:S01]  /*68670*/  @P6 STG.E.U16 [R54.64], R32 ;  /* 0x0000002036006986 */ /* 0x000fe2000c101506 */
[----:B0-----:R-:W-:-:S03]  /*68680*/  IMAD.WIDE R2, R0, 0x2, R44 ;  /* 0x0000000200027825 */ /* 0x001fc600078e022c */
[----:B------:R-:W2:Y:S04]  /*68690*/  LDL.LU R53, [R1+0x5a4] ;  /* 0x0005a40001357983 */ /* 0x000ea80000300800 */
[----:B------:R-:W-:Y:S04]  /*686a0*/  @P3 STG.E.U16 [R2.64], R36 ;  /* 0x0000002402003986 */ /* 0x000fe8000c101506 */
[----:B------:R0:W-:Y:S01]  /*686b0*/  @P5 STG.E.U16 [R4.64], R37 ;  /* 0x0000002504005986 */ /* 0x0001e2000c101506 */
[----:B------:R-:W-:-:S03]  /*686c0*/  ISETP.GE.AND P1, PT, R29, c[0x0][0x17c], PT ;  /* 0x00005f001d007a0c */ /* 0x000fc60003f26270 */
[----:B------:R-:W3:Y:S01]  /*686d0*/  LDL.LU R29, [R1+0x2bb0] ;  /* 0x002bb000011d7983 */ /* 0x000ee20000300800 */
[----:B0-----:R-:W-:-:S05]  /*686e0*/  IMAD.WIDE R4, R0, 0x2, R48 ;  /* 0x0000000200047825 */ /* 0x001fca00078e0230 */
[----:B------:R0:W-:Y:S04]  /*686f0*/  @P4 STG.E.U16 [R4.64], R31 ;  /* 0x0000001f04004986 */ /* 0x0001e8000c101506 */
[----:B0-----:R-:W4:Y:S01]  /*68700*/  LDL.LU R5, [R1+0x594] ;  /* 0x0005940001057983 */ /* 0x001f220000300800 */
[----:B------:R-:W-:Y:S02]  /*68710*/  ISETP.LT.AND P6, PT, R35, c[0x0][0x178], !P0 ;  /* 0x00005e0023007a0c */ /* 0x000fe400047c1270 */
[----:B------:R-:W-:Y:S02]  /*68720*/  IADD3 R2, R0, c[0x0][0x198], RZ ;  /* 0x0000660000027a10 */ /* 0x000fe40007ffe0ff */
[----:B------:R-:W-:-:S03]  /*68730*/  ISETP.LT.AND P3, PT, R56, c[0x0][0x178], !P0 ;  /* 0x00005e0038007a0c */ /* 0x000fc60004761270 */
[----:B------:R-:W-:Y:S01]  /*68740*/  IMAD.WIDE R54, R2, 0x2, R8 ;  /* 0x0000000202367825 */ /* 0x000fe200078e0208 */
[----:B------:R-:W-:Y:S02]  /*68750*/  ISETP.LT.AND P4, PT, R28, c[0x0][0x178], !P0 ;  /* 0x00005e001c007a0c */ /* 0x000fe40004781270 */
[----:B--2---:R-:W-:Y:S01]  /*68760*/  PRMT R3, R53, 0x7632, R3 ;  /* 0x0000763235037816 */ /* 0x004fe20000000003 */
[----:B------:R-:W-:-:S05]  /*68770*/  IMAD.WIDE R52, R0, 0x2, R50 ;  /* 0x0000000200347825 */ /* 0x000fca00078e0232 */
[----:B---3--:R0:W-:Y:S04]  /*68780*/  @P2 STG.E.U16 [R52.64], R29 ;  /* 0x0000001d34002986 */ /* 0x0081e8000c101506 */
[----:B------:R1:W-:Y:S04]  /*68790*/  @P6 STG.E.U16 [R54.64], R3 ;  /* 0x0000000336006986 */ /* 0x0003e8000c101506 */
[----:B0-----:R-:W2:Y:S04]  /*687a0*/  LDL.LU R53, [R1+0x564] ;  /* 0x0005640001357983 */ /* 0x001ea80000300800 */
[----:B-1----:R-:W3:Y:S04]  /*687b0*/  LDL.LU R54, [R1+0x524] ;  /* 0x0005240001367983 */ /* 0x002ee80000300800 */
[----:B------:R-:W3:Y:S04]  /*687c0*/  LDL.LU R55, [R1+0x514] ;  /* 0x0005140001377983 */ /* 0x000ee80000300800 */
[----:B------:R-:W3:Y:S01]  /*687d0*/  LDL.LU R28, [R1+0x2bac] ;  /* 0x002bac00011c7983 */ /* 0x000ee20000300800 */
[----:B----4-:R-:W-:Y:S01]  /*687e0*/  PRMT R0, R5, 0x7632, R0 ;  /* 0x0000763205007816 */ /* 0x010fe20000000000 */
[----:B------:R-:W-:-:S05]  /*687f0*/  IMAD.WIDE R4, R2, 0x2, R10 ;  /* 0x0000000202047825 */ /* 0x000fca00078e020a */
[----:B------:R0:W-:Y:S04]  /*68800*/  @P3 STG.E.U16 [R4.64], R0 ;  /* 0x0000000004003986 */ /* 0x0001e8000c101506 */
[----:B0-----:R-:W4:Y:S04]  /*68810*/  LDL R4, [R1+0x2950] ;  /* 0x0029500001047983 */ /* 0x001f280000100800 */
[----:B------:R-:W4:Y:S01]  /*68820*/  LDL.LU R5, [R1+0x554] ;  /* 0x0005540001057983 */ /* 0x000f220000300800 */
[----:B------:R-:W-:-:S03]  /*68830*/  ISETP.LT.AND P5, PT, R38, c[0x0][0x178], !P0 ;  /* 0x00005e0026007a0c */ /* 0x000fc600047a1270 */
[----:B------:R-:W-:Y:S01]  /*68840*/  STL [R1+0x2ba4], R19 ;  /* 0x002ba41301007387 */ /* 0x000fe20000100800 */
[----:B------:R-:W-:Y:S02]  /*68850*/  ISETP.LT.AND P6, PT, R39, c[0x0][0x178], !P0 ;  /* 0x00005e0027007a0c */ /* 0x000fe400047c1270 */
[----:B--2---:R-:W-:Y:S01]  /*68860*/  PRMT R3, R53, 0x7632, R3 ;  /* 0x0000763235037816 */ /* 0x004fe20000000003 */
[----:B------:R-:W-:-:S06]  /*68870*/  IMAD.WIDE R52, R2, 0x2, R12 ;  /* 0x0000000202347825 */ /* 0x000fcc00078e020c */
[----:B------:R0:W-:Y:S01]  /*68880*/  @P5 STG.E.U16 [R52.64], R3 ;  /* 0x0000000334005986 */ /* 0x0001e2000c101506 */
[----:B---3--:R-:W-:Y:S02]  /*68890*/  PRMT R28, R55, 0x7632, R28 ;  /* 0x00007632371c7816 */ /* 0x008fe4000000001c */
[----:B0-----:R-:W-:Y:S01]  /*688a0*/  PRMT R3, R54, 0x7632, R3 ;  /* 0x0000763236037816 */ /* 0x001fe20000000003 */
[----:B------:R-:W-:Y:S02]  /*688b0*/  IMAD.WIDE R54, R2, 0x2, R18 ;  /* 0x0000000202367825 */ /* 0x000fe400078e0212 */
[----:B------:R-:W2:Y:S01]  /*688c0*/  LDL.LU R19, [R1+0x4e4] ;  /* 0x0004e40001137983 */ /* 0x000ea20000300800 */
[----:B----4-:R-:W-:Y:S02]  /*688d0*/  ISETP.LT.AND P3, PT, R4, c[0x0][0x178], !P0 ;  /* 0x00005e0004007a0c */ /* 0x010fe40004761270 */
[----:B------:R-:W-:Y:S01]  /*688e0*/  PRMT R0, R5, 0x7632, R0 ;  /* 0x0000763205007816 */ /* 0x000fe20000000000 */
[----:B------:R-:W-:-:S05]  /*688f0*/  IMAD.WIDE R4, R2, 0x2, R14 ;  /* 0x0000000202047825 */ /* 0x000fca00078e020e */
[----:B------:R0:W-:Y:S04]  /*68900*/  @P4 STG.E.U16 [R4.64], R0 ;  /* 0x0000000004004986 */ /* 0x0001e8000c101506 */
[----:B0-----:R-:W3:Y:S04]  /*68910*/  LDL.LU R4, [R1+0x504] ;  /* 0x0005040001047983 */ /* 0x001ee80000300800 */
[----:B------:R-:W4:Y:S01]  /*68920*/  LDL.LU R5, [R1+0x4d4] ;  /* 0x0004d40001057983 */ /* 0x000f220000300800 */
[----:B------:R-:W-:-:S05]  /*68930*/  IMAD.WIDE R52, R2, 0x2, R16 ;  /* 0x0000000202347825 */ /* 0x000fca00078e0210 */
[----:B------:R-:W-:Y:S04]  /*68940*/  @P6 STG.E.U16 [R52.64], R3 ;  /* 0x0000000334006986 */ /* 0x000fe8000c101506 */
[----:B------:R0:W-:Y:S04]  /*68950*/  @P3 STG.E.U16 [R54.64], R28 ;  /* 0x0000001c36003986 */ /* 0x0001e8000c101506 */
[----:B0-----:R-:W2:Y:S01]  /*68960*/  LDL.LU R55, [R1+0x4f4] ;  /* 0x0004f40001377983 */ /* 0x001ea20000300800 */
[----:B------:R-:W-:Y:S02]  /*68970*/  ISETP.LT.AND P2, PT, R59, c[0x0][0x178], !P0 ;  /* 0x00005e003b007a0c */ /* 0x000fe40004741270 */
[----:B------:R-:W-:-:S02]  /*68980*/  ISETP.LT.AND P5, PT, R60, c[0x0][0x178], !P0 ;  /* 0x00005e003c007a0c */ /* 0x000fc400047a1270 */
[----:B------:R-:W-:Y:S01]  /*68990*/  ISETP.LT.AND P4, PT, R7, c[0x0][0x178], !P0 ;  /* 0x00005e0007007a0c */ /* 0x000fe20004781270 */
[----:B------:R-:W-:Y:S01]  /*689a0*/  IMAD.WIDE R52, R2, 0x2, R22 ;  /* 0x0000000202347825 */ /* 0x000fe200078e0216 */
[----:B---3--:R-:W-:Y:S02]  /*689b0*/  PRMT R0, R4, 0x7632, R0 ;  /* 0x0000763204007816 */ /* 0x008fe40000000000 */
[----:B----4-:R-:W-:Y:S01]  /*689c0*/  PRMT R3, R5, 0x7632, R3 ;  /* 0x0000763205037816 */ /* 0x010fe20000000003 */
[----:B------:R-:W-:-:S05]  /*689d0*/  IMAD.WIDE R4, R2, 0x2, R20 ;  /* 0x0000000202047825 */ /* 0x000fca00078e0214 */
[----:B------:R0:W-:Y:S02]  /*689e0*/  @P2 STG.E.U16 [R4.64], R0 ;  /* 0x0000000004002986 */ /* 0x0001e4000c101506 */
[----:B0-----:R-:W-:Y:S02]  /*689f0*/  PRMT R0, R6, 0x7632, R0 ;  /* 0x0000763206007816 */ /* 0x001fe40000000000 */
[----:B------:R-:W3:Y:S01]  /*68a00*/  LDL.LU R6, [R1+0x2ba8] ;  /* 0x002ba80001067983 */ /* 0x000ee20000300800 */
[----:B--2---:R-:W-:Y:S01]  /*68a10*/  PRMT R28, R55, 0x7632, R28 ;  /* 0x00007632371c7816 */ /* 0x004fe2000000001c */
[----:B------:R-:W-:Y:S02]  /*68a20*/  IMAD.WIDE R54, R2, 0x2, R24 ;  /* 0x0000000202367825 */ /* 0x000fe400078e0218 */
[----:B------:R0:W-:Y:S04]  /*68a30*/  @P5 STG.E.U16 [R52.64], R3 ;  /* 0x0000000334005986 */ /* 0x0001e8000c101506 */
[----:B------:R1:W-:Y:S01]  /*68a40*/  @P4 STG.E.U16 [R54.64], R28 ;  /* 0x0000001c36004986 */ /* 0x0003e2000c101506 */
[----:B0-----:R-:W-:-:S02]  /*68a50*/  PRMT R3, R19, 0x7632, R3 ;  /* 0x0000763213037816 */ /* 0x001fc40000000003 */
[----:B-1----:R-:W-:Y:S01]  /*68a60*/  PRMT R28, R32, 0x7632, R28 ;  /* 0x00007632201c7816 */ /* 0x002fe2000000001c */
[C---:B------:R-:W-:Y:S01]  /*68a70*/  IMAD.WIDE R54, R2.reuse, 0x2, R42 ;  /* 0x0000000202367825 */ /* 0x040fe200078e022a */
[----:B------:R-:W2:Y:S04]  /*68a80*/  LDL.LU R32, [R1+0x674] ;  /* 0x0006740001207983 */ /* 0x000ea80000300800 */
[----:B------:R0:W-:Y:S04]  /*68a90*/  STL [R1+0x2ba0], R43 ;  /* 0x002ba02b01007387 */ /* 0x0001e80000100800 */
[----:B------:R-:W4:Y:S04]  /*68aa0*/  LDL R19, [R1+0x664] ;  /* 0x0006640001137983 */ /* 0x000f280000100800 */
[----:B0-----:R-:W2:Y:S01]  /*68ab0*/  LDL R43, [R1+0x2958] ;  /* 0x00295800012b7983 */ /* 0x001ea20000100800 */
[----:B------:R-:W-:Y:S01]  /*68ac0*/  ISETP.LT.AND P3, PT, R57, c[0x0][0x178], !P0 ;  /* 0x00005e0039007a0c */ /* 0x000fe20004761270 */
[----:B------:R-:W-:Y:S01]  /*68ad0*/  IMAD.WIDE R4, R2, 0x2, R26 ;  /* 0x0000000202047825 */ /* 0x000fe200078e021a */
[----:B------:R-:W-:-:S02]  /*68ae0*/  ISETP.LT.AND P2, PT, R58, c[0x0][0x178], !P0 ;  /* 0x00005e003a007a0c */ /* 0x000fc40004741270 */
[----:B------:R-:W-:Y:S02]  /*68af0*/  ISETP.LT.AND P5, PT, R61, c[0x0][0x178], !P0 ;  /* 0x00005e003d007a0c */ /* 0x000fe400047a1270 */
[----:B------:R-:W-:Y:S01]  /*68b00*/  ISETP.LT.AND P6, PT, R30, c[0x0][0x178], !P0 ;  /* 0x00005e001e007a0c */ /* 0x000fe200047c1270 */
[----:B------:R-:W-:-:S06]  /*68b10*/  IMAD.WIDE R52, R2, 0x2, R40 ;  /* 0x0000000202347825 */ /* 0x000fcc00078e0228 */
[----:B------:R0:W-:Y:S01]  /*68b20*/  @P3 STG.E.U16 [R4.64], R0 ;  /* 0x0000000004003986 */ /* 0x0001e2000c101506 */
[----:B------:R-:W-:-:S03]  /*68b30*/  ISETP.LT.AND P4, PT, R34, c[0x0][0x178], !P0 ;  /* 0x00005e0022007a0c */ /* 0x000fc60004781270 */
[----:B------:R1:W-:Y:S01]  /*68b40*/  @P2 STG.E.U16 [R52.64], R3 ;  /* 0x0000000334002986 */ /* 0x0003e2000c101506 */
[----:B------:R-:W-:-:S03]  /*68b50*/  ISETP.LT.AND P2, PT, R35, c[0x0][0x178], !P1 ;  /* 0x00005e0023007a0c */ /* 0x000fc60004f41270 */
[----:B------:R1:W-:Y:S01]  /*68b60*/  @P5 STG.E.U16 [R54.64], R28 ;  /* 0x0000001c36005986 */ /* 0x0003e2000c101506 */
[----:B0-----:R-:W-:Y:S01]  /*68b70*/  PRMT R0, R36, 0x7632, R0 ;  /* 0x0000763224007816 */ /* 0x001fe20000000000 */
[C---:B------:R-:W-:Y:S01]  /*68b80*/  IMAD.WIDE R4, R2.reuse, 0x2, R44 ;  /* 0x0000000202047825 */ /* 0x040fe200078e022c */
[----:B------:R-:W-:Y:S01]  /*68b90*/  PRMT R29, R29, 0x7632, R29 ;  /* 0x000076321d1d7816 */ /* 0x000fe2000000001d */
[----:B------:R-:W4:Y:S01]  /*68ba0*/  LDL.LU R36, [R1+0x5b4] ;  /* 0x0005b40001247983 */ /* 0x000f220000300800 */
[----:B-1----:R-:W-:Y:S01]  /*68bb0*/  PRMT R3, R37, 0x7632, R3 ;  /* 0x0000763225037816 */ /* 0x002fe20000000003 */
[C---:B------:R-:W-:Y:S02]  /*68bc0*/  IMAD.WIDE R52, R2.reuse, 0x2, R46 ;  /* 0x0000000202347825 */ /* 0x040fe400078e022e */
[----:B------:R0:W-:Y:S01]  /*68bd0*/  @P6 STG.E.U16 [R4.64], R0 ;  /* 0x0000000004006986 */ /* 0x0001e2000c101506 */
[----:B------:R-:W-:Y:S01]  /*68be0*/  PRMT R28, R31, 0x7632, R28 ;  /* 0x000076321f1c7816 */ /* 0x000fe2000000001c */
[----:B------:R-:W-:-:S02]  /*68bf0*/  IMAD.WIDE R54, R2, 0x2, R48 ;  /* 0x0000000202367825 */ /* 0x000fc400078e0230 */
[----:B------:R-:W4:Y:S04]  /*68c00*/  LDL.LU R37, [R1+0x584] ;  /* 0x0005840001257983 */ /* 0x000f280000300800 */
[----:B------:R-:W4:Y:S01]  /*68c10*/  LDL.LU R31, [R1+0x574] ;  /* 0x00057400011f7983 */ /* 0x000f220000300800 */
[----:B0-----:R-:W-:-:S05]  /*68c20*/  IADD3 R0, R2, c[0x0][0x198], RZ ;  /* 0x0000660002007a10 */ /* 0x001fca0007ffe0ff */
[----:B------:R-:W-:Y:S01]  /*68c30*/  IMAD.WIDE R4, R0, 0x2, R8 ;  /* 0x0000000200047825 */ /* 0x000fe200078e0208 */
[----:B---3--:R-:W-:Y:S02]  /*68c40*/  ISETP.LT.AND P3, PT, R6, c[0x0][0x178], !P0 ;  /* 0x00005e0006007a0c */ /* 0x008fe40004761270 */
[----:B------:R-:W-:-:S11]  /*68c50*/  ISETP.LT.AND P0, PT, R33, c[0x0][0x178], !P0 ;  /* 0x00005e0021007a0c */ /* 0x000fd60004701270 */
[----:B------:R0:W-:Y:S01]  /*68c60*/  @P3 STG.E.U16 [R52.64], R3 ;  /* 0x0000000334003986 */ /* 0x0001e2000c101506 */
[----:B------:R-:W-:-:S03]  /*68c70*/  ISETP.LT.AND P3, PT, R56, c[0x0][0x178], !P1 ;  /* 0x00005e0038007a0c */ /* 0x000fc60004f61270 */
[----:B------:R1:W-:Y:S01]  /*68c80*/  @P4 STG.E.U16 [R54.64], R28 ;  /* 0x0000001c36004986 */ /* 0x0003e2000c101506 */
[----:B0-----:R-:W-:-:S03]  /*68c90*/  IMAD.WIDE R2, R2, 0x2, R50 ;  /* 0x0000000202027825 */ /* 0x001fc600078e0232 */
[----:B------:R-:W3:Y:S04]  /*68ca0*/  LDL R53, [R1+0x2950] ;  /* 0x0029500001357983 */ /* 0x000ee80000100800 */
[----:B------:R0:W-:Y:S04]  /*68cb0*/  @P0 STG.E.U16 [R2.64], R29 ;  /* 0x0000001d02000986 */ /* 0x0001e8000c101506 */
[----:B-1----:R-:W3:Y:S01]  /*68cc0*/  LDL.LU R54, [R1+0x644] ;  /* 0x0006440001367983 */ /* 0x002ee20000300800 */
[----:B--2---:R-:W-:-:S03]  /*68cd0*/  ISETP.LT.AND P5, PT, R43, c[0x0][0x178], !P1 ;  /* 0x00005e002b007a0c */ /* 0x004fc60004fa1270 */
[----:B------:R-:W2:Y:S01]  /*68ce0*/  LDL.LU R55, [R1+0x634] ;  /* 0x0006340001377983 */ /* 0x000ea20000300800 */
[----:B0-----:R-:W-:-:S03]  /*68cf0*/  IMAD.WIDE R2, R0, 0x2, R10 ;  /* 0x0000000200027825 */ /* 0x001fc600078e020a */
[----:B------:R-:W-:Y:S04]  /*68d00*/  @P2 STG.E.U16 [R4.64], R32 ;  /* 0x0000002004002986 */ /* 0x000fe8000c101506 */
[----:B------:R-:W2:Y:S04]  /*68d10*/  LDL R43, [R1+0x614] ;  /* 0x00061400012b7983 */ /* 0x000ea80000100800 */
[----:B----4-:R0:W-:Y:S04]  /*68d20*/  @P3 STG.E.U16 [R2.64], R19 ;  /* 0x0000001302003986 */ /* 0x0101e8000c101506 */
[----:B0-----:R-:W4:Y:S04]  /*68d30*/  LDL.LU R19, [R1+0x2ba4] ;  /* 0x002ba40001137983 */ /* 0x001f280000300800 */
[----:B------:R-:W2:Y:S01]  /*68d40*/  LDL R3, [R1+0x654] ;  /* 0x0006540001037983 */ /* 0x000ea20000100800 */
[----:B------:R-:W-:-:S02]  /*68d50*/  ISETP.LT.AND P4, PT, R38, c[0x0][0x178], !P1 ;  /* 0x00005e0026007a0c */ /* 0x000fc40004f81270 */
[----:B------:R-:W-:Y:S01]  /*68d60*/  ISETP.LT.AND P6, PT, R39, c[0x0][0x178], !P1 ;  /* 0x00005e0027007a0c */ /* 0x000fe20004fc1270 */
[----:B------:R-:W-:-:S04]  /*68d70*/  IMAD.WIDE R4, R0, 0x2, R12 ;  /* 0x0000000200047825 */ /* 0x000fc800078e020c */
[----:B------:R-:W-:Y:S01]  /*68d80*/  IMAD.WIDE R28, R0, 0x2, R14 ;  /* 0x00000002001c7825 */ /* 0x000fe200078e020e */
[----:B---3--:R-:W-:-:S03]  /*68d90*/  ISETP.LT.AND P0, PT, R53, c[0x0][0x178], !P1 ;  /* 0x00005e0035007a0c */ /* 0x008fc60004f01270 */
[----:B------:R-:W-:Y:S02]  /*68da0*/  IMAD.WIDE R52, R0, 0x2, R16 ;  /* 0x0000000200347825 */ /* 0x000fe400078e0210 */
[----:B--2---:R-:W-:Y:S04]  /*68db0*/  @P4 STG.E.U16 [R4.64], R3 ;  /* 0x0000000304004986 */ /* 0x004fe8000c101506 */
[----:B------:R0:W-:Y:S04]  /*68dc0*/  @P5 STG.E.U16 [R28.64], R54 ;  /* 0x000000361c005986 */ /* 0x0001e8000c101506 */
[----:B------:R1:W-:Y:S01]  /*68dd0*/  @P6 STG.E.U16 [R52.64], R55 ;  /* 0x0000003734006986 */ /* 0x0003e2000c101506 */
[----:B------:R-:W-:-:S03]  /*68de0*/  ISETP.LT.AND P6, PT, R58, c[0x0][0x178], !P1 ;  /* 0x00005e003a007a0c */ /* 0x000fc60004fc1270 */
[----:B0-----:R-:W2:Y:S04]  /*68df0*/  LDL.LU R28, [R1+0x2a40] ;  /* 0x002a4000011c7983 */ /* 0x001ea80000300800 */
[----:B-1----:R-:W3:Y:S04]  /*68e00*/  LDL R53, [R1+0x624] ;  /* 0x0006240001357983 */ /* 0x002ee80000100800 */
[----:B------:R-:W2:Y:S04]  /*68e10*/  LDL R29, [R1+0x604] ;  /* 0x00060400011d7983 */ /* 0x000ea80000100800 */
[----:B------:R0:W-:Y:S04]  /*68e20*/  STL [R1+0x2b94], R58 ;  /* 0x002b943a01007387 */ /* 0x0001e80000100800 */
[----:B0-----:R-:W2:Y:S01]  /*68e30*/  LDL.LU R58, [R1+0x5f4] ;  /* 0x0005f400013a7983 */ /* 0x001ea20000300800 */
[----:B------:R-:W-:-:S02]  /*68e40*/  ISETP.LT.AND P2, PT, R59, c[0x0][0x178], !P1 ;  /* 0x00005e003b007a0c */ /* 0x000fc40004f41270 */
[----:B------:R-:W-:Y:S01]  /*68e50*/  ISETP.LT.AND P3, PT, R60, c[0x0][0x178], !P1 ;  /* 0x00005e003c007a0c */ /* 0x000fe20004f61270 */
[----:B----4-:R-:W-:-:S04]  /*68e60*/  IMAD.WIDE R2, R0, 0x2, R18 ;  /* 0x0000000200027825 */ /* 0x010fc800078e0212 */
[C---:B------:R-:W-:Y:S01]  /*68e70*/  IMAD.WIDE R4, R0.reuse, 0x2, R20 ;  /* 0x0000000200047825 */ /* 0x040fe200078e0214 */
[----:B---3--:R0:W-:Y:S05]  /*68e80*/  @P0 STG.E.U16 [R2.64], R53 ;  /* 0x0000003502000986 */ /* 0x0081ea000c101506 */
[----:B--2---:R-:W-:Y:S01]  /*68e90*/  @P2 STG.E.U16 [R4.64], R29 ;  /* 0x0000001d04002986 */ /* 0x004fe2000c101506 */
[----:B0-----:R-:W-:-:S05]  /*68ea0*/  IMAD.WIDE R2, R0, 0x2, R22 ;  /* 0x0000000200027825 */ /* 0x001fca00078e0216 */
[----:B------:R0:W-:Y:S04]  /*68eb0*/  @P3 STG.E.U16 [R2.64], R58 ;  /* 0x0000003a02003986 */ /* 0x0001e8000c101506 */
[----:B0-----:R-:W2:Y:S04]  /*68ec0*/  LDL R2, [R1+0x5e4] ;  /* 0x0005e40001027983 */ /* 0x001ea80000100800 */
[----:B------:R-:W3:Y:S01]  /*68ed0*/  LDL R3, [R1+0x5c4] ;  /* 0x0005c40001037983 */ /* 0x000ee20000100800 */
[----:B------:R-:W-:Y:S02]  /*68ee0*/  ISETP.LT.AND P4, PT, R7, c[0x0][0x178], !P1 ;  /* 0x00005e0007007a0c */ /* 0x000fe40004f81270 */
[----:B------:R-:W-:Y:S01]  /*68ef0*/  ISETP.LT.AND P5, PT, R57, c[0x0][0x178], !P1 ;  /* 0x00005e0039007a0c */ /* 0x000fe20004fa1270 */
[----:B------:R-:W-:Y:S01]  /*68f00*/  IMAD.WIDE R4, R0, 0x2, R24 ;  /* 0x0000000200047825 */ /* 0x000fe200078e0218 */
[----:B------:R-:W-:-:S03]  /*68f10*/  ISETP.GE.AND P0, PT, R28, c[0x0][0x17c], PT ;  /* 0x00005f001c007a0c */ /* 0x000fc60003f06270 */
[----:B------:R-:W-:-:S06]  /*68f20*/  IMAD.WIDE R28, R0, 0x2, R26 ;  /* 0x00000002001c7825 */ /* 0x000fcc00078e021a */
[----:B------:R0:W-:Y:S01]  /*68f30*/  @P4 STG.E.U16 [R4.64], R43 ;  /* 0x0000002b04004986 */ /* 0x0001e2000c101506 */
[----:B------:R-:W-:-:S03]  /*68f40*/  ISETP.LT.AND P4, PT, R34, c[0x0][0x178], !P1 ;  /* 0x00005e0022007a0c */ /* 0x000fc60004f81270 */
[----:B0-----:R-:W4:Y:S01]  /*68f50*/  LDL.LU R43, [R1+0x2ba0] ;  /* 0x002ba000012b7983 */ /* 0x001f220000300800 */
[----:B------:R-:W-:-:S03]  /*68f60*/  IMAD.WIDE R52, R0, 0x2, R40 ;  /* 0x0000000200347825 */ /* 0x000fc600078e0228 */
[----:B--2---:R0:W-:Y:S04]  /*68f70*/  @P5 STG.E.U16 [R28.64], R2 ;  /* 0x000000021c005986 */ /* 0x0041e8000c101506 */
[----:B0-----:R-:W2:Y:S04]  /*68f80*/  LDL.LU R29, [R1+0x2a44] ;  /* 0x002a4400011d7983 */ /* 0x001ea80000300800 */
[----:B------:R0:W-:Y:S04]  /*68f90*/  STL [R1+0x2b90], R34 ;  /* 0x002b902201007387 */ /* 0x0001e80000100800 */
[----:B0-----:R-:W2:Y:S04]  /*68fa0*/  LDL.LU R34, [R1+0x5d4] ;  /* 0x0005d40001227983 */ /* 0x001ea80000300800 */
[----:B---3--:R0:W-:Y:S01]  /*68fb0*/  @P6 STG.E.U16 [R52.64], R3 ;  /* 0x0000000334006986 */ /* 0x0081e2000c101506 */
[----:B------:R-:W-:-:S03]  /*68fc0*/  ISETP.LT.AND P6, PT, R33, c[0x0][0x178], !P1 ;  /* 0x00005e0021007a0c */ /* 0x000fc60004fc1270 */
[----:B------:R-:W3:Y:S01]  /*68fd0*/  LDL.LU R33, [R1+0x2b9c] ;  /* 0x002b9c0001217983 */ /* 0x000ee20000300800 */
[----:B------:R-:W-:Y:S02]  /*68fe0*/  ISETP.LT.AND P2, PT, R61, c[0x0][0x178], !P1 ;  /* 0x00005e003d007a0c */ /* 0x000fe40004f41270 */
[----:B------:R-:W-:Y:S02]  /*68ff0*/  ISETP.LT.AND P3, PT, R30, c[0x0][0x178], !P1 ;  /* 0x00005e001e007a0c */ /* 0x000fe40004f61270 */
[----:B------:R-:W-:Y:S01]  /*69000*/  ISETP.LT.AND P5, PT, R6, c[0x0][0x178], !P1 ;  /* 0x00005e0006007a0c */ /* 0x000fe20004fa1270 */
[----:B----4-:R-:W-:-:S04]  /*69010*/  IMAD.WIDE R4, R0, 0x2, R42 ;  /* 0x0000000200047825 */ /* 0x010fc800078e022a */
[----:B0-----:R-:W-:-:S04]  /*69020*/  IMAD.WIDE R2, R0, 0x2, R44 ;  /* 0x0000000200027825 */ /* 0x001fc800078e022c */
[----:B------:R-:W-:Y:S01]  /*69030*/  IMAD.WIDE R52, R0, 0x2, R50 ;  /* 0x0000000200347825 */ /* 0x000fe200078e0232 */
[----:B--2---:R-:W-:-:S03]  /*69040*/  ISETP.GE.AND P1, PT, R29, c[0x0][0x17c], PT ;  /* 0x00005f001d007a0c */ /* 0x004fc60003f26270 */
[C---:B------:R-:W-:Y:S01]  /*69050*/  IMAD.WIDE R28, R0.reuse, 0x2, R46 ;  /* 0x00000002001c7825 */ /* 0x040fe200078e022e */
[----:B------:R0:W-:Y:S04]  /*69060*/  @P2 STG.E.U16 [R4.64], R34 ;  /* 0x0000002204002986 */ /* 0x0001e8000c101506 */
[----:B------:R1:W-:Y:S04]  /*69070*/  @P3 STG.E.U16 [R2.64], R36 ;  /* 0x0000002402003986 */ /* 0x0003e8000c101506 */
[----:B------:R-:W-:Y:S01]  /*69080*/  @P5 STG.E.U16 [R28.64], R37 ;  /* 0x000000251c005986 */ /* 0x000fe2000c101506 */
[C---:B0-----:R-:W-:Y:S01]  /*69090*/  IMAD.WIDE R4, R0.reuse, 0x2, R48 ;  /* 0x0000000200047825 */ /* 0x041fe200078e0230 */
[----:B-1----:R-:W-:-:S04]  /*690a0*/  IADD3 R2, R0, c[0x0][0x198], RZ ;  /* 0x0000660000027a10 */ /* 0x002fc80007ffe0ff */
[----:B------:R0:W-:Y:S01]  /*690b0*/  @P4 STG.E.U16 [R4.64], R31 ;  /* 0x0000001f04004986 */ /* 0x0001e2000c101506 */
[----:B------:R-:W-:-:S03]  /*690c0*/  PRMT R0, R32, 0x7632, R0 ;  /* 0x0000763220007816 */ /* 0x000fc60000000000 */
[----:B------:R-:W2:Y:S04]  /*690d0*/  LDL.LU R32, [R1+0x2b98] ;  /* 0x002b980001207983 */ /* 0x000ea80000300800 */
[----:B0-----:R-:W4:Y:S04]  /*690e0*/  LDL.LU R4, [R1+0x664] ;  /* 0x0006640001047983 */ /* 0x001f280000300800 */
[----:B------:R-:W2:Y:S04]  /*690f0*/  LDL.LU R5, [R1+0x654] ;  /* 0x0006540001057983 */ /* 0x000ea80000300800 */
[----:B---3--:R0:W-:Y:S04]  /*69100*/  @P6 STG.E.U16 [R52.64], R33 ;  /* 0x0000002134006986 */ /* 0x0081e8000c101506 */
[----:B0-----:R-:W3:Y:S01]  /*69110*/  LDL R53, [R1+0x2958] ;  /* 0x0029580001357983 */ /* 0x001ee20000100800 */
[----:B------:R-:W-:Y:S01]  /*69120*/  ISETP.LT.AND P2, PT, R35, c[0x0][0x178], !P0 ;  /* 0x00005e0023007a0c */ /* 0x000fe20004741270 */
[----:B------:R-:W-:Y:S01]  /*69130*/  IMAD.WIDE R28, R2, 0x2, R8 ;  /* 0x00000002021c7825 */ /* 0x000fe200078e0208 */
[----:B------:R-:W-:-:S02]  /*69140*/  ISETP.LT.AND P3, PT, R56, c[0x0][0x178], !P0 ;  /* 0x00005e0038007a0c */ /* 0x000fc40004761270 */
[----:B------:R-:W-:Y:S01]  /*69150*/  ISETP.LT.AND P4, PT, R38, c[0x0][0x178], !P0 ;  /* 0x00005e0026007a0c */ /* 0x000fe20004781270 */
[----:B------:R0:W-:Y:S01]  /*69160*/  STL [R1+0x2b88], R39 ;  /* 0x002b882701007387 */ /* 0x0001e20000100800 */
[----:B------:R-:W-:-:S07]  /*69170*/  ISETP.LT.AND P6, PT, R39, c[0x0][0x178], !P0 ;  /* 0x00005e0027007a0c */ /* 0x000fce00047c1270 */
[----:B------:R1:W-:Y:S04]  /*69180*/  @P2 STG.E.U16 [R28.64], R0 ;  /* 0x000000001c002986 */ /* 0x0003e8000c101506 */
[----:B0-----:R-:W3:Y:S01]  /*69190*/  LDL.LU R39, [R1+0x5c4] ;  /* 0x0005c40001277983 */ /* 0x001ee20000300800 */
[----:B-1----:R-:W-:Y:S01]  /*691a0*/  IMAD.WIDE R28, R2, 0x2, R12 ;  /* 0x00000002021c7825 */ /* 0x002fe200078e020c */
[----:B------:R-:W-:Y:S02]  /*691b0*/  PRMT R33, R55, 0x7632, R33 ;  /* 0x0000763237217816 */ /* 0x000fe40000000021 */
[----:B----4-:R-:W-:Y:S02]  /*691c0*/  PRMT R0, R4, 0x7632, R0 ;  /* 0x0000763204007816 */ /* 0x010fe40000000000 */
[----:B--2---:R-:W-:Y:S01]  /*691d0*/  PRMT R3, R5, 0x7632, R3 ;  /* 0x0000763205037816 */ /* 0x004fe20000000003 */
[----:B------:R-:W-:-:S05]  /*691e0*/  IMAD.WIDE R4, R2, 0x2, R10 ;  /* 0x0000000202047825 */ /* 0x000fca00078e020a */
[----:B------:R0:W-:Y:S04]  /*691f0*/  @P3 STG.E.U16 [R4.64], R0 ;  /* 0x0000000004003986 */ /* 0x0001e8000c101506 */
[----:B------:R1:W-:Y:S01]  /*69200*/  @P4 STG.E.U16 [R28.64], R3 ;  /* 0x000000031c004986 */ /* 0x0003e2000c101506 */
[----:B---3--:R-:W-:-:S03]  /*69210*/  ISETP.LT.AND P5, PT, R53, c[0x0][0x178], !P0 ;  /* 0x00005e0035007a0c */ /* 0x008fc600047a1270 */
[----:B0-----:R-:W2:Y:S04]  /*69220*/  LDL.LU R4, [R1+0x624] ;  /* 0x0006240001047983 */ /* 0x001ea80000300800 */
[----:B------:R-:W3:Y:S04]  /*69230*/  LDL.LU R5, [R1+0x604] ;  /* 0x0006040001057983 */ /* 0x000ee80000300800 */
[----:B-1----:R-:W4:Y:S01]  /*69240*/  LDL R29, [R1+0x2950] ;  /* 0x00295000011d7983 */ /* 0x002f220000100800 */
[----:B------:R-:W-:Y:S01]  /*69250*/  PRMT R32, R54, 0x7632, R32 ;  /* 0x0000763236207816 */ /* 0x000fe20000000020 */
[----:B------:R-:W-:-:S04]  /*69260*/  IMAD.WIDE R52, R2, 0x2, R14 ;  /* 0x0000000202347825 */ /* 0x000fc800078e020e */
[----:B------:R-:W-:Y:S01]  /*69270*/  IMAD.WIDE R54, R2, 0x2, R16 ;  /* 0x0000000202367825 */ /* 0x000fe200078e0210 */
[----:B------:R-:W-:Y:S04]  /*69280*/  @P5 STG.E.U16 [R52.64], R32 ;  /* 0x0000002034005986 */ /* 0x000fe8000c101506 */
[----:B------:R0:W-:Y:S04]  /*69290*/  @P6 STG.E.U16 [R54.64], R33 ;  /* 0x0000002136006986 */ /* 0x0001e8000c101506 */
[----:B0-----:R-:W3:Y:S04]  /*692a0*/  LDL.LU R54, [R1+0x614] ;  /* 0x0006140001367983 */ /* 0x001ee80000300800 */
[----:B------:R-:W3:Y:S01]  /*692b0*/  LDL.LU R55, [R1+0x5e4] ;  /* 0x0005e40001377983 */ /* 0x000ee20000300800 */
[----:B------:R-:W-:-:S02]  /*692c0*/  PRMT R3, R58, 0x7632, R3 ;  /* 0x000076323a037816 */ /* 0x000fc40000000003 */
[----:B------:R-:W-:Y:S01]  /*692d0*/  ISETP.LT.AND P4, PT, R59, c[0x0][0x178], !P0 ;  /* 0x00005e003b007a0c */ /* 0x000fe20004781270 */
[----:B------:R-:W3:Y:S01]  /*692e0*/  LDL.LU R58, [R1+0x2b94] ;  /* 0x002b9400013a7983 */ /* 0x000ee20000300800 */
[----:B------:R-:W-:Y:S01]  /*692f0*/  ISETP.LT.AND P5, PT, R60, c[0x0][0x178], !P0 ;  /* 0x00005e003c007a0c */ /* 0x000fe200047a1270 */
[----:B------:R-:W-:Y:S01]  /*69300*/  IMAD.WIDE R52, R2, 0x2, R18 ;  /* 0x0000000202347825 */ /* 0x000fe200078e0212 */
[----:B------:R-:W-:Y:S02]  /*69310*/  ISETP.LT.AND P6, PT, R7, c[0x0][0x178], !P0 ;  /* 0x00005e0007007a0c */ /* 0x000fe400047c1270 */
[----:B------:R-:W-:Y:S01]  /*69320*/  ISETP.LT.AND P3, PT, R57, c[0x0][0x178], !P0 ;  /* 0x00005e0039007a0c */ /* 0x000fe20004761270 */
[----:B------:R-:W-:Y:S01]  /*69330*/  STL [R1+0x2b84], R25 ;  /* 0x002b841901007387 */ /* 0x000fe20000100800 */
[----:B--2---:R-:W-:Y:S02]  /*69340*/  PRMT R32, R4, 0x7632, R32 ;  /* 0x0000763204207816 */ /* 0x004fe40000000020 */
[----:B----4-:R-:W-:Y:S01]  /*69350*/  ISETP.LT.AND P2, PT, R29, c[0x0][0x178], !P0 ;  /* 0x00005e001d007a0c */ /* 0x010fe20004741270 */
[----:B------:R-:W-:Y:S01]  /*69360*/  IMAD.WIDE R28, R2, 0x2, R20 ;  /* 0x00000002021c7825 */ /* 0x000fe200078e0214 */
[----:B---3--:R-:W-:-:S03]  /*69370*/  PRMT R0, R5, 0x7632, R0 ;  /* 0x0000763205007816 */ /* 0x008fc60000000000 */
[----:B------:R-:W-:-:S08]  /*69380*/  IMAD.WIDE R4, R2, 0x2, R22 ;  /* 0x0000000202047825 */ /* 0x000fd000078e0216 */
[----:B------:R0:W-:Y:S04]  /*69390*/  @P2 STG.E.U16 [R52.64], R32 ;  /* 0x0000002034002986 */ /* 0x0001e8000c101506 */
[----:B------:R1:W-:Y:S04]  /*693a0*/  @P4 STG.E.U16 [R28.64], R0 ;  /* 0x000000001c004986 */ /* 0x0003e8000c101506 */
[----:B------:R2:W-:Y:S01]  /*693b0*/  @P5 STG.E.U16 [R4.64], R3 ;  /* 0x0000000304005986 */ /* 0x0005e2000c101506 */
[----:B0-----:R-:W-:Y:S01]  /*693c0*/  PRMT R32, R54, 0x7632, R32 ;  /* 0x0000763236207816 */ /* 0x001fe20000000020 */
[----:B------:R-:W-:Y:S01]  /*693d0*/  IMAD.WIDE R52, R2, 0x2, R24 ;  /* 0x0000000202347825 */ /* 0x000fe200078e0218 */
[----:B-1----:R-:W-:-:S03]  /*693e0*/  PRMT R0, R55, 0x7632, R0 ;  /* 0x0000763237007816 */ /* 0x002fc60000000000 */
[----:B--2---:R-:W-:Y:S01]  /*693f0*/  IMAD.WIDE R4, R2, 0x2, R26 ;  /* 0x0000000202047825 */ /* 0x004fe200078e021a */
[----:B------:R-:W-:Y:S01]  /*69400*/  @P6 STG.E.U16 [R52.64], R32 ;  /* 0x0000002034006986 */ /* 0x000fe2000c101506 */
[----:B------:R-:W-:-:S03]  /*69410*/  PRMT R3, R34, 0x7632, R3 ;  /* 0x0000763222037816 */ /* 0x000fc60000000003 */
[----:B------:R0:W-:Y:S02]  /*69420*/  @P3 STG.E.U16 [R4.64], R0 ;  /* 0x0000000004003986 */ /* 0x0001e4000c101506 */
[----:B0-----:R-:W-:Y:S02]  /*69430*/  PRMT R0, R39, 0x7632, R0 ;  /* 0x0000763227007816 */ /* 0x001fe40000000000 */
[----:B------:R-:W2:Y:S04]  /*69440*/  LDL R39, [R1+0x2958] ;  /* 0x0029580001277983 */ /* 0x000ea80000100800 */
[----:B------:R-:W3:Y:S01]  /*69450*/  LDL.LU R34, [R1+0x2b90] ;  /* 0x002b900001227983 */ /* 0x000ee20000300800 */
[----:B------:R-:W-:-:S03]  /*69460*/  PRMT R32, R36, 0x7632, R32 ;  /* 0x0000763224207816 */ /* 0x000fc60000000020 */
[----:B------:R-:W4:Y:S01]  /*69470*/  LDL.LU R36, [R1+0x2b8c] ;  /* 0x002b8c0001247983 */ /* 0x000f220000300800 */
[----:B------:R-:W-:Y:S02]  /*69480*/  ISETP.LT.AND P2, PT, R58, c[0x0][0x178], !P0 ;  /* 0x00005e003a007a0c */ /* 0x000fe40004741270 */
[----:B------:R-:W-:Y:S02]  /*69490*/  ISETP.LT.AND P4, PT, R61, c[0x0][0x178], !P0 ;  /* 0x00005e003d007a0c */ /* 0x000fe40004781270 */
[----:B------:R-:W-:Y:S02]  /*694a0*/  ISETP.LT.AND P5, PT, R30, c[0x0][0x178], !P0 ;  /* 0x00005e001e007a0c */ /* 0x000fe400047a1270 */
[----:B------:R-:W-:Y:S01]  /*694b0*/  ISETP.LT.AND P6, PT, R6, c[0x0][0x178], !P0 ;  /* 0x00005e0006007a0c */ /* 0x000fe200047c1270 */
[----:B------:R-:W-:Y:S01]  /*694c0*/  IMAD.WIDE R4, R2, 0x2, R40 ;  /* 0x0000000202047825 */ /* 0x000fe200078e0228 */
[----:B------:R-:W-:-:S03]  /*694d0*/  PRMT R33, R37, 0x7632, R33 ;  /* 0x0000763225217816 */ /* 0x000fc60000000021 */
[----:B------:R-:W-:-:S04]  /*694e0*/  IMAD.WIDE R28, R2, 0x2, R42 ;  /* 0x00000002021c7825 */ /* 0x000fc800078e022a */
[C---:B------:R-:W-:Y:S01]  /*694f0*/  IMAD.WIDE R52, R2.reuse, 0x2, R44 ;  /* 0x0000000202347825 */ /* 0x040fe200078e022c */
[----:B------:R-:W-:Y:S03]  /*69500*/  @P2 STG.E.U16 [R4.64], R0 ;  /* 0x0000000004002986 */ /* 0x000fe6000c101506 */
[C---:B------:R-:W-:Y:S01]  /*69510*/  IMAD.WIDE R54, R2.reuse, 0x2, R46 ;  /* 0x0000000202367825 */ /* 0x040fe200078e022e */
[----:B------:R-:W-:Y:S04]  /*69520*/  @P4 STG.E.U16 [R28.64], R3 ;  /* 0x000000031c004986 */ /* 0x000fe8000c101506 */
[----:B------:R0:W-:Y:S04]  /*69530*/  @P5 STG.E.U16 [R52.64], R32 ;  /* 0x0000002034005986 */ /* 0x0001e8000c101506 */
[----:B------:R1:W-:Y:S04]  /*69540*/  @P6 STG.E.U16 [R54.64], R33 ;  /* 0x0000002136006986 */ /* 0x0003e8000c101506 */
[----:B0-----:R-:W2:Y:S04]  /*69550*/  LDL.LU R53, [R1+0x764] ;  /* 0x0007640001357983 */ /* 0x001ea80000300800 */
[----:B-1----:R-:W2:Y:S04]  /*69560*/  LDL.LU R54, [R1+0x2978] ;  /* 0x0029780001367983 */ /* 0x002ea80000300800 */
[----:B------:R-:W2:Y:S01]  /*69570*/  LDL.LU R55, [R1+0x297c] ;  /* 0x00297c0001377983 */ /* 0x000ea20000300800 */
[----:B------:R-:W-:-:S03]  /*69580*/  IMAD.WIDE R4, R2, 0x2, R48 ;  /* 0x0000000202047825 */ /* 0x000fc600078e0230 */
[----:B------:R-:W2:Y:S04]  /*69590*/  LDL R25, [R1+0x724] ;  /* 0x0007240001197983 */ /* 0x000ea80000100800 */
[----:B------:R-:W2:Y:S01]  /*695a0*/  LDL R37, [R1+0x714] ;  /* 0x0007140001257983 */ /* 0x000ea20000100800 */
[----:B---3--:R-:W-:-:S03]  /*695b0*/  ISETP.LT.AND P3, PT, R34, c[0x0][0x178], !P0 ;  /* 0x00005e0022007a0c */ /* 0x008fc60004761270 */
[----:B------:R-:W3:Y:S01]  /*695c0*/  LDL.LU R34, [R1+0x694] ;  /* 0x0006940001227983 */ /* 0x000ee20000300800 */
[----:B----4-:R-:W-:-:S03]  /*695d0*/  PRMT R36, R31, 0x7632, R36 ;  /* 0x000076321f247816 */ /* 0x010fc60000000024 */
[----:B------:R-:W4:Y:S01]  /*695e0*/  LDL.LU R31, [R1+0x684] ;  /* 0x00068400011f7983 */ /* 0x000f220000300800 */
[----:B--2---:R-:W-:-:S03]  /*695f0*/  ISETP.LT.AND P6, PT, R39, c[0x0][0x178], !P1 ;  /* 0x00005e0027007a0c */ /* 0x004fc60004fc1270 */
[----:B------:R-:W2:Y:S04]  /*69600*/  LDL.LU R39, [R1+0x2b88] ;  /* 0x002b880001277983 */ /* 0x000ea80000300800 */
[----:B------:R0:W-:Y:S04]  /*69610*/  @P3 STG.E.U16 [R4.64], R36 ;  /* 0x0000002404003986 */ /* 0x0001e8000c101506 */
[----:B0-----:R-:W2:Y:S01]  /*69620*/  LDL R4, [R1+0x784] ;  /* 0x0007840001047983 */ /* 0x001ea20000100800 */
[----:B------:R-:W-:Y:S02]  /*69630*/  ISETP.LT.AND P4, PT, R35, c[0x0][0x178], !P1 ;  /* 0x00005e0023007a0c */ /* 0x000fe40004f81270 */
[C---:B------:R-:W-:Y:S01]  /*69640*/  IADD3 R0, R2.reuse, c[0x0][0x198], RZ ;  /* 0x0000660002007a10 */ /* 0x040fe20007ffe0ff */
[----:B------:R-:W-:Y:S01]  /*69650*/  IMAD.WIDE R2, R2, 0x2, R50 ;  /* 0x0000000202027825 */ /* 0x000fe200078e0232 */
[----:B------:R-:W-:Y:S01]  /*69660*/  PRMT R52, R33, 0x7632, R52 ;  /* 0x0000763221347816 */ /* 0x000fe20000000034 */
[----:B------:R-:W3:Y:S02]  /*69670*/  LDL R5, [R1+0x2950] ;  /* 0x0029500001057983 */ /* 0x000ee40000100800 */
[----:B------:R-:W-:Y:S01]  /*69680*/  IMAD.WIDE R28, R0, 0x2, R8 ;  /* 0x00000002001c7825 */ /* 0x000fe200078e0208 */
[----:B------:R-:W-:-:S13]  /*69690*/  ISETP.LT.AND P0, PT, R55, c[0x0][0x178], !P0 ;  /* 0x00005e0037007a0c */ /* 0x000fda0004701270 */
[----:B------:R0:W-:Y:S04]  /*696a0*/  @P0 STG.E.U16 [R2.64], R52 ;  /* 0x0000003402000986 */ /* 0x0001e8000c101506 */
[----:B0-----:R-:W4:Y:S04]  /*696b0*/  LDL.LU R52, [R1+0x774] ;  /* 0x0007740001347983 */ /* 0x001f280000300800 */
[----:B--2---:R0:W-:Y:S04]  /*696c0*/  @P4 STG.E.U16 [R28.64], R4 ;  /* 0x000000041c004986 */ /* 0x0041e8000c101506 */
[----:B0-----:R-:W2:Y:S01]  /*696d0*/  LDL R29, [R1+0x754] ;  /* 0x00075400011d7983 */ /* 0x001ea20000100800 */
[----:B------:R-:W-:-:S02]  /*696e0*/  ISETP.LT.AND P5, PT, R56, c[0x0][0x178], !P1 ;  /* 0x00005e0038007a0c */ /* 0x000fc40004fa1270 */
[----:B------:R-:W-:Y:S01]  /*696f0*/  ISETP.LT.AND P2, PT, R38, c[0x0][0x178], !P1 ;  /* 0x00005e0026007a0c */ /* 0x000fe20004f41270 */
[----:B------:R-:W-:Y:S01]  /*69700*/  IMAD.WIDE R32, R0, 0x2, R10 ;  /* 0x0000000200207825 */ /* 0x000fe200078e020a */
[----:B------:R-:W-:-:S03]  /*69710*/  ISETP.LT.AND P0, PT, R39, c[0x0][0x178], !P1 ;  /* 0x00005e0027007a0c */ /* 0x000fc60004f01270 */
[----:B------:R-:W-:Y:S01]  /*69720*/  IMAD.WIDE R2, R0, 0x2, R12 ;  /* 0x0000000200027825 */ /* 0x000fe200078e020c */
[----:B---3--:R-:W-:-:S03]  /*69730*/  ISETP.LT.AND P3, PT, R5, c[0x0][0x178], !P1 ;  /* 0x00005e0005007a0c */ /* 0x008fc60004f61270 */
[C---:B------:R-:W-:Y:S01]  /*69740*/  IMAD.WIDE R4, R0.reuse, 0x2, R14 ;  /* 0x0000000200047825 */ /* 0x040fe200078e020e */
[----:B------:R0:W-:Y:S04]  /*69750*/  STL [R1+0x2b7c], R39 ;  /* 0x002b7c2701007387 */ /* 0x0001e80000100800 */
[----:B0-----:R-:W3:Y:S04]  /*69760*/  LDL.LU R39, [R1+0x2a48] ;  /* 0x002a480001277983 */ /* 0x001ee80000300800 */
[----:B----4-:R-:W-:Y:S04]  /*69770*/  @P5 STG.E.U16 [R32.64], R52 ;  /* 0x0000003420005986 */ /* 0x010fe8000c101506 */
[----:B------:R0:W-:Y:S02]  /*69780*/  @P2 STG.E.U16 [R2.64], R53 ;  /* 0x0000003502002986 */ /* 0x0001e4000c101506 */
[----:B0-----:R-:W-:-:S02]  /*69790*/  IMAD.WIDE R2, R0, 0x2, R16 ;  /* 0x0000000200027825 */ /* 0x001fc400078e0210 */
[----:B--2---:R-:W-:Y:S04]  /*697a0*/  @P6 STG.E.U16 [R4.64], R29 ;  /* 0x0000001d04006986 */ /* 0x004fe8000c101506 */
[----:B------:R0:W-:Y:S04]  /*697b0*/  @P0 STG.E.U16 [R2.64], R25 ;  /* 0x0000001902000986 */ /* 0x0001e8000c101506 */
[----:B0-----:R-:W2:Y:S04]  /*697c0*/  LDL.LU R25, [R1+0x2b84] ;  /* 0x002b840001197983 */ /* 0x001ea80000300800 */
[----:B------:R-:W4:Y:S04]  /*697d0*/  LDL R2, [R1+0x704] ;  /* 0x0007040001027983 */ /* 0x000f280000100800 */
[----:B------:R-:W2:Y:S01]  /*697e0*/  LDL R3, [R1+0x6f4] ;  /* 0x0006f40001037983 */ /* 0x000ea20000100800 */
[----:B------:R-:W-:-:S02]  /*697f0*/  ISETP.LT.AND P4, PT, R59, c[0x0][0x178], !P1 ;  /* 0x00005e003b007a0c */ /* 0x000fc40004f81270 */
[----:B------:R-:W-:Y:S01]  /*69800*/  ISETP.LT.AND P5, PT, R60, c[0x0][0x178], !P1 ;  /* 0x00005e003c007a0c */ /* 0x000fe20004fa1270 */
[----:B------:R-:W-:-:S04]  /*69810*/  IMAD.WIDE R4, R0, 0x2, R18 ;  /* 0x0000000200047825 */ /* 0x000fc800078e0212 */
[C---:B------:R-:W-:Y:S01]  /*69820*/  IMAD.WIDE R28, R0.reuse, 0x2, R20 ;  /* 0x00000002001c7825 */ /* 0x040fe200078e0214 */
[----:B------:R0:W-:Y:S03]  /*69830*/  @P3 STG.E.U16 [R4.64], R37 ;  /* 0x0000002504003986 */ /* 0x0001e6000c101506 */
[----:B------:R-:W-:Y:S01]  /*69840*/  IMAD.WIDE R32, R0, 0x2, R22 ;  /* 0x0000000200207825 */ /* 0x000fe200078e0216 */
[----:B0-----:R-:W3:Y:S04]  /*69850*/  LDL.LU R37, [R1+0x2b80] ;  /* 0x002b800001257983 */ /* 0x001ee80000300800 */
[----:B----4-:R0:W-:Y:S01]  /*69860*/  @P4 STG.E.U16 [R28.64], R2 ;  /* 0x000000021c004986 */ /* 0x0101e2000c101506 */
[----:B------:R-:W-:-:S03]  /*69870*/  ISETP.LT.AND P4, PT, R30, c[0x0][0x178], !P1 ;  /* 0x00005e001e007a0c */ /* 0x000fc60004f81270 */
[----:B--2---:R-:W-:Y:S01]  /*69880*/  @P5 STG.E.U16 [R32.64], R3 ;  /* 0x0000000320005986 */ /* 0x004fe2000c101506 */
[----:B------:R-:W-:-:S03]  /*69890*/  ISETP.LT.AND P5, PT, R6, c[0x0][0x178], !P1 ;  /* 0x00005e0006007a0c */ /* 0x000fc60004fa1270 */
[----:B0-----:R-:W2:Y:S04]  /*698a0*/  LDL R29, [R1+0x6e4] ;  /* 0x0006e400011d7983 */ /* 0x001ea80000100800 */
[----:B------:R0:W-:Y:S04]  /*698b0*/  STL [R1+0x2b74], R30 ;  /* 0x002b741e01007387 */ /* 0x0001e80000100800 */
[----:B0-----:R-:W4:Y:S04]  /*698c0*/  LDL.LU R30, [R1+0x6c4] ;  /* 0x0006c400011e7983 */ /* 0x001f280000300800 */
[----:B------:R0:W-:Y:S04]  /*698d0*/  STL [R1+0x2b78], R6 ;  /* 0x002b780601007387 */ /* 0x0001e80000100800 */
[----:B0-----:R-:W4:Y:S01]  /*698e0*/  LDL.LU R6, [R1+0x6d4] ;  /* 0x0006d40001067983 */ /* 0x001f220000300800 */
[----:B------:R-:W-:-:S02]  /*698f0*/  ISETP.LT.AND P2, PT, R7, c[0x0][0x178], !P1 ;  /* 0x00005e0007007a0c */ /* 0x000fc40004f41270 */
[----:B------:R-:W-:Y:S01]  /*69900*/  ISETP.LT.AND P6, PT, R57, c[0x0][0x178], !P1 ;  /* 0x00005e0039007a0c */ /* 0x000fe20004fc1270 */
[----:B------:R-:W-:-:S04]  /*69910*/  IMAD.WIDE R2, R0, 0x2, R24 ;  /* 0x0000000200027825 */ /* 0x000fc800078e0218 */
[----:B------:R-:W-:-:S06]  /*69920*/  IMAD.WIDE R4, R0, 0x2, R26 ;  /* 0x0000000200047825 */ /* 0x000fcc00078e021a */
[----:B--2---:R0:W-:Y:S01]  /*69930*/  @P2 STG.E.U16 [R2.64], R29 ;  /* 0x0000001d02002986 */ /* 0x0041e2000c101506 */
[----:B---3--:R-:W-:-:S03]  /*69940*/  ISETP.GE.AND P2, PT, R39, c[0x0][0x17c], PT ;  /* 0x00005f0027007a0c */ /* 0x008fc60003f46270 */
[----:B------:R-:W2:Y:S04]  /*69950*/  LDL R39, [R1+0x2958] ;  /* 0x0029580001277983 */ /* 0x000ea80000100800 */
[----:B------:R1:W-:Y:S01]  /*69960*/  STL [R1+0x2b70], R54 ;  /* 0x002b703601007387 */ /* 0x0003e20000100800 */
[----:B0-----:R-:W-:-:S03]  /*69970*/  IMAD.WIDE R28, R0, 0x2, R44 ;  /* 0x00000002001c7825 */ /* 0x001fc600078e022c */
[----:B----4-:R-:W-:Y:S01]  /*69980*/  @P6 STG.E.U16 [R4.64], R6 ;  /* 0x0000000604006986 */ /* 0x010fe2000c101506 */
[----:B------:R-:W-:-:S03]  /*69990*/  ISETP.LT.AND P6, PT, R54, c[0x0][0x178], !P1 ;  /* 0x00005e0036007a0c */ /* 0x000fc60004fc1270 */
[----:B-1----:R-:W3:Y:S04]  /*699a0*/  LDL.LU R54, [R1+0x6b4] ;  /* 0x0006b40001367983 */ /* 0x002ee80000300800 */
[----:B------:R0:W-:Y:S04]  /*699b0*/  STL [R1+0x2b6c], R45 ;  /* 0x002b6c2d01007387 */ /* 0x0001e80000100800 */
[----:B0-----:R-:W4:Y:S01]  /*699c0*/  LDL.LU R45, [R1+0x6a4] ;  /* 0x0006a400012d7983 */ /* 0x001f220000300800 */
[----:B------:R-:W-:Y:S02]  /*699d0*/  ISETP.LT.AND P0, PT, R58, c[0x0][0x178], !P1 ;  /* 0x00005e003a007a0c */ /* 0x000fe40004f01270 */
[----:B------:R-:W-:Y:S01]  /*699e0*/  ISETP.LT.AND P3, PT, R61, c[0x0][0x178], !P1 ;  /* 0x00005e003d007a0c */ /* 0x000fe20004f61270 */
[----:B------:R-:W-:-:S04]  /*699f0*/  IMAD.WIDE R2, R0, 0x2, R40 ;  /* 0x0000000200027825 */ /* 0x000fc800078e0228 */
[----:B------:R-:W-:-:S06]  /*69a00*/  IMAD.WIDE R4, R0, 0x2, R42 ;  /* 0x0000000200047825 */ /* 0x000fcc00078e022a */
[----:B------:R0:W-:Y:S04]  /*69a10*/  @P0 STG.E.U16 [R2.64], R30 ;  /* 0x0000001e02000986 */ /* 0x0001e8000c101506 */
[----:B0-----:R-:W2:Y:S04]  /*69a20*/  LDL.LU R2, [R1+0x2a4c] ;  /* 0x002a4c0001027983 */ /* 0x001ea80000300800 */
[----:B---3--:R-:W-:Y:S04]  /*69a30*/  @P3 STG.E.U16 [R4.64], R54 ;  /* 0x0000003604003986 */ /* 0x008fe8000c101506 */
[----:B----4-:R0:W-:Y:S04]  /*69a40*/  @P4 STG.E.U16 [R28.64], R45 ;  /* 0x0000002d1c004986 */ /* 0x0101e8000c101506 */
[----:B0-----:R-:W3:Y:S01]  /*69a50*/  LDL.LU R29, [R1+0x784] ;  /* 0x00078400011d7983 */ /* 0x001ee20000300800 */
[----:B------:R-:W-:Y:S01]  /*69a60*/  IMAD.WIDE R32, R0, 0x2, R46 ;  /* 0x0000000200207825 */ /* 0x000fe200078e022e */
[----:B------:R-:W-:-:S03]  /*69a70*/  ISETP.LT.AND P1, PT, R55, c[0x0][0x178], !P1 ;  /* 0x00005e0037007a0c */ /* 0x000fc60004f21270 */
[----:B------:R-:W-:Y:S01]  /*69a80*/  IMAD.WIDE R4, R0, 0x2, R48 ;  /* 0x0000000200047825 */ /* 0x000fe200078e0230 */
[----:B------:R-:W-:Y:S01]  /*69a90*/  @P5 STG.E.U16 [R32.64], R34 ;  /* 0x0000002220005986 */ /* 0x000fe2000c101506 */
[----:B------:R-:W-:-:S03]  /*69aa0*/  ISETP.LT.AND P5, PT, R35, c[0x0][0x178], !P2 ;  /* 0x00005e0023007a0c */ /* 0x000fc600057a1270 */
[----:B------:R0:W-:Y:S01]  /*69ab0*/  @P6 STG.E.U16 [R4.64], R31 ;  /* 0x0000001f04006986 */ /* 0x0001e2000c101506 */
[----:B--2---:R-:W-:Y:S02]  /*69ac0*/  ISETP.GE.AND P0, PT, R2, c[0x0][0x17c], PT ;  /* 0x00005f0002007a0c */ /* 0x004fe40003f06270 */
[C---:B------:R-:W-:Y:S01]  /*69ad0*/  IADD3 R2, R0.reuse, c[0x0][0x198], RZ ;  /* 0x0000660000027a10 */ /* 0x040fe20007ffe0ff */
[----:B0-----:R-:W-:-:S05]  /*69ae0*/  IMAD.WIDE R4, R0, 0x2, R50 ;  /* 0x0000000200047825 */ /* 0x001fca00078e0232 */
[----:B------:R0:W-:Y:S04]  /*69af0*/  @P1 STG.E.U16 [R4.64], R37 ;  /* 0x0000002504001986 */ /* 0x0001e8000c101506 */
[----:B0-----:R-:W2:Y:S04]  /*69b00*/  LDL.LU R4, [R1+0x724] ;  /* 0x0007240001047983 */ /* 0x001ea80000300800 */
[----:B------:R-:W4:Y:S01]  /*69b10*/  LDL.LU R5, [R1+0x714] ;  /* 0x0007140001057983 */ /* 0x000f220000300800 */
[----:B---3--:R-:W-:Y:S01]  /*69b20*/  PRMT R36, R29, 0x7632, R36 ;  /* 0x000076321d247816 */ /* 0x008fe20000000024 */
[----:B------:R-:W-:-:S05]  /*69b30*/  IMAD.WIDE R28, R2, 0x2, R8 ;  /* 0x00000002021c7825 */ /* 0x000fca00078e0208 */
[----:B------:R0:W-:Y:S04]  /*69b40*/  @P5 STG.E.U16 [R28.64], R36 ;  /* 0x000000241c005986 */ /* 0x0001e8000c101506 */
[----:B0-----:R-:W3:Y:S04]  /*69b50*/  LDL R28, [R1+0x2950] ;  /* 0x00295000011c7983 */ /* 0x001ee80000100800 */
[----:B------:R-:W2:Y:S01]  /*69b60*/  LDL.LU R29, [R1+0x754] ;  /* 0x00075400011d7983 */ /* 0x000ea20000300800 */
[----:B------:R-:W-:Y:S02]  /*69b70*/  ISETP.LT.AND P3, PT, R56, c[0x0][0x178], !P2 ;  /* 0x00005e0038007a0c */ /* 0x000fe40005761270 */
[----:B------:R-:W-:-:S02]  /*69b80*/  ISETP.LT.AND P4, PT, R38, c[0x0][0x178], !P2 ;  /* 0x00005e0026007a0c */ /* 0x000fc40005781270 */
[----:B------:R-:W-:Y:S01]  /*69b90*/  ISETP.LT.AND P1, PT, R39, c[0x0][0x178], !P2 ;  /* 0x00005e0027007a0c */ /* 0x000fe20005721270 */
[----:B------:R-:W-:Y:S01]  /*69ba0*/  IMAD.WIDE R32, R2, 0x2, R10 ;  /* 0x0000000202207825 */ /* 0x000fe200078e020a */
[----:B------:R-:W-:Y:S01]  /*69bb0*/  PRMT R3, R52, 0x7632, R3 ;  /* 0x0000763234037816 */ /* 0x000fe20000000003 */
[----:B------:R-:W3:Y:S01]  /*69bc0*/  LDL.LU R39, [R1+0x2b7c] ;  /* 0x002b7c0001277983 */ /* 0x000ee20000300800 */
[----:B------:R-:W-:Y:S01]  /*69bd0*/  PRMT R0, R53, 0x7632, R0 ;  /* 0x0000763235007816 */ /* 0x000fe20000000000 */
[----:B------:R-:W-:-:S04]  /*69be0*/  IMAD.WIDE R52, R2, 0x2, R12 ;  /* 0x0000000202347825 */ /* 0x000fc800078e020c */
[----:B------:R0:W-:Y:S04]  /*69bf0*/  @P3 STG.E.U16 [R32.64], R3 ;  /* 0x0000000320003986 */ /* 0x0001e8000c101506 */
[----:B------:R1:W-:Y:S01]  /*69c00*/  @P4 STG.E.U16 [R52.64], R0 ;  /* 0x0000000034004986 */ /* 0x0003e2000c101506 */
[----:B0-----:R-:W-:-:S03]  /*69c10*/  IMAD.WIDE R32, R2, 0x2, R14 ;  /* 0x0000000202207825 */ /* 0x001fc600078e020e */
[----:B-1----:R-:W4:Y:S04]  /*69c20*/  LDL.LU R52, [R1+0x6f4] ;  /* 0x0006f40001347983 */ /* 0x002f280000300800 */
[----:B------:R-:W4:Y:S01]  /*69c30*/  LDL.LU R53, [R1+0x6e4] ;  /* 0x0006e40001357983 */ /* 0x000f220000300800 */
[----:B--2---:R-:W-:-:S05]  /*69c40*/  PRMT R36, R29, 0x7632, R36 ;  /* 0x000076321d247816 */ /* 0x004fca0000000024 */
[----:B------:R0:W-:Y:S04]  /*69c50*/  @P1 STG.E.U16 [R32.64], R36 ;  /* 0x0000002420001986 */ /* 0x0001e8000c101506 */
[----:B0-----:R-:W2:Y:S01]  /*69c60*/  LDL.LU R33, [R1+0x704] ;  /* 0x0007040001217983 */ /* 0x001ea20000300800 */
[----:B---3--:R-:W-:Y:S02]  /*69c70*/  ISETP.LT.AND P4, PT, R39, c[0x0][0x178], !P2 ;  /* 0x00005e0027007a0c */ /* 0x008fe40005781270 */
[----:B------:R-:W-:Y:S02]  /*69c80*/  ISETP.LT.AND P5, PT, R28, c[0x0][0x178], !P2 ;  /* 0x00005e001c007a0c */ /* 0x000fe400057a1270 */
[----:B------:R-:W-:Y:S01]  /*69c90*/  ISETP.LT.AND P6, PT, R59, c[0x0][0x178], !P2 ;  /* 0x00005e003b007a0c */ /* 0x000fe200057c1270 */
[----:B------:R-:W-:Y:S01]  /*69ca0*/  IMAD.WIDE R28, R2, 0x2, R16 ;  /* 0x00000002021c7825 */ /* 0x000fe200078e0210 */
[----:B------:R-:W-:-:S02]  /*69cb0*/  ISETP.LT.AND P3, PT, R60, c[0x0][0x178], !P2 ;  /* 0x00005e003c007a0c */ /* 0x000fc40005761270 */
[----:B------:R-:W-:Y:S02]  /*69cc0*/  PRMT R0, R4, 0x7632, R0 ;  /* 0x0000763204007816 */ /* 0x000fe40000000000 */
[----:B----4-:R-:W-:Y:S01]  /*69cd0*/  PRMT R3, R5, 0x7632, R3 ;  /* 0x0000763205037816 */ /* 0x010fe20000000003 */
[----:B------:R-:W-:Y:S01]  /*69ce0*/  IMAD.WIDE R4, R2, 0x2, R18 ;  /* 0x0000000202047825 */ /* 0x000fe200078e0212 */
[----:B------:R-:W-:Y:S01]  /*69cf0*/  ISETP.LT.AND P1, PT, R7, c[0x0][0x178], !P2 ;  /* 0x00005e0007007a0c */ /* 0x000fe20005721270 */
[----:B------:R0:W-:Y:S04]  /*69d00*/  @P4 STG.E.U16 [R28.64], R0 ;  /* 0x000000001c004986 */ /* 0x0001e8000c101506 */
[----:B------:R1:W-:Y:S01]  /*69d10*/  @P5 STG.E.U16 [R4.64], R3 ;  /* 0x0000000304005986 */ /* 0x0003e2000c101506 */
[----:B------:R-:W-:-:S03]  /*69d20*/  PRMT R37, R30, 0x7632, R37 ;  /* 0x000076321e257816 */ /* 0x000fc60000000025 */
[----:B------:R-:W-:Y:S01]  /*69d30*/  STL [R1+0x2b68], R20 ;  /* 0x002b681401007387 */ /* 0x000fe20000100800 */
[----:B0-----:R-:W-:-:S03]  /*69d40*/  PRMT R0, R52, 0x7632, R0 ;  /* 0x0000763234007816 */ /* 0x001fc60000000000 */
[----:B------:R-:W-:Y:S01]  /*69d50*/  STL [R1+0x2b64], R21 ;  /* 0x002b641501007387 */ /* 0x000fe20000100800 */
[----:B-1----:R-:W-:Y:S01]  /*69d60*/  IMAD.WIDE R4, R2, 0x2, R22 ;  /* 0x0000000202047825 */ /* 0x002fe200078e0216 */
[----:B------:R-:W-:Y:S02]  /*69d70*/  PRMT R3, R54, 0x7632, R3 ;  /* 0x0000763236037816 */ /* 0x000fe40000000003 */
[----:B--2---:R-:W-:Y:S01]  /*69d80*/  PRMT R36, R33, 0x7632, R36 ;  /* 0x0000763221247816 */ /* 0x004fe20000000024 */
[----:B------:R-:W-:-:S05]  /*69d90*/  IMAD.WIDE R32, R2, 0x2, R20 ;  /* 0x0000000202207825 */ /* 0x000fca00078e0214 */
[----:B------:R0:W-:Y:S04]  /*69da0*/  @P6 STG.E.U16 [R32.64], R36 ;  /* 0x0000002420006986 */ /* 0x0001e8000c101506 */
[----:B------:R1:W-:Y:S01]  /*69db0*/  @P3 STG.E.U16 [R4.64], R0 ;  /* 0x0000000004003986 */ /* 0x0003e2000c101506 */
[----:B0-----:R-:W-:-:S03]  /*69dc0*/  PRMT R36, R6, 0x7632, R36 ;  /* 0x0000763206247816 */ /* 0x001fc60000000024 */
[----:B------:R-:W2:Y:S01]  /*69dd0*/  LDL.LU R6, [R1+0x2b78] ;  /* 0x002b780001067983 */ /* 0x000ea20000300800 */
[----:B-1----:R-:W-:Y:S01]  /*69de0*/  PRMT R0, R53, 0x7632, R0 ;  /* 0x0000763235007816 */ /* 0x002fe20000000000 */
[----:B------:R-:W-:Y:S02]  /*69df0*/  IMAD.WIDE R4, R2, 0x2, R24 ;  /* 0x0000000202047825 */ /* 0x000fe400078e0218 */
[----:B------:R-:W3:Y:S04]  /*69e00*/  LDL.LU R30, [R1+0x2b74] ;  /* 0x002b7400011e7983 */ /* 0x000ee80000300800 */
[----:B------:R0:W-:Y:S04]  /*69e10*/  @P1 STG.E.U16 [R4.64], R0 ;  /* 0x0000000004001986 */ /* 0x0001e8000c101506 */
[----:B------:R-:W4:Y:S01]  /*69e20*/  LDL.LU R54, [R1+0x2b70] ;  /* 0x002b700001367983 */ /* 0x000f220000300800 */
[----:B0-----:R-:W-:-:S03]  /*69e30*/  PRMT R0, R45, 0x7632, R0 ;  /* 0x000076322d007816 */ /* 0x001fc60000000000 */
[----:B------:R-:W4:Y:S01]  /*69e40*/  LDL.LU R45, [R1+0x2b6c] ;  /* 0x002b6c00012d7983 */ /* 0x000f220000300800 */
[----:B------:R-:W-:Y:S02]  /*69e50*/  ISETP.LT.AND P4, PT, R57, c[0x0][0x178], !P2 ;  /* 0x00005e0039007a0c */ /* 0x000fe40005781270 */
[----:B------:R-:W-:Y:S01]  /*69e60*/  ISETP.LT.AND P5, PT, R58, c[0x0][0x178], !P2 ;  /* 0x00005e003a007a0c */ /* 0x000fe200057a1270 */
[----:B------:R-:W-:Y:S01]  /*69e70*/  IMAD.WIDE R28, R2, 0x2, R26 ;  /* 0x00000002021c7825 */ /* 0x000fe200078e021a */
[----:B------:R-:W-:-:S03]  /*69e80*/  ISETP.LT.AND P3, PT, R61, c[0x0][0x178], !P2 ;  /* 0x00005e003d007a0c */ /* 0x000fc60005761270 */
[----:B------:R-:W-:-:S04]  /*69e90*/  IMAD.WIDE R32, R2, 0x2, R40 ;  /* 0x0000000202207825 */ /* 0x000fc800078e0228 */
[----:B------:R-:W-:Y:S02]  /*69ea0*/  IMAD.WIDE R52, R2, 0x2, R42 ;  /* 0x0000000202347825 */ /* 0x000fe400078e022a */
[----:B------:R-:W-:Y:S04]  /*69eb0*/  @P4 STG.E.U16 [R28.64], R36 ;  /* 0x000000241c004986 */ /* 0x000fe8000c101506 */
[----:B------:R-:W-:Y:S04]  /*69ec0*/  @P5 STG.E.U16 [R32.64], R37 ;  /* 0x0000002520005986 */ /* 0x000fe8000c101506 */
[----:B------:R0:W-:Y:S02]  /*69ed0*/  @P3 STG.E.U16 [R52.64], R3 ;  /* 0x0000000334003986 */ /* 0x0001e4000c101506 */
[----:B0-----:R-:W-:-:S02]  /*69ee0*/  PRMT R53, R37, 0x7632, R53 ;  /* 0x0000763225357816 */ /* 0x001fc40000000035 */
[----:B------:R-:W-:Y:S02]  /*69ef0*/  PRMT R3, R34, 0x7632, R3 ;  /* 0x0000763222037816 */ /* 0x000fe40000000003 */
[----:B------:R-:W-:Y:S02]  /*69f00*/  PRMT R52, R31, 0x7632, R52 ;  /* 0x000076321f347816 */ /* 0x000fe40000000034 */
[----:B---3--:R-:W-:Y:S02]  /*69f10*/  ISETP.LT.AND P4, PT, R30, c[0x0][0x178], !P2 ;  /* 0x00005e001e007a0c */ /* 0x008fe40005781270 */
[----:B--2---:R-:W-:Y:S02]  /*69f20*/  ISETP.LT.AND P5, PT, R6, c[0x0][0x178], !P2 ;  /* 0x00005e0006007a0c */ /* 0x004fe400057a1270 */
[----:B------:R-:W2:Y:S01]  /*69f30*/  LDL R6, [R1+0x3f8] ;  /* 0x0003f80001067983 */ /* 0x000ea20000100800 */
[----:B----4-:R-:W-:-:S03]  /*69f40*/  ISETP.LT.AND P6, PT, R54, c[0x0][0x178], !P2 ;  /* 0x00005e0036007a0c */ /* 0x010fc600057c1270 */
[----:B------:R0:W-:Y:S04]  /*69f50*/  STL [R1+0x2b60], R54 ;  /* 0x002b603601007387 */ /* 0x0001e80000100800 */
[----:B------:R-:W3:Y:S04]  /*69f60*/  LDL R20, [R1+0x3d8] ;  /* 0x0003d80001147983 */ /* 0x000ee80000100800 */
[----:B------:R-:W4:Y:S01]  /*69f70*/  LDL R21, [R1+0x3c8] ;  /* 0x0003c80001157983 */ /* 0x000f220000100800 */
[----:B------:R-:W-:-:S03]  /*69f80*/  IMAD.WIDE R36, R2, 0x2, R44 ;  /* 0x0000000202247825 */ /* 0x000fc600078e022c */
[----:B0-----:R-:W3:Y:S04]  /*69f90*/  LDL R54, [R1+0x2958] ;  /* 0x0029580001367983 */ /* 0x001ee80000100800 */
[----:B------:R-:W4:Y:S04]  /*69fa0*/  LDL.LU R34, [R1+0x2e8] ;  /* 0x0002e80001227983 */ /* 0x000f280000300800 */
[----:B------:R-:W4:Y:S04]  /*69fb0*/  LDL.LU R31, [R1+0x2d8] ;  /* 0x0002d800011f7983 */ /* 0x000f280000300800 */
[----:B------:R0:W-:Y:S04]  /*69fc0*/  @P4 STG.E.U16 [R36.64], R0 ;  /* 0x0000000024004986 */ /* 0x0001e8000c101506 */
[----:B0-----:R-:W4:Y:S01]  /*69fd0*/  LDL R37, [R1+0x3e8] ;  /* 0x0003e80001257983 */ /* 0x001f220000100800 */
[----:B------:R-:W-:Y:S01]  /*69fe0*/  ISETP.LT.AND P2, PT, R55, c[0x0][0x178], !P2 ;  /* 0x00005e0037007a0c */ /* 0x000fe20005741270 */
[----:B------:R-:W-:Y:S01]  /*69ff0*/  IMAD.WIDE R4, R2, 0x2, R46 ;  /* 0x0000000202047825 */ /* 0x000fe200078e022e */
[----:B------:R-:W-:-:S03]  /*6a000*/  ISETP.LT.AND P1, PT, R35, c[0x0][0x178], !P0 ;  /* 0x00005e0023007a0c */ /* 0x000fc60004721270 */
[C---:B------:R-:W-:Y:S01]  /*6a010*/  IMAD.WIDE R28, R2.reuse, 0x2, R48 ;  /* 0x00000002021c7825 */ /* 0x040fe200078e0230 */
[----:B------:R0:W-:Y:S03]  /*6a020*/  @P5 STG.E.U16 [R4.64], R3 ;  /* 0x0000000304005986 */ /* 0x0001e6000c101506 */
[C---:B------:R-:W-:Y:S01]  /*6a030*/  IMAD.WIDE R32, R2.reuse, 0x2, R50 ;  /* 0x0000000202207825 */ /* 0x040fe200078e0232 */
[----:B------:R-:W-:Y:S01]  /*6a040*/  IADD3 R2, R2, c[0x0][0x198], RZ ;  /* 0x0000660002027a10 */ /* 0x000fe20007ffe0ff */
[----:B------:R1:W-:Y:S01]  /*6a050*/  @P6 STG.E.U16 [R28.64], R52 ;  /* 0x000000341c006986 */ /* 0x0003e2000c101506 */
[----:B------:R-:W-:-:S03]  /*6a060*/  ISETP.LT.AND P3, PT, R56, c[0x0][0x178], !P0 ;  /* 0x00005e0038007a0c */ /* 0x000fc60004761270 */
[----:B------:R1:W-:Y:S01]  /*6a070*/  @P2 STG.E.U16 [R32.64], R53 ;  /* 0x0000003520002986 */ /* 0x0003e2000c101506 */
[----:B------:R-:W-:Y:S01]  /*6a080*/  ISETP.LT.AND P2, PT, R38, c[0x0][0x178], !P0 ;  /* 0x00005e0026007a0c */ /* 0x000fe20004741270 */
[C---:B0-----:R-:W-:Y:S02]  /*6a090*/  IMAD.WIDE R4, R2.reuse, 0x2, R8 ;  /* 0x0000000202047825 */ /* 0x041fe400078e0208 */
[----:B------:R-:W4:Y:S02]  /*6a0a0*/  LDL R3, [R1+0x338] ;  /* 0x0003380001037983 */ /* 0x000f240000100800 */
[C---:B-1----:R-:W-:Y:S02]  /*6a0b0*/  IMAD.WIDE R28, R2.reuse, 0x2, R10 ;  /* 0x00000002021c7825 */ /* 0x042fe400078e020a */
[----:B------:R-:W4:Y:S04]  /*6a0c0*/  LDL R52, [R1+0x2974] ;  /* 0x0029740001347983 */ /* 0x000f280000100800 */
[----:B------:R-:W4:Y:S04]  /*6a0d0*/  LDL R53, [R1+0x2950] ;  /* 0x0029500001357983 */ /* 0x000f280000100800 */
[----:B--2---:R0:W-:Y:S02]  /*6a0e0*/  @P1 STG.E.U16 [R4.64], R6 ;  /* 0x0000000604001986 */ /* 0x0041e4000c101506 */
[----:B0-----:R-:W-:-:S02]  /*6a0f0*/  IMAD.WIDE R4, R2, 0x2, R12 ;  /* 0x0000000202047825 */ /* 0x001fc400078e020c */
[----:B------:R-:W2:Y:S01]  /*6a100*/  LDL R6, [R1+0x318] ;  /* 0x0003180001067983 */ /* 0x000ea20000100800 */
[----:B---3--:R-:W-:-:S03]  /*6a110*/  ISETP.LT.AND P4, PT, R54, c[0x0][0x178], !P0 ;  /* 0x00005e0036007a0c */ /* 0x008fc60004781270 */
[----:B------:R-:W3:Y:S04]  /*6a120*/  LDL R54, [R1+0x328] ;  /* 0x0003280001367983 */ /* 0x000ee80000100800 */
[----:B----4-:R-:W-:Y:S04]  /*6a130*/  @P3 STG.E.U16 [R28.64], R37 ;  /* 0x000000251c003986 */ /* 0x010fe8000c101506 */
[----:B------:R0:W-:Y:S04]  /*6a140*/  @P2 STG.E.U16 [R4.64], R20 ;  /* 0x0000001404002986 */ /* 0x0001e8000c101506 */
[----:B0-----:R-:W4:Y:S04]  /*6a150*/  LDL.LU R20, [R1+0x2b68] ;  /* 0x002b680001147983 */ /* 0x001f280000300800 */
[----:B------:R-:W2:Y:S01]  /*6a160*/  LDL R4, [R1+0x3b8] ;  /* 0x0003b80001047983 */ /* 0x000ea20000100800 */
[----:B------:R-:W-:Y:S01]  /*6a170*/  ISETP.LT.AND P5, PT, R39, c[0x0][0x178], !P0 ;  /* 0x00005e0027007a0c */ /* 0x000fe200047a1270 */
[----:B------:R-:W-:-:S02]  /*6a180*/  IMAD.WIDE R28, R2, 0x2, R14 ;  /* 0x00000002021c7825 */ /* 0x000fc400078e020e */
[----:B------:R-:W3:Y:S02]  /*6a190*/  LDL R5, [R1+0x3a8] ;  /* 0x0003a80001057983 */ /* 0x000ee40000100800 */
[----:B------:R-:W-:Y:S02]  /*6a1a0*/  IMAD.WIDE R32, R2, 0x2, R16 ;  /* 0x0000000202207825 */ /* 0x000fe400078e0210 */
[----:B------:R0:W-:Y:S04]  /*6a1b0*/  @P4 STG.E.U16 [R28.64], R21 ;  /* 0x000000151c004986 */ /* 0x0001e8000c101506 */
[----:B0-----:R-:W4:Y:S04]  /*6a1c0*/  LDL.LU R21, [R1+0x2b64] ;  /* 0x002b640001157983 */ /* 0x001f280000300800 */
[----:B--2---:R0:W-:Y:S04]  /*6a1d0*/  @P5 STG.E.U16 [R32.64], R4 ;  /* 0x0000000420005986 */ /* 0x0041e8000c101506 */
[----:B0-----:R-:W2:Y:S04]  /*6a1e0*/  LDL R32, [R1+0x358] ;  /* 0x0003580001207983 */ /* 0x001ea80000100800 */
[----:B------:R-:W2:Y:S01]  /*6a1f0*/  LDL R33, [R1+0x348] ;  /* 0x0003480001217983 */ /* 0x000ea20000100800 */
[----:B------:R-:W-:-:S02]  /*6a200*/  ISETP.LT.AND P6, PT, R53, c[0x0][0x178], !P0 ;  /* 0x00005e0035007a0c */ /* 0x000fc400047c1270 */
[----:B------:R-:W-:Y:S01]  /*6a210*/  ISETP.LT.AND P1, PT, R59, c[0x0][0x178], !P0 ;  /* 0x00005e003b007a0c */ /* 0x000fe20004721270 */
[----:B------:R-:W-:Y:S01]  /*6a220*/  IMAD.WIDE R36, R2, 0x2, R18 ;  /* 0x0000000202247825 */ /* 0x000fe200078e0212 */
[----:B------:R-:W-:Y:S02]  /*6a230*/  ISETP.LT.AND P3, PT, R60, c[0x0][0x178], !P0 ;  /* 0x00005e003c007a0c */ /* 0x000fe40004761270 */
[----:B------:R-:W-:Y:S01]  /*6a240*/  ISETP.LT.AND P2, PT, R7, c[0x0][0x178], !P0 ;  /* 0x00005e0007007a0c */ /* 0x000fe20004741270 */
[----:B------:R-:W-:-:S06]  /*6a250*/  IMAD.WIDE R28, R2, 0x2, R22 ;  /* 0x00000002021c7825 */ /* 0x000fcc00078e0216 */
[----:B---3--:R4:W-:Y:S02]  /*6a260*/  @P6 STG.E.U16 [R36.64], R5 ;  /* 0x0000000524006986 */ /* 0x0089e4000c101506 */
[----:B----4-:R-:W-:-:S05]  /*6a270*/  IMAD.WIDE R4, R2, 0x2, R20 ;  /* 0x0000000202047825 */ /* 0x010fca00078e0214 */
[----:B--2---:R0:W-:Y:S04]  /*6a280*/  @P1 STG.E.U16 [R4.64], R32 ;  /* 0x0000002004001986 */ /* 0x0041e8000c101506 */
[----:B------:R-:W-:Y:S01]  /*6a290*/  @P3 STG.E.U16 [R28.64], R33 ;  /* 0x000000211c003986 */ /* 0x000fe2000c101506 */
[----:B0-----:R-:W-:-:S05]  /*6a2a0*/  IMAD.WIDE R4, R2, 0x2, R24 ;  /* 0x0000000202047825 */ /* 0x001fca00078e0218 */
[----:B------:R0:W-:Y:S04]  /*6a2b0*/  @P2 STG.E.U16 [R4.64], R54 ;  /* 0x0000003604002986 */ /* 0x0001e8000c101506 */
[----:B0-----:R-:W2:Y:S04]  /*6a2c0*/  LDL.LU R54, [R1+0x2b60] ;  /* 0x002b600001367983 */ /* 0x001ea80000300800 */
[----:B------:R-:W3:Y:S04]  /*6a2d0*/  LDL.LU R4, [R1+0x2a50] ;  /* 0x002a500001047983 */ /* 0x000ee80000300800 */
[----:B------:R-:W4:Y:S01]  /*6a2e0*/  LDL R5, [R1+0x308] ;  /* 0x0003080001057983 */ /* 0x000f220000100800 */
[----:B------:R-:W-:-:S02]  /*6a2f0*/  ISETP.LT.AND P4, PT, R57, c[0x0][0x178], !P0 ;  /* 0x00005e0039007a0c */ /* 0x000fc40004781270 */
[----:B------:R-:W-:Y:S02]  /*6a300*/  ISETP.LT.AND P5, PT, R58, c[0x0][0x178], !P0 ;  /* 0x00005e003a007a0c */ /* 0x000fe400047a1270 */
[----:B------:R-:W-:Y:S01]  /*6a310*/  ISETP.LT.AND P6, PT, R61, c[0x0][0x178], !P0 ;  /* 0x00005e003d007a0c */ /* 0x000fe200047c1270 */
[----:B------:R-:W-:-:S04]  /*6a320*/  IMAD.WIDE R28, R2, 0x2, R26 ;  /* 0x00000002021c7825 */ /* 0x000fc800078e021a */
[----:B------:R-:W-:-:S04]  /*6a330*/  IMAD.WIDE R32, R2, 0x2, R40 ;  /* 0x0000000202207825 */ /* 0x000fc800078e0228 */
[----:B------:R-:W-:Y:S01]  /*6a340*/  IMAD.WIDE R36, R2, 0x2, R42 ;  /* 0x0000000202247825 */ /* 0x000fe200078e022a */
[----:B----4-:R-:W-:Y:S04]  /*6a350*/  @P4 STG.E.U16 [R28.64], R5 ;  /* 0x000000051c004986 */ /* 0x010fe8000c101506 */
[----:B------:R0:W-:Y:S04]  /*6a360*/  @P5 STG.E.U16 [R32.64], R3 ;  /* 0x0000000320005986 */ /* 0x0001e8000c101506 */
[----:B------:R1:W-:Y:S04]  /*6a370*/  @P6 STG.E.U16 [R36.64], R6 ;  /* 0x0000000624006986 */ /* 0x0003e8000c101506 */
[----:B0-----:R-:W4:Y:S04]  /*6a380*/  LDL.LU R33, [R1+0x3f8] ;  /* 0x0003f80001217983 */ /* 0x001f280000300800 */
[----:B-1----:R-:W4:Y:S04]  /*6a390*/  LDL.LU R6, [R1+0x2a54] ;  /* 0x002a540001067983 */ /* 0x002f280000300800 */
[----:B------:R-:W4:Y:S04]  /*6a3a0*/  LDL R36, [R1+0x2958] ;  /* 0x0029580001247983 */ /* 0x000f280000100800 */
[----:B------:R-:W4:Y:S01]  /*6a3b0*/  LDL.LU R37, [R1+0x2f8] ;  /* 0x0002f80001257983 */ /* 0x000f220000300800 */
[----:B------:R-:W-:-:S02]  /*6a3c0*/  ISETP.LT.AND P1, PT, R30, c[0x0][0x178], !P0 ;  /* 0x00005e001e007a0c */ /* 0x000fc40004721270 */
[----:B------:R-:W-:Y:S02]  /*6a3d0*/  ISETP.LT.AND P3, PT, R52, c[0x0][0x178], !P0 ;  /* 0x00005e0034007a0c */ /* 0x000fe40004761270 */
[----:B--2---:R-:W-:Y:S02]  /*6a3e0*/  ISETP.LT.AND P4, PT, R54, c[0x0][0x178], !P0 ;  /* 0x00005e0036007a0c */ /* 0x004fe40004781270 */
[----:B---3--:R-:W-:Y:S01]  /*6a3f0*/  ISETP.GE.AND P2, PT, R4, c[0x0][0x17c], PT ;  /* 0x00005f0004007a0c */ /* 0x008fe20003f46270 */
[----:B------:R-:W-:-:S04]  /*6a400*/  IMAD.WIDE R4, R2, 0x2, R44 ;  /* 0x0000000202047825 */ /* 0x000fc800078e022c */
[----:B------:R-:W-:Y:S02]  /*6a410*/  IMAD.WIDE R28, R2, 0x2, R46 ;  /* 0x00000002021c7825 */ /* 0x000fe400078e022e */
[----:B----4-:R0:W-:Y:S01]  /*6a420*/  @P1 STG.E.U16 [R4.64], R37 ;  /* 0x0000002504001986 */ /* 0x0101e2000c101506 */
[----:B------:R-:W-:-:S03]  /*6a430*/  ISETP.GE.AND P1, PT, R6, c[0x0][0x17c], PT ;  /* 0x00005f0006007a0c */ /* 0x000fc60003f26270 */
[----:B------:R-:W-:Y:S04]  /*6a440*/  @P3 STG.E.U16 [R28.64], R34 ;  /* 0x000000221c003986 */ /* 0x000fe8000c101506 */
[----:B------:R-:W2:Y:S01]  /*6a450*/  LDL.LU R6, [R1+0x2b5c] ;  /* 0x002b5c0001067983 */ /* 0x000ea20000300800 */
[----:B0-----:R-:W-:-:S05]  /*6a460*/  IMAD.WIDE R4, R2, 0x2, R48 ;  /* 0x0000000202047825 */ /* 0x001fca00078e0230 */
[----:B------:R0:W-:Y:S04]  /*6a470*/  @P4 STG.E.U16 [R4.64], R31 ;  /* 0x0000001f04004986 */ /* 0x0001e8000c101506 */
[----:B0-----:R-:W3:Y:S01]  /*6a480*/  LDL.LU R5, [R1+0x3e8] ;  /* 0x0003e80001057983 */ /* 0x001ee20000300800 */
[----:B------:R-:W-:Y:S02]  /*6a490*/  ISETP.LT.AND P0, PT, R55, c[0x0][0x178], !P0 ;  /* 0x00005e0037007a0c */ /* 0x000fe40004701270 */
[----:B------:R-:W-:Y:S02]  /*6a4a0*/  ISETP.LT.AND P6, PT, R35, c[0x0][0x178], !P2 ;  /* 0x00005e0023007a0c */ /* 0x000fe400057c1270 */
[C---:B------:R-:W-:Y:S01]  /*6a4b0*/  IADD3 R3, R2.reuse, c[0x0][0x198], RZ ;  /* 0x0000660002037a10 */ /* 0x040fe20007ffe0ff */
[----:B------:R-:W-:Y:S01]  /*6a4c0*/  IMAD.WIDE R28, R2, 0x2, R50 ;  /* 0x00000002021c7825 */ /* 0x000fe200078e0232 */
[----:B------:R-:W-:-:S02]  /*6a4d0*/  PRMT R0, R33, 0x7632, R0 ;  /* 0x0000763221007816 */ /* 0x000fc40000000000 */
[----:B------:R-:W-:Y:S01]  /*6a4e0*/  ISETP.LT.AND P3, PT, R56, c[0x0][0x178], !P2 ;  /* 0x00005e0038007a0c */ /* 0x000fe20005761270 */
[----:B------:R-:W-:Y:S01]  /*6a4f0*/  IMAD.WIDE R32, R3, 0x2, R8 ;  /* 0x0000000203207825 */ /* 0x000fe200078e0208 */
[----:B------:R-:W-:-:S03]  /*6a500*/  ISETP.LT.AND P4, PT, R36, c[0x0][0x178], !P2 ;  /* 0x00005e0024007a0c */ /* 0x000fc60005781270 */
[----:B--2---:R0:W-:Y:S04]  /*6a510*/  @P0 STG.E.U16 [R28.64], R6 ;  /* 0x000000061c000986 */ /* 0x0041e8000c101506 */
[----:B------:R1:W-:Y:S04]  /*6a520*/  @P6 STG.E.U16 [R32.64], R0 ;  /* 0x0000000020006986 */ /* 0x0003e8000c101506 */
[----:B0-----:R-:W2:Y:S04]  /*6a530*/  LDL.LU R29, [R1+0x3d8] ;  /* 0x0003d800011d7983 */ /* 0x001ea80000300800 */
[----:B-1----:R-:W4:Y:S04]  /*6a540*/  LDL.LU R32, [R1+0x3b8] ;  /* 0x0003b80001207983 */ /* 0x002f280000300800 */
[----:B------:R-:W4:Y:S01]  /*6a550*/  LDL.LU R33, [R1+0x3a8] ;  /* 0x0003a80001217983 */ /* 0x000f220000300800 */
[----:B---3--:R-:W-:Y:S01]  /*6a560*/  PRMT R0, R5, 0x7632, R0 ;  /* 0x0000763205007816 */ /* 0x008fe20000000000 */
[----:B------:R-:W-:-:S02]  /*6a570*/  IMAD.WIDE R4, R3, 0x2, R10 ;  /* 0x0000000203047825 */ /* 0x000fc400078e020a */
[----:B------:R-:W3:Y:S04]  /*6a580*/  LDL.LU R36, [R1+0x318] ;  /* 0x0003180001247983 */ /* 0x000ee80000300800 */
[----:B------:R0:W-:Y:S04]  /*6a590*/  @P3 STG.E.U16 [R4.64], R0 ;  /* 0x0000000004003986 */ /* 0x0001e8000c101506 */
[----:B0-----:R-:W3:Y:S01]  /*6a5a0*/  LDL.LU R5, [R1+0x3c8] ;  /* 0x0003c80001057983 */ /* 0x001ee20000300800 */
[----:B------:R-:W-:-:S03]  /*6a5b0*/  ISETP.LT.AND P5, PT, R38, c[0x0][0x178], !P2 ;  /* 0x00005e0026007a0c */ /* 0x000fc600057a1270 */
[----:B------:R-:W-:Y:S01]  /*6a5c0*/  STL [R1+0x2b58], R19 ;  /* 0x002b581301007387 */ /* 0x000fe20000100800 */
[----:B--2---:R-:W-:Y:S01]  /*6a5d0*/  PRMT R2, R29, 0x7632, R2 ;  /* 0x000076321d027816 */ /* 0x004fe20000000002 */
[----:B------:R-:W-:-:S08]  /*6a5e0*/  IMAD.WIDE R28, R3, 0x2, R12 ;  /* 0x00000002031c7825 */ /* 0x000fd000078e020c */
[----:B------:R0:W-:Y:S01]  /*6a5f0*/  @P5 STG.E.U16 [R28.64], R2 ;  /* 0x000000021c005986 */ /* 0x0001e2000c101506 */
[----:B----4-:R-:W-:Y:S02]  /*6a600*/  PRMT R6, R33, 0x7632, R6 ;  /* 0x0000763221067816 */ /* 0x010fe40000000006 */
[----:B0-----:R-:W-:Y:S01]  /*6a610*/  PRMT R2, R32, 0x7632, R2 ;  /* 0x0000763220027816 */ /* 0x001fe20000000002 */
[----:B------:R-:W-:Y:S02]  /*6a620*/  IMAD.WIDE R32, R3, 0x2, R18 ;  /* 0x0000000203207825 */ /* 0x000fe400078e0212 */
[----:B------:R-:W2:Y:S01]  /*6a630*/  LDL.LU R19, [R1+0x338] ;  /* 0x0003380001137983 */ /* 0x000ea20000300800 */
[----:B---3--:R-:W-:Y:S01]  /*6a640*/  PRMT R0, R5, 0x7632, R0 ;  /* 0x0000763205007816 */ /* 0x008fe20000000000 */
[----:B------:R-:W-:-:S05]  /*6a650*/  IMAD.WIDE R4, R3, 0x2, R14 ;  /* 0x0000000203047825 */ /* 0x000fca00078e020e */
[----:B------:R0:W-:Y:S04]  /*6a660*/  @P4 STG.E.U16 [R4.64], R0 ;  /* 0x0000000004004986 */ /* 0x0001e8000c101506 */
[----:B0-----:R-:W3:Y:S04]  /*6a670*/  LDL.LU R4, [R1+0x358] ;  /* 0x0003580001047983 */ /* 0x001ee80000300800 */
[----:B------:R-:W4:Y:S01]  /*6a680*/  LDL.LU R5, [R1+0x348] ;  /* 0x0003480001057983 */ /* 0x000f220000300800 */
[----:B------:R-:W-:Y:S02]  /*6a690*/  ISETP.LT.AND P6, PT, R39, c[0x0][0x178], !P2 ;  /* 0x00005e0027007a0c */ /* 0x000fe400057c1270 */
[----:B------:R-:W-:Y:S01]  /*6a6a0*/  ISETP.LT.AND P3, PT, R53, c[0x0][0x178], !P2 ;  /* 0x00005e0035007a0c */ /* 0x000fe20005761270 */
[----:B------:R-:W-:Y:S01]  /*6a6b0*/  IMAD.WIDE R28, R3, 0x2, R16 ;  /* 0x00000002031c7825 */ /* 0x000fe200078e0210 */
[----:B------:R-:W-:-:S09]  /*6a6c0*/  ISETP.LT.AND P0, PT, R59, c[0x0][0x178], !P2 ;  /* 0x00005e003b007a0c */ /* 0x000fd20005701270 */
[----:B------:R-:W-:Y:S04]  /*6a6d0*/  @P6 STG.E.U16 [R28.64], R2 ;  /* 0x000000021c006986 */ /* 0x000fe8000c101506 */
[----:B------:R0:W-:Y:S04]  /*6a6e0*/  @P3 STG.E.U16 [R32.64], R6 ;  /* 0x0000000620003986 */ /* 0x0001e8000c101506 */
[----:B0-----:R-:W2:Y:S01]  /*6a6f0*/  LDL.LU R33, [R1+0x328] ;  /* 0x0003280001217983 */ /* 0x001ea20000300800 */
[----:B---3--:R-:W-:Y:S02]  /*6a700*/  PRMT R0, R4, 0x7632, R0 ;  /* 0x0000763204007816 */ /* 0x008fe40000000000 */
[----:B----4-:R-:W-:Y:S01]  /*6a710*/  PRMT R2, R5, 0x7632, R2 ;  /* 0x0000763205027816 */ /* 0x010fe20000000002 */
[----:B------:R-:W-:-:S05]  /*6a720*/  IMAD.WIDE R4, R3, 0x2, R20 ;  /* 0x0000000203047825 */ /* 0x000fca00078e0214 */
[----:B------:R0:W-:Y:S04]  /*6a730*/  @P0 STG.E.U16 [R4.64], R0 ;  /* 0x0000000004000986 */ /* 0x0001e8000c101506 */
[----:B0-----:R-:W3:Y:S01]  /*6a740*/  LDL.LU R5, [R1+0x308] ;  /* 0x0003080001057983 */ /* 0x001ee20000300800 */
[----:B------:R-:W-:Y:S02]  /*6a750*/  ISETP.LT.AND P5, PT, R60, c[0x0][0x178], !P2 ;  /* 0x00005e003c007a0c */ /* 0x000fe400057a1270 */
[----:B------:R-:W-:Y:S02]  /*6a760*/  ISETP.LT.AND P4, PT, R7, c[0x0][0x178], !P2 ;  /* 0x00005e0007007a0c */ /* 0x000fe40005781270 */
[----:B------:R-:W-:Y:S01]  /*6a770*/  ISETP.LT.AND P3, PT, R57, c[0x0][0x178], !P2 ;  /* 0x00005e0039007a0c */ /* 0x000fe20005761270 */
[----:B------:R-:W-:Y:S01]  /*6a780*/  IMAD.WIDE R28, R3, 0x2, R22 ;  /* 0x00000002031c7825 */ /* 0x000fe200078e0216 */
[----:B------:R-:W-:-:S02]  /*6a790*/  ISETP.LT.AND P0, PT, R58, c[0x0][0x178], !P2 ;  /* 0x00005e003a007a0c */ /* 0x000fc40005701270 */
[----:B--2---:R-:W-:Y:S01]  /*6a7a0*/  PRMT R6, R33, 0x7632, R6 ;  /* 0x0000763221067816 */ /* 0x004fe20000000006 */
[----:B------:R-:W-:-:S04]  /*6a7b0*/  IMAD.WIDE R32, R3, 0x2, R24 ;  /* 0x0000000203207825 */ /* 0x000fc800078e0218 */
[----:B------:R0:W-:Y:S01]  /*6a7c0*/  @P5 STG.E.U16 [R28.64], R2 ;  /* 0x000000021c005986 */ /* 0x0001e2000c101506 */
[----:B------:R-:W-:Y:S02]  /*6a7d0*/  ISETP.LT.AND P5, PT, R61, c[0x0][0x178], !P2 ;  /* 0x00005e003d007a0c */ /* 0x000fe400057a1270 */
[----:B------:R-:W-:Y:S01]  /*6a7e0*/  ISETP.LT.AND P6, PT, R30, c[0x0][0x178], !P2 ;  /* 0x00005e001e007a0c */ /* 0x000fe200057c1270 */
[----:B------:R1:W-:Y:S01]  /*6a7f0*/  @P4 STG.E.U16 [R32.64], R6 ;  /* 0x0000000620004986 */ /* 0x0003e2000c101506 */
[----:B0-----:R-:W-:Y:S01]  /*6a800*/  PRMT R2, R19, 0x7632, R2 ;  /* 0x0000763213027816 */ /* 0x001fe20000000002 */
[C---:B------:R-:W-:Y:S02]  /*6a810*/  IMAD.WIDE R28, R3.reuse, 0x2, R40 ;  /* 0x00000002031c7825 */ /* 0x040fe400078e0228 */
[----:B------:R-:W-:Y:S01]  /*6a820*/  STL [R1+0x2b54], R30 ;  /* 0x002b541e01007387 */ /* 0x000fe20000100800 */
[----:B-1----:R-:W-:Y:S01]  /*6a830*/  PRMT R6, R36, 0x7632, R6 ;  /* 0x0000763224067816 */ /* 0x002fe20000000006 */
[----:B------:R-:W-:-:S02]  /*6a840*/  IMAD.WIDE R32, R3, 0x2, R42 ;  /* 0x0000000203207825 */ /* 0x000fc400078e022a */
[----:B------:R-:W2:Y:S04]  /*6a850*/  LDL R19, [R1+0x598] ;  /* 0x0005980001137983 */ /* 0x000ea80000100800 */
[----:B------:R-:W4:Y:S01]  /*6a860*/  LDL.LU R36, [R1+0x558] ;  /* 0x0005580001247983 */ /* 0x000f220000300800 */
[----:B---3--:R-:W-:Y:S01]  /*6a870*/  PRMT R0, R5, 0x7632, R0 ;  /* 0x0000763205007816 */ /* 0x008fe20000000000 */
[----:B------:R-:W-:-:S05]  /*6a880*/  IMAD.WIDE R4, R3, 0x2, R26 ;  /* 0x0000000203047825 */ /* 0x000fca00078e021a */
[----:B------:R0:W-:Y:S01]  /*6a890*/  @P3 STG.E.U16 [R4.64], R0 ;  /* 0x0000000004003986 */ /* 0x0001e2000c101506 */
[----:B------:R-:W-:-:S03]  /*6a8a0*/  ISETP.LT.AND P3, PT, R52, c[0x0][0x178], !P2 ;  /* 0x00005e0034007a0c */ /* 0x000fc60005761270 */
[----:B------:R1:W-:Y:S04]  /*6a8b0*/  @P0 STG.E.U16 [R28.64], R2 ;  /* 0x000000021c000986 */ /* 0x0003e8000c101506 */
[----:B------:R3:W-:Y:S01]  /*6a8c0*/  @P5 STG.E.U16 [R32.64], R6 ;  /* 0x0000000620005986 */ /* 0x0007e2000c101506 */
[----:B0-----:R-:W-:Y:S01]  /*6a8d0*/  PRMT R0, R37, 0x7632, R0 ;  /* 0x0000763225007816 */ /* 0x001fe20000000000 */
[C---:B------:R-:W-:Y:S02]  /*6a8e0*/  IMAD.WIDE R4, R3.reuse, 0x2, R44 ;  /* 0x0000000203047825 */ /* 0x040fe400078e022c */
[----:B------:R-:W2:Y:S01]  /*6a8f0*/  LDL.LU R37, [R1+0x528] ;  /* 0x0005280001257983 */ /* 0x000ea20000300800 */
[----:B-1----:R-:W-:Y:S01]  /*6a900*/  PRMT R2, R34, 0x7632, R2 ;  /* 0x0000763222027816 */ /* 0x002fe20000000002 */
[----:B------:R-:W-:-:S02]  /*6a910*/  IMAD.WIDE R28, R3, 0x2, R46 ;  /* 0x00000002031c7825 */ /* 0x000fc400078e022e */
[----:B------:R-:W2:Y:S01]  /*6a920*/  LDL R30, [R1+0x4d8] ;  /* 0x0004d800011e7983 */ /* 0x000ea20000100800 */
[----:B---3--:R-:W-:-:S03]  /*6a930*/  PRMT R6, R31, 0x7632, R6 ;  /* 0x000076321f067816 */ /* 0x008fc60000000006 */
[----:B------:R-:W3:Y:S04]  /*6a940*/  LDL.LU R34, [R1+0x408] ;  /* 0x0004080001227983 */ /* 0x000ee80000300800 */
[----:B------:R-:W-:Y:S04]  /*6a950*/  @P6 STG.E.U16 [R4.64], R0 ;  /* 0x0000000004006986 */ /* 0x000fe8000c101506 */
[----:B------:R-:W2:Y:S04]  /*6a960*/  LDL.LU R31, [R1+0x458] ;  /* 0x00045800011f7983 */ /* 0x000ea80000300800 */
[----:B------:R0:W-:Y:S04]  /*6a970*/  @P3 STG.E.U16 [R28.64], R2 ;  /* 0x000000021c003986 */ /* 0x0001e8000c101506 */
[----:B0-----:R-:W2:Y:S01]  /*6a980*/  LDL R29, [R1+0x5a8] ;  /* 0x0005a800011d7983 */ /* 0x001ea20000100800 */
[----:B------:R-:W-:-:S02]  /*6a990*/  ISETP.LT.AND P4, PT, R54, c[0x0][0x178], !P2 ;  /* 0x00005e0036007a0c */ /* 0x000fc40005781270 */
[----:B------:R-:W-:Y:S01]  /*6a9a0*/  ISETP.LT.AND P0, PT, R55, c[0x0][0x178], !P2 ;  /* 0x00005e0037007a0c */ /* 0x000fe20005701270 */
[----:B------:R-:W-:Y:S01]  /*6a9b0*/  IMAD.WIDE R32, R3, 0x2, R48 ;  /* 0x0000000203207825 */ /* 0x000fe200078e0230 */
[----:B------:R-:W-:Y:S01]  /*6a9c0*/  ISETP.LT.AND P2, PT, R35, c[0x0][0x178], !P1 ;  /* 0x00005e0023007a0c */ /* 0x000fe20004f41270 */
[----:B------:R-:W3:Y:S01]  /*6a9d0*/  LDL R28, [R1+0x2958] ;  /* 0x00295800011c7983 */ /* 0x000ee20000100800 */
[----:B------:R-:W-:Y:S02]  /*6a9e0*/  ISETP.LT.AND P3, PT, R56, c[0x0][0x178], !P1 ;  /* 0x00005e0038007a0c */ /* 0x000fe40004f61270 */
[C---:B------:R-:W-:Y:S01]  /*6a9f0*/  IADD3 R0, R3.reuse, c[0x0][0x198], RZ ;  /* 0x0000660003007a10 */ /* 0x040fe20007ffe0ff */
[----:B------:R-:W-:-:S04]  /*6aa00*/  IMAD.WIDE R2, R3, 0x2, R50 ;  /* 0x0000000203027825 */ /* 0x000fc800078e0232 */
[----:B------:R0:W-:Y:S01]  /*6aa10*/  @P4 STG.E.U16 [R32.64], R6 ;  /* 0x0000000620004986 */ /* 0x0001e2000c101506 */
[----:B------:R-:W-:Y:S01]  /*6aa20*/  IMAD.WIDE R4, R0, 0x2, R8 ;  /* 0x0000000200047825 */ /* 0x000fe200078e0208 */
[----:B0-----:R-:W-:-:S05]  /*6aa30*/  PRMT R6, R6, 0x7632, R6 ;  /* 0x0000763206067816 */ /* 0x001fca0000000006 */
[----:B------:R0:W-:Y:S02]  /*6aa40*/  @P0 STG.E.U16 [R2.64], R6 ;  /* 0x0000000602000986 */ /* 0x0001e4000c101506 */
[----:B0-----:R-:W-:Y:S02]  /*6aa50*/  IMAD.WIDE R2, R0, 0x2, R10 ;  /* 0x0000000200027825 */ /* 0x001fe400078e020a */
[----:B--2---:R-:W-:Y:S04]  /*6aa60*/  @P2 STG.E.U16 [R4.64], R29 ;  /* 0x0000001d04002986 */ /* 0x004fe8000c101506 */
[----:B------:R0:W-:Y:S04]  /*6aa70*/  @P3 STG.E.U16 [R2.64], R19 ;  /* 0x0000001302003986 */ /* 0x0001e8000c101506 */
[----:B0-----:R-:W2:Y:S04]  /*6aa80*/  LDL.LU R19, [R1+0x2b58] ;  /* 0x002b580001137983 */ /* 0x001ea80000300800 */
[----:B------:R-:W2:Y:S01]  /*6aa90*/  LDL R3, [R1+0x568] ;  /* 0x0005680001037983 */ /* 0x000ea20000100800 */
[----:B------:R-:W-:-:S02]  /*6aaa0*/  ISETP.LT.AND P4, PT, R38, c[0x0][0x178], !P1 ;  /* 0x00005e0026007a0c */ /* 0x000fc40004f81270 */
[----:B---3--:R-:W-:Y:S02]  /*6aab0*/  ISETP.LT.AND P5, PT, R28, c[0x0][0x178], !P1 ;  /* 0x00005e001c007a0c */ /* 0x008fe40004fa1270 */
[----:B------:R-:W-:Y:S01]  /*6aac0*/  ISETP.LT.AND P6, PT, R39, c[0x0][0x178], !P1 ;  /* 0x00005e0027007a0c */ /* 0x000fe20004fc1270 */
[----:B------:R-:W-:-:S04]  /*6aad0*/  IMAD.WIDE R4, R0, 0x2, R12 ;  /* 0x0000000200047825 */ /* 0x000fc800078e020c */
[----:B------:R-:W-:-:S04]  /*6aae0*/  IMAD.WIDE R28, R0, 0x2, R14 ;  /* 0x00000002001c7825 */ /* 0x000fc800078e020e */
[----:B------:R-:W-:Y:S01]  /*6aaf0*/  IMAD.WIDE R32, R0, 0x2, R16 ;  /* 0x0000000200207825 */ /* 0x000fe200078e0210 */
[----:B--2---:R-:W-:Y:S04]  /*6ab00*/  @P4 STG.E.U16 [R4.64], R3 ;  /* 0x0000000304004986 */ /* 0x004fe8000c101506 */
[----:B----4-:R0:W-:Y:S04]  /*6ab10*/  @P5 STG.E.U16 [R28.64], R36 ;  /* 0x000000241c005986 */ /* 0x0101e8000c101506 */
[----:B------:R1:W-:Y:S04]  /*6ab20*/  @P6 STG.E.U16 [R32.64], R37 ;  /* 0x0000002520006986 */ /* 0x0003e8000c101506 */
[----:B0-----:R-:W2:Y:S04]  /*6ab30*/  LDL.LU R28, [R1+0x2a58] ;  /* 0x002a5800011c7983 */ /* 0x001ea80000300800 */
[----:B-1----:R-:W3:Y:S04]  /*6ab40*/  LDL R33, [R1+0x518] ;  /* 0x0005180001217983 */ /* 0x002ee80000100800 */
[----:B------:R-:W4:Y:S01]  /*6ab50*/  LDL R29, [R1+0x508] ;  /* 0x00050800011d7983 */ /* 0x000f220000100800 */
[----:B------:R-:W-:-:S02]  /*6ab60*/  ISETP.LT.AND P0, PT, R53, c[0x0][0x178], !P1 ;  /* 0x00005e0035007a0c */ /* 0x000fc40004f01270 */
[----:B------:R-:W-:Y:S02]  /*6ab70*/  ISETP.LT.AND P2, PT, R59, c[0x0][0x178], !P1 ;  /* 0x00005e003b007a0c */ /* 0x000fe40004f41270 */
[----:B------:R-:W-:Y:S01]  /*6ab80*/  ISETP.LT.AND P3, PT, R60, c[0x0][0x178], !P1 ;  /* 0x00005e003c007a0c */ /* 0x000fe20004f61270 */
[----:B------:R-:W-:-:S04]  /*6ab90*/  IMAD.WIDE R2, R0, 0x2, R18 ;  /* 0x0000000200027825 */ /* 0x000fc800078e0212 */
[----:B------:R-:W-:Y:S01]  /*6aba0*/  IMAD.WIDE R4, R0, 0x2, R20 ;  /* 0x0000000200047825 */ /* 0x000fe200078e0214 */
[----:B------:R-:W-:Y:S01]  /*6abb0*/  ISETP.LT.AND P6, PT, R58, c[0x0][0x178], !P1 ;  /* 0x00005e003a007a0c */ /* 0x000fe20004fc1270 */
[----:B------:R0:W-:Y:S04]  /*6abc0*/  STL [R1+0x2b4c], R58 ;  /* 0x002b4c3a01007387 */ /* 0x0001e80000100800 */
[----:B0-----:R-:W2:Y:S04]  /*6abd0*/  LDL.LU R58, [R1+0x4f8] ;  /* 0x0004f800013a7983 */ /* 0x001ea80000300800 */
[----:B---3--:R0:W-:Y:S04]  /*6abe0*/  @P0 STG.E.U16 [R2.64], R33 ;  /* 0x0000002102000986 */ /* 0x0081e8000c101506 */
[----:B----4-:R-:W-:Y:S01]  /*6abf0*/  @P2 STG.E.U16 [R4.64], R29 ;  /* 0x0000001d04002986 */ /* 0x010fe2000c101506 */
[----:B0-----:R-:W-:-:S05]  /*6ac00*/  IMAD.WIDE R2, R0, 0x2, R22 ;  /* 0x0000000200027825 */ /* 0x001fca00078e0216 */
[----:B------:R0:W-:Y:S04]  /*6ac10*/  @P3 STG.E.U16 [R2.64], R30 ;  /* 0x0000001e02003986 */ /* 0x0001e8000c101506 */
[----:B0-----:R-:W3:Y:S04]  /*6ac20*/  LDL.LU R30, [R1+0x2b54] ;  /* 0x002b5400011e7983 */ /* 0x001ee80000300800 */
[----:B------:R-:W4:Y:S04]  /*6ac30*/  LDL R2, [R1+0x4c8] ;  /* 0x0004c80001027983 */ /* 0x000f280000100800 */
[----:B------:R-:W4:Y:S01]  /*6ac40*/  LDL R3, [R1+0x4e8] ;  /* 0x0004e80001037983 */ /* 0x000f220000100800 */
[----:B------:R-:W-:-:S02]  /*6ac50*/  ISETP.LT.AND P4, PT, R7, c[0x0][0x178], !P1 ;  /* 0x00005e0007007a0c */ /* 0x000fc40004f81270 */
[----:B------:R-:W-:Y:S01]  /*6ac60*/  ISETP.LT.AND P5, PT, R57, c[0x0][0x178], !P1 ;  /* 0x00005e0039007a0c */ /* 0x000fe20004fa1270 */
[----:B------:R-:W-:Y:S01]  /*6ac70*/  IMAD.WIDE R4, R0, 0x2, R24 ;  /* 0x0000000200047825 */ /* 0x000fe200078e0218 */
[----:B--2---:R-:W-:-:S03]  /*6ac80*/  ISETP.GE.AND P0, PT, R28, c[0x0][0x17c], PT ;  /* 0x00005f001c007a0c */ /* 0x004fc60003f06270 */
[----:B------:R-:W-:-:S04]  /*6ac90*/  IMAD.WIDE R28, R0, 0x2, R26 ;  /* 0x00000002001c7825 */ /* 0x000fc800078e021a */
[----:B------:R-:W-:Y:S02]  /*6aca0*/  IMAD.WIDE R32, R0, 0x2, R40 ;  /* 0x0000000200207825 */ /* 0x000fe400078e0228 */
[----:B------:R-:W-:Y:S01]  /*6acb0*/  @P4 STG.E.U16 [R4.64], R58 ;  /* 0x0000003a04004986 */ /* 0x000fe2000c101506 */
[----:B------:R-:W-:Y:S02]  /*6acc0*/  ISETP.LT.AND P4, PT, R54, c[0x0][0x178], !P1 ;  /* 0x00005e0036007a0c */ /* 0x000fe40004f81270 */
[----:B---3--:R-:W-:Y:S02]  /*6acd0*/  ISETP.LT.AND P3, PT, R30, c[0x0][0x178], !P1 ;  /* 0x00005e001e007a0c */ /* 0x008fe40004f61270 */
[----:B------:R-:W2:Y:S04]  /*6ace0*/  LDL.LU R30, [R1+0x2b50] ;  /* 0x002b5000011e7983 */ /* 0x000ea80000300800 */
[----:B----4-:R0:W-:Y:S04]  /*6acf0*/  @P5 STG.E.U16 [R28.64], R2 ;  /* 0x000000021c005986 */ /* 0x0101e8000c101506 */
[----:B------:R-:W-:Y:S01]  /*6ad00*/  @P6 STG.E.U16 [R32.64], R3 ;  /* 0x0000000320006986 */ /* 0x000fe2000c101506 */
[----:B------:R-:W-:-:S03]  /*6ad10*/  ISETP.LT.AND P6, PT, R55, c[0x0][0x178], !P1 ;  /* 0x00005e0037007a0c */ /* 0x000fc60004fc1270 */
[----:B0-----:R-:W3:Y:S04]  /*6ad20*/  LDL.LU R29, [R1+0x2a5c] ;  /* 0x002a5c00011d7983 */ /* 0x001ee80000300800 */
[----:B------:R0:W-:Y:S04]  /*6ad30*/  STL [R1+0x2b48], R54 ;  /* 0x002b483601007387 */ /* 0x0001e80000100800 */
[----:B0-----:R-:W4:Y:S04]  /*6ad40*/  LDL.LU R54, [R1+0x478] ;  /* 0x0004780001367983 */ /* 0x001f280000300800 */
[----:B------:R0:W-:Y:S04]  /*6ad50*/  STL [R1+0x2b44], R55 ;  /* 0x002b443701007387 */ /* 0x0001e80000100800 */
[----:B0-----:R-:W2:Y:S01]  /*6ad60*/  LDL.LU R55, [R1+0x468] ;  /* 0x0004680001377983 */ /* 0x001ea20000300800 */
[----:B------:R-:W-:-:S02]  /*6ad70*/  ISETP.LT.AND P2, PT, R61, c[0x0][0x178], !P1 ;  /* 0x00005e003d007a0c */ /* 0x000fc40004f41270 */
[----:B------:R-:W-:Y:S01]  /*6ad80*/  ISETP.LT.AND P5, PT, R52, c[0x0][0x178], !P1 ;  /* 0x00005e0034007a0c */ /* 0x000fe20004fa1270 */
[----:B------:R-:W-:-:S04]  /*6ad90*/  IMAD.WIDE R4, R0, 0x2, R42 ;  /* 0x0000000200047825 */ /* 0x000fc800078e022a */
[----:B------:R-:W-:Y:S01]  /*6ada0*/  IMAD.WIDE R2, R0, 0x2, R44 ;  /* 0x0000000200027825 */ /* 0x000fe200078e022c */
[----:B---3--:R-:W-:-:S03]  /*6adb0*/  ISETP.GE.AND P1, PT, R29, c[0x0][0x17c], PT ;  /* 0x00005f001d007a0c */ /* 0x008fc60003f26270 */
[C---:B------:R-:W-:Y:S02]  /*6adc0*/  IMAD.WIDE R28, R0.reuse, 0x2, R46 ;  /* 0x00000002001c7825 */ /* 0x040fe400078e022e */
[----:B----4-:R0:W-:Y:S02]  /*6add0*/  @P2 STG.E.U16 [R4.64], R54 ;  /* 0x0000003604002986 */ /* 0x0101e4000c101506 */
[C---:B0-----:R-:W-:Y:S02]  /*6ade0*/  IMAD.WIDE R4, R0.reuse, 0x2, R48 ;  /* 0x0000000200047825 */ /* 0x041fe400078e0230 */
[----:B--2---:R-:W-:Y:S04]  /*6adf0*/  @P3 STG.E.U16 [R2.64], R55 ;  /* 0x0000003702003986 */ /* 0x004fe8000c101506 */
[----:B------:R0:W-:Y:S04]  /*6ae00*/  @P5 STG.E.U16 [R28.64], R34 ;  /* 0x000000221c005986 */ /* 0x0001e8000c101506 */
[----:B------:R1:W-:Y:S04]  /*6ae10*/  @P4 STG.E.U16 [R4.64], R31 ;  /* 0x0000001f04004986 */ /* 0x0003e8000c101506 */
[----:B0-----:R-:W2:Y:S04]  /*6ae20*/  LDL.LU R29, [R1+0x5a8] ;  /* 0x0005a800011d7983 */ /* 0x001ea80000300800 */
[----:B-1----:R-:W3:Y:S04]  /*6ae30*/  LDL.LU R4, [R1+0x598] ;  /* 0x0005980001047983 */ /* 0x002ee80000300800 */
[----:B------:R-:W4:Y:S01]  /*6ae40*/  LDL.LU R5, [R1+0x568] ;  /* 0x0005680001057983 */ /* 0x000f220000300800 */
[----:B------:R-:W-:Y:S01]  /*6ae50*/  ISETP.LT.AND P2, PT, R35, c[0x0][0x178], !P0 ;  /* 0x00005e0023007a0c */ /* 0x000fe20004741270 */
[C---:B------:R-:W-:Y:S01]  /*6ae60*/  IMAD.WIDE R32, R0.reuse, 0x2, R50 ;  /* 0x0000000200207825 */ /* 0x040fe200078e0232 */
[----:B------:R-:W-:-:S02]  /*6ae70*/  IADD3 R2, R0, c[0x0][0x198], RZ ;  /* 0x0000660000027a10 */ /* 0x000fc40007ffe0ff */
[----:B------:R-:W-:Y:S02]  /*6ae80*/  ISETP.LT.AND P3, PT, R56, c[0x0][0x178], !P0 ;  /* 0x00005e0038007a0c */ /* 0x000fe40004761270 */
[----:B------:R0:W-:Y:S01]  /*6ae90*/  @P6 STG.E.U16 [R32.64], R30 ;  /* 0x0000001e20006986 */ /* 0x0001e2000c101506 */
[----:B------:R-:W-:-:S03]  /*6aea0*/  ISETP.LT.AND P4, PT, R38, c[0x0][0x178], !P0 ;  /* 0x00005e0026007a0c */ /* 0x000fc60004781270 */
[----:B0-----:R-:W3:Y:S01]  /*6aeb0*/  LDL R33, [R1+0x2958] ;  /* 0x0029580001217983 */ /* 0x001ee20000100800 */
[----:B--2---:R-:W-:Y:S01]  /*6aec0*/  PRMT R0, R29, 0x7632, R0 ;  /* 0x000076321d007816 */ /* 0x004fe20000000000 */
[----:B------:R-:W-:-:S05]  /*6aed0*/  IMAD.WIDE R28, R2, 0x2, R8 ;  /* 0x00000002021c7825 */ /* 0x000fca00078e0208 */
[----:B------:R3:W-:Y:S01]  /*6aee0*/  @P2 STG.E.U16 [R28.64], R0 ;  /* 0x000000001c002986 */ /* 0x0007e2000c101506 */
[----:B----4-:R-:W-:Y:S02]  /*6aef0*/  PRMT R3, R5, 0x7632, R3 ;  /* 0x0000763205037816 */ /* 0x010fe40000000003 */
[----:B---3--:R-:W-:Y:S01]  /*6af00*/  PRMT R0, R4, 0x7632, R0 ;  /* 0x0000763204007816 */ /* 0x008fe20000000000 */
[----:B------:R-:W-:-:S04]  /*6af10*/  IMAD.WIDE R4, R2, 0x2, R10 ;  /* 0x0000000202047825 */ /* 0x000fc800078e020a */
        /* <DEDUP_REMOVED lines=10> */
[----:B------:R-:W-:Y:S02]  /*6afc0*/  PRMT R6, R36, 0x7632, R6 ;  /* 0x0000763224067816 */ /* 0x000fe40000000006 */
[----:B------:R-:W-:Y:S01]  /*6afd0*/  PRMT R30, R37, 0x7632, R30 ;  /* 0x00007632251e7816 */ /* 0x000fe2000000001e */
[----:B------:R-:W-:-:S04]  /*6afe0*/  IMAD.WIDE R36, R2, 0x2, R16 ;  /* 0x0000000202247825 */ /* 0x000fc800078e0210 */
[----:B------:R0:W-:Y:S01]  /*6aff0*/  @P5 STG.E.U16 [R32.64], R6 ;  /* 0x0000000620005986 */ /* 0x0001e2000c101506 */
[----:B------:R-:W-:-:S03]  /*6b000*/  ISETP.LT.AND P4, PT, R59, c[0x0][0x178], !P0 ;  /* 0x00005e003b007a0c */ /* 0x000fc60004781270 */
[----:B------:R1:W-:Y:S01]  /*6b010*/  @P6 STG.E.U16 [R36.64], R30 ;  /* 0x0000001e24006986 */ /* 0x0003e2000c101506 */
[----:B------:R-:W-:Y:S01]  /*6b020*/  ISETP.LT.AND P5, PT, R60, c[0x0][0x178], !P0 ;  /* 0x00005e003c007a0c */ /* 0x000fe200047a1270 */
[----:B0-----:R-:W-:Y:S02]  /*6b030*/  IMAD.WIDE R32, R2, 0x2, R18 ;  /* 0x0000000202207825 */ /* 0x001fe400078e0212 */
[----:B-1----:R-:W3:Y:S04]  /*6b040*/  LDL R36, [R1+0x2970] ;  /* 0x0029700001247983 */ /* 0x002ee80000100800 */
[----:B------:R-:W3:Y:S01]  /*6b050*/  LDL.LU R37, [R1+0x4e8] ;  /* 0x0004e80001257983 */ /* 0x000ee20000300800 */
[----:B----4-:R-:W-:-:S05]  /*6b060*/  PRMT R6, R29, 0x7632, R6 ;  /* 0x000076321d067816 */ /* 0x010fca0000000006 */
[----:B------:R0:W-:Y:S01]  /*6b070*/  @P2 STG.E.U16 [R32.64], R6 ;  /* 0x0000000620002986 */ /* 0x0001e2000c101506 */
[----:B--2---:R-:W-:Y:S01]  /*6b080*/  PRMT R0, R4, 0x7632, R0 ;  /* 0x0000763204007816 */ /* 0x004fe20000000000 */
[----:B------:R-:W-:Y:S01]  /*6b090*/  IMAD.WIDE R28, R2, 0x2, R20 ;  /* 0x00000002021c7825 */ /* 0x000fe200078e0214 */
[----:B---3--:R-:W-:Y:S02]  /*6b0a0*/  PRMT R3, R5, 0x7632, R3 ;  /* 0x0000763205037816 */ /* 0x008fe40000000003 */
[----:B0-----:R-:W-:Y:S01]  /*6b0b0*/  PRMT R6, R58, 0x7632, R6 ;  /* 0x000076323a067816 */ /* 0x001fe20000000006 */
[C---:B------:R-:W-:Y:S01]  /*6b0c0*/  IMAD.WIDE R32, R2.reuse, 0x2, R24 ;  /* 0x0000000202207825 */ /* 0x040fe200078e0218 */
[----:B------:R-:W2:Y:S04]  /*6b0d0*/  LDL.LU R58, [R1+0x2b4c] ;  /* 0x002b4c00013a7983 */ /* 0x000ea80000300800 */
[----:B------:R0:W-:Y:S01]  /*6b0e0*/  STL [R1+0x2b40], R25 ;  /* 0x002b401901007387 */ /* 0x0001e20000100800 */
[----:B------:R-:W-:-:S03]  /*6b0f0*/  IMAD.WIDE R4, R2, 0x2, R22 ;  /* 0x0000000202047825 */ /* 0x000fc600078e0216 */
[----:B0-----:R-:W3:Y:S04]  /*6b100*/  LDL.LU R25, [R1+0x4c8] ;  /* 0x0004c80001197983 */ /* 0x001ee80000300800 */
[----:B------:R-:W-:Y:S04]  /*6b110*/  @P4 STG.E.U16 [R28.64], R0 ;  /* 0x000000001c004986 */ /* 0x000fe8000c101506 */
[----:B------:R0:W-:Y:S04]  /*6b120*/  @P5 STG.E.U16 [R4.64], R3 ;  /* 0x0000000304005986 */ /* 0x0001e8000c101506 */
[----:B------:R-:W-:Y:S04]  /*6b130*/  STL [R1+0x2b3c], R26 ;  /* 0x002b3c1a01007387 */ /* 0x000fe80000100800 */
[----:B------:R-:W-:Y:S01]  /*6b140*/  STL [R1+0x2b38], R27 ;  /* 0x002b381b01007387 */ /* 0x000fe20000100800 */
[----:B0-----:R-:W-:-:S03]  /*6b150*/  PRMT R3, R54, 0x7632, R3 ;  /* 0x0000763236037816 */ /* 0x001fc60000000003 */
[----:B------:R-:W4:Y:S01]  /*6b160*/  LDL.LU R54, [R1+0x2b48] ;  /* 0x002b480001367983 */ /* 0x000f220000300800 */
[----:B------:R-:W-:Y:S02]  /*6b170*/  ISETP.LT.AND P6, PT, R7, c[0x0][0x178], !P0 ;  /* 0x00005e0007007a0c */ /* 0x000fe400047c1270 */
[----:B------:R-:W-:Y:S01]  /*6b180*/  ISETP.LT.AND P3, PT, R57, c[0x0][0x178], !P0 ;  /* 0x00005e0039007a0c */ /* 0x000fe20004761270 */
[----:B------:R-:W-:Y:S01]  /*6b190*/  IMAD.WIDE R4, R2, 0x2, R26 ;  /* 0x0000000202047825 */ /* 0x000fe200078e021a */
[----:B------:R-:W-:Y:S02]  /*6b1a0*/  ISETP.LT.AND P4, PT, R61, c[0x0][0x178], !P0 ;  /* 0x00005e003d007a0c */ /* 0x000fe40004781270 */
[----:B------:R-:W-:Y:S01]  /*6b1b0*/  ISETP.LT.AND P5, PT, R36, c[0x0][0x178], !P0 ;  /* 0x00005e0024007a0c */ /* 0x000fe200047a1270 */
[----:B------:R-:W-:-:S06]  /*6b1c0*/  IMAD.WIDE R28, R2, 0x2, R42 ;  /* 0x00000002021c7825 */ /* 0x000fcc00078e022a */
[----:B------:R0:W-:Y:S01]  /*6b1d0*/  @P6 STG.E.U16 [R32.64], R6 ;  /* 0x0000000620006986 */ /* 0x0001e2000c101506 */
[----:B------:R-:W-:Y:S02]  /*6b1e0*/  PRMT R30, R34, 0x7632, R30 ;  /* 0x00007632221e7816 */ /* 0x000fe4000000001e */
[----:B0-----:R-:W-:Y:S02]  /*6b1f0*/  PRMT R6, R55, 0x7632, R6 ;  /* 0x0000763237067816 */ /* 0x001fe40000000006 */
[----:B------:R-:W4:Y:S01]  /*6b200*/  LDL.LU R55, [R1+0x2b44] ;  /* 0x002b440001377983 */ /* 0x000f220000300800 */
[----:B------:R-:W-:-:S03]  /*6b210*/  IMAD.WIDE R32, R2, 0x2, R44 ;  /* 0x0000000202207825 */ /* 0x000fc600078e022c */
[----:B------:R-:W4:Y:S04]  /*6b220*/  LDL R34, [R1+0x658] ;  /* 0x0006580001227983 */ /* 0x000f280000100800 */
[----:B------:R-:W4:Y:S04]  /*6b230*/  LDL R26, [R1+0x628] ;  /* 0x00062800011a7983 */ /* 0x000f280000100800 */
[----:B------:R-:W4:Y:S01]  /*6b240*/  LDL R27, [R1+0x608] ;  /* 0x00060800011b7983 */ /* 0x000f220000100800 */
[----:B--2---:R-:W-:Y:S02]  /*6b250*/  ISETP.LT.AND P2, PT, R58, c[0x0][0x178], !P0 ;  /* 0x00005e003a007a0c */ /* 0x004fe40004741270 */
[----:B---3--:R-:W-:-:S02]  /*6b260*/  PRMT R0, R25, 0x7632, R0 ;  /* 0x0000763219007816 */ /* 0x008fc40000000000 */
[----:B------:R-:W2:Y:S04]  /*6b270*/  LDL R25, [R1+0x638] ;  /* 0x0006380001197983 */ /* 0x000ea80000100800 */
[----:B------:R0:W-:Y:S01]  /*6b280*/  @P3 STG.E.U16 [R4.64], R0 ;  /* 0x0000000004003986 */ /* 0x0001e2000c101506 */
[----:B------:R-:W-:Y:S02]  /*6b290*/  ISETP.LT.AND P3, PT, R52, c[0x0][0x178], !P0 ;  /* 0x00005e0034007a0c */ /* 0x000fe40004761270 */
[----:B0-----:R-:W-:Y:S01]  /*6b2a0*/  PRMT R0, R37, 0x7632, R0 ;  /* 0x0000763225007816 */ /* 0x001fe20000000000 */
[----:B------:R-:W-:-:S05]  /*6b2b0*/  IMAD.WIDE R4, R2, 0x2, R40 ;  /* 0x0000000202047825 */ /* 0x000fca00078e0228 */
[----:B------:R0:W-:Y:S04]  /*6b2c0*/  @P2 STG.E.U16 [R4.64], R0 ;  /* 0x0000000004002986 */ /* 0x0001e8000c101506 */
[----:B------:R-:W-:Y:S01]  /*6b2d0*/  @P4 STG.E.U16 [R28.64], R3 ;  /* 0x000000031c004986 */ /* 0x000fe2000c101506 */
[----:B----4-:R-:W-:Y:S01]  /*6b2e0*/  ISETP.LT.AND P4, PT, R54, c[0x0][0x178], !P0 ;  /* 0x00005e0036007a0c */ /* 0x010fe20004781270 */
[C---:B------:R-:W-:Y:S02]  /*6b2f0*/  IMAD.WIDE R36, R2.reuse, 0x2, R46 ;  /* 0x0000000202247825 */ /* 0x040fe400078e022e */
[----:B------:R1:W-:Y:S04]  /*6b300*/  @P5 STG.E.U16 [R32.64], R6 ;  /* 0x0000000620005986 */ /* 0x0003e8000c101506 */
[----:B------:R3:W-:Y:S01]  /*6b310*/  @P3 STG.E.U16 [R36.64], R30 ;  /* 0x0000001e24003986 */ /* 0x0007e2000c101506 */
[----:B0-----:R-:W-:Y:S01]  /*6b320*/  IMAD.WIDE R4, R2, 0x2, R48 ;  /* 0x0000000202047825 */ /* 0x001fe200078e0230 */
[----:B-1----:R-:W-:-:S02]  /*6b330*/  PRMT R6, R31, 0x7632, R6 ;  /* 0x000076321f067816 */ /* 0x002fc40000000006 */
[----:B---3--:R-:W3:Y:S04]  /*6b340*/  LDL R37, [R1+0x2958] ;  /* 0x0029580001257983 */ /* 0x008ee80000100800 */
[----:B------:R-:W4:Y:S04]  /*6b350*/  LDL R36, [R1+0x648] ;  /* 0x0006480001247983 */ /* 0x000f280000100800 */
[----:B------:R-:W2:Y:S04]  /*6b360*/  LDL.LU R31, [R1+0x5e8] ;  /* 0x0005e800011f7983 */ /* 0x000ea80000300800 */
[----:B------:R0:W-:Y:S04]  /*6b370*/  @P4 STG.E.U16 [R4.64], R6 ;  /* 0x0000000604004986 */ /* 0x0001e8000c101506 */
[----:B0-----:R-:W2:Y:S04]  /*6b380*/  LDL R4, [R1+0x678] ;  /* 0x0006780001047983 */ /* 0x001ea80000100800 */
[----:B------:R-:W4:Y:S01]  /*6b390*/  LDL R5, [R1+0x668] ;  /* 0x0006680001057983 */ /* 0x000f220000100800 */
[----:B------:R-:W-:-:S02]  /*6b3a0*/  ISETP.LT.AND P3, PT, R55, c[0x0][0x178], !P0 ;  /* 0x00005e0037007a0c */ /* 0x000fc40004761270 */
[----:B------:R-:W-:Y:S01]  /*6b3b0*/  ISETP.LT.AND P5, PT, R35, c[0x0][0x178], !P1 ;  /* 0x00005e0023007a0c */ /* 0x000fe20004fa1270 */
[----:B------:R-:W4:Y:S01]  /*6b3c0*/  LDL R6, [R1+0x5b8] ;  /* 0x0005b80001067983 */ /* 0x000f220000100800 */
[----:B------:R-:W-:Y:S02]  /*6b3d0*/  ISETP.LT.AND P6, PT, R56, c[0x0][0x178], !P1 ;  /* 0x00005e0038007a0c */ /* 0x000fe40004fc1270 */
[C---:B------:R-:W-:Y:S01]  /*6b3e0*/  IADD3 R0, R2.reuse, c[0x0][0x198], RZ ;  /* 0x0000660002007a10 */ /* 0x040fe20007ffe0ff */
[----:B------:R-:W-:Y:S01]  /*6b3f0*/  IMAD.WIDE R2, R2, 0x2, R50 ;  /* 0x0000000202027825 */ /* 0x000fe200078e0232 */
[----:B------:R-:W-:Y:S02]  /*6b400*/  PRMT R30, R30, 0x7632, R30 ;  /* 0x000076321e1e7816 */ /* 0x000fe4000000001e */
[----:B------:R-:W-:Y:S01]  /*6b410*/  ISETP.LT.AND P0, PT, R38, c[0x0][0x178], !P1 ;  /* 0x00005e0026007a0c */ /* 0x000fe20004f01270 */
[C---:B------:R-:W-:Y:S02]  /*6b420*/  IMAD.WIDE R28, R0.reuse, 0x2, R8 ;  /* 0x00000002001c7825 */ /* 0x040fe400078e0208 */
[----:B------:R0:W-:Y:S01]  /*6b430*/  @P3 STG.E.U16 [R2.64], R30 ;  /* 0x0000001e02003986 */ /* 0x0001e2000c101506 */
[----:B------:R-:W-:Y:S01]  /*6b440*/  ISETP.LT.AND P3, PT, R39, c[0x0][0x178], !P1 ;  /* 0x00005e0027007a0c */ /* 0x000fe20004f61270 */
[----:B------:R-:W-:Y:S01]  /*6b450*/  IMAD.WIDE R32, R0, 0x2, R10 ;  /* 0x0000000200207825 */ /* 0x000fe200078e020a */
[----:B------:R-:W-:-:S03]  /*6b460*/  ISETP.LT.AND P4, PT, R53, c[0x0][0x178], !P1 ;  /* 0x00005e0035007a0c */ /* 0x000fc60004f81270 */
[----:B0-----:R-:W-:Y:S01]  /*6b470*/  IMAD.WIDE R2, R0, 0x2, R12 ;  /* 0x0000000200027825 */ /* 0x001fe200078e020c */
[----:B---3--:R-:W-:Y:S02]  /*6b480*/  ISETP.LT.AND P2, PT, R37, c[0x0][0x178], !P1 ;  /* 0x00005e0025007a0c */ /* 0x008fe40004f41270 */
[----:B------:R-:W3:Y:S04]  /*6b490*/  LDL R37, [R1+0x2970] ;  /* 0x0029700001257983 */ /* 0x000ee80000100800 */
[----:B--2---:R0:W-:Y:S01]  /*6b4a0*/  @P5 STG.E.U16 [R28.64], R4 ;  /* 0x000000041c005986 */ /* 0x0041e2000c101506 */
[----:B------:R-:W-:-:S03]  /*6b4b0*/  ISETP.LT.AND P5, PT, R59, c[0x0][0x178], !P1 ;  /* 0x00005e003b007a0c */ /* 0x000fc60004fa1270 */
[----:B----4-:R1:W-:Y:S04]  /*6b4c0*/  @P6 STG.E.U16 [R32.64], R5 ;  /* 0x0000000520006986 */ /* 0x0103e8000c101506 */
[----:B------:R2:W-:Y:S01]  /*6b4d0*/  @P0 STG.E.U16 [R2.64], R34 ;  /* 0x0000002202000986 */ /* 0x0005e2000c101506 */
[----:B------:R-:W-:Y:S01]  /*6b4e0*/  ISETP.LT.AND P0, PT, R7, c[0x0][0x178], !P1 ;  /* 0x00005e0007007a0c */ /* 0x000fe20004f01270 */
[----:B0-----:R-:W-:-:S04]  /*6b4f0*/  IMAD.WIDE R28, R0, 0x2, R18 ;  /* 0x00000002001c7825 */ /* 0x001fc800078e0212 */
[----:B-1----:R-:W-:-:S04]  /*6b500*/  IMAD.WIDE R4, R0, 0x2, R14 ;  /* 0x0000000200047825 */ /* 0x002fc800078e020e */
[C---:B------:R-:W-:Y:S01]  /*6b510*/  IMAD.WIDE R32, R0.reuse, 0x2, R16 ;  /* 0x0000000200207825 */ /* 0x040fe200078e0210 */
[----:B--2---:R-:W2:Y:S04]  /*6b520*/  LDL R34, [R1+0x5c8] ;  /* 0x0005c80001227983 */ /* 0x004ea80000100800 */
[----:B------:R-:W4:Y:S04]  /*6b530*/  LDL.LU R53, [R1+0x588] ;  /* 0x0005880001357983 */ /* 0x000f280000300800 */
[----:B------:R-:W2:Y:S04]  /*6b540*/  LDL.LU R7, [R1+0x578] ;  /* 0x0005780001077983 */ /* 0x000ea80000300800 */
[----:B------:R0:W-:Y:S04]  /*6b550*/  @P2 STG.E.U16 [R4.64], R36 ;  /* 0x0000002404002986 */ /* 0x0001e8000c101506 */
[----:B------:R1:W-:Y:S04]  /*6b560*/  @P3 STG.E.U16 [R32.64], R25 ;  /* 0x0000001920003986 */ /* 0x0003e8000c101506 */
[----:B------:R1:W-:Y:S04]  /*6b570*/  @P4 STG.E.U16 [R28.64], R26 ;  /* 0x0000001a1c004986 */ /* 0x0003e8000c101506 */
[----:B0-----:R-:W2:Y:S01]  /*6b580*/  LDL.LU R36, [R1+0x2a60] ;  /* 0x002a600001247983 */ /* 0x001ea20000300800 */
[----:B------:R-:W-:-:S03]  /*6b590*/  IMAD.WIDE R4, R0, 0x2, R20 ;  /* 0x0000000200047825 */ /* 0x000fc600078e0214 */
[----:B-1----:R-:W2:Y:S04]  /*6b5a0*/  LDL.LU R25, [R1+0x2b40] ;  /* 0x002b400001197983 */ /* 0x002ea80000300800 */
[----:B------:R-:W3:Y:S04]  /*6b5b0*/  LDL.LU R26, [R1+0x2b3c] ;  /* 0x002b3c00011a7983 */ /* 0x000ee80000300800 */
        /* <DEDUP_REMOVED lines=9> */
[----:B------:R-:W-:-:S03]  /*6b650*/  ISETP.LT.AND P6, PT, R58, c[0x0][0x178], !P1 ;  /* 0x00005e003a007a0c */ /* 0x000fc60004fc1270 */
[----:B----4-:R-:W-:Y:S01]  /*6b660*/  @P0 STG.E.U16 [R32.64], R29 ;  /* 0x0000001d20000986 */ /* 0x010fe2000c101506 */
[----:B0-----:R-:W-:-:S05]  /*6b670*/  IMAD.WIDE R2, R0, 0x2, R26 ;  /* 0x0000000200027825 */ /* 0x001fca00078e021a */
[----:B------:R0:W-:Y:S02]  /*6b680*/  @P2 STG.E.U16 [R2.64], R31 ;  /* 0x0000001f02002986 */ /* 0x0001e4000c101506 */
[----:B0-----:R-:W-:-:S05]  /*6b690*/  IMAD.WIDE R2, R0, 0x2, R40 ;  /* 0x0000000200027825 */ /* 0x001fca00078e0228 */
[----:B------:R0:W-:Y:S04]  /*6b6a0*/  @P6 STG.E.U16 [R2.64], R34 ;  /* 0x0000002202006986 */ /* 0x0001e8000c101506 */
[----:B0-----:R-:W2:Y:S04]  /*6b6b0*/  LDL.LU R34, [R1+0x2b34] ;  /* 0x002b340001227983 */ /* 0x001ea80000300800 */
[----:B------:R-:W3:Y:S01]  /*6b6c0*/  LDL R3, [R1+0x5d8] ;  /* 0x0005d80001037983 */ /* 0x000ee20000100800 */
[----:B------:R-:W-:Y:S02]  /*6b6d0*/  ISETP.LT.AND P5, PT, R61, c[0x0][0x178], !P1 ;  /* 0x00005e003d007a0c */ /* 0x000fe40004fa1270 */
[----:B------:R-:W-:Y:S01]  /*6b6e0*/  ISETP.LT.AND P4, PT, R37, c[0x0][0x178], !P1 ;  /* 0x00005e0025007a0c */ /* 0x000fe20004f81270 */
[----:B------:R-:W-:-:S04]  /*6b6f0*/  IMAD.WIDE R4, R0, 0x2, R42 ;  /* 0x0000000200047825 */ /* 0x000fc800078e022a */
[----:B------:R-:W-:Y:S01]  /*6b700*/  IMAD.WIDE R28, R0, 0x2, R44 ;  /* 0x00000002001c7825 */ /* 0x000fe200078e022c */
[----:B------:R-:W-:Y:S02]  /*6b710*/  ISETP.LT.AND P3, PT, R52, c[0x0][0x178], !P1 ;  /* 0x00005e0034007a0c */ /* 0x000fe40004f61270 */
[----:B------:R-:W-:-:S03]  /*6b720*/  ISETP.LT.AND P0, PT, R54, c[0x0][0x178], !P1 ;  /* 0x00005e0036007a0c */ /* 0x000fc60004f01270 */
[----:B---3--:R0:W-:Y:S04]  /*6b730*/  @P5 STG.E.U16 [R4.64], R3 ;  /* 0x0000000304005986 */ /* 0x0081e8000c101506 */
[----:B------:R1:W-:Y:S04]  /*6b740*/  @P4 STG.E.U16 [R28.64], R6 ;  /* 0x000000061c004986 */ /* 0x0003e8000c101506 */
[----:B0-----:R-:W3:Y:S04]  /*6b750*/  LDL.LU R4, [R1+0x668] ;  /* 0x0006680001047983 */ /* 0x001ee80000300800 */
[----:B------:R-:W4:Y:S04]  /*6b760*/  LDL.LU R5, [R1+0x658] ;  /* 0x0006580001057983 */ /* 0x000f280000300800 */
[----:B-1----:R-:W3:Y:S01]  /*6b770*/  LDL.LU R28, [R1+0x678] ;  /* 0x00067800011c7983 */ /* 0x002ee20000300800 */
[----:B------:R-:W-:-:S02]  /*6b780*/  ISETP.LT.AND P1, PT, R55, c[0x0][0x178], !P1 ;  /* 0x00005e0037007a0c */ /* 0x000fc40004f21270 */
[----:B------:R-:W-:Y:S01]  /*6b790*/  ISETP.GE.AND P2, PT, R36, c[0x0][0x17c], PT ;  /* 0x00005f0024007a0c */ /* 0x000fe20003f46270 */
[C---:B------:R-:W-:Y:S01]  /*6b7a0*/  IMAD.WIDE R32, R0.reuse, 0x2, R46 ;  /* 0x0000000200207825 */ /* 0x040fe200078e022e */
[C---:B------:R-:W-:Y:S01]  /*6b7b0*/  IADD3 R6, R0.reuse, c[0x0][0x198], RZ ;  /* 0x0000660000067a10 */ /* 0x040fe20007ffe0ff */
[----:B------:R-:W4:Y:S01]  /*6b7c0*/  LDL R29, [R1+0x2958] ;  /* 0x00295800011d7983 */ /* 0x000f220000100800 */
[----:B------:R-:W-:Y:S01]  /*6b7d0*/  ISETP.LT.AND P4, PT, R35, c[0x0][0x178], !P2 ;  /* 0x00005e0023007a0c */ /* 0x000fe20005781270 */
[----:B------:R-:W-:-:S04]  /*6b7e0*/  IMAD.WIDE R36, R0, 0x2, R48 ;  /* 0x0000000200247825 */ /* 0x000fc800078e0230 */
[----:B------:R-:W-:Y:S01]  /*6b7f0*/  IMAD.WIDE R2, R0, 0x2, R50 ;  /* 0x0000000200027825 */ /* 0x000fe200078e0232 */
[----:B------:R0:W-:Y:S04]  /*6b800*/  @P3 STG.E.U16 [R32.64], R53 ;  /* 0x0000003520003986 */ /* 0x0001e8000c101506 */
[----:B------:R1:W-:Y:S04]  /*6b810*/  @P0 STG.E.U16 [R36.64], R7 ;  /* 0x0000000724000986 */ /* 0x0003e8000c101506 */
[----:B--2---:R2:W-:Y:S04]  /*6b820*/  @P1 STG.E.U16 [R2.64], R34 ;  /* 0x0000002202001986 */ /* 0x0045e8000c101506 */
[----:B0-----:R-:W4:Y:S04]  /*6b830*/  LDL.LU R33, [R1+0x638] ;  /* 0x0006380001217983 */ /* 0x001f280000300800 */
[----:B-1----:R-:W4:Y:S01]  /*6b840*/  LDL R37, [R1+0x18bc] ;  /* 0x0018bc0001257983 */ /* 0x002f220000100800 */
[----:B--2---:R-:W-:Y:S01]  /*6b850*/  IMAD.WIDE R2, R6, 0x2, R8 ;  /* 0x0000000206027825 */ /* 0x004fe200078e0208 */
[----:B---3--:R-:W-:-:S05]  /*6b860*/  PRMT R0, R28, 0x7632, R0 ;  /* 0x000076321c007816 */ /* 0x008fca0000000000 */
[----:B------:R0:W-:Y:S04]  /*6b870*/  @P4 STG.E.U16 [R2.64], R0 ;  /* 0x0000000002004986 */ /* 0x0001e8000c101506 */
[----:B0-----:R-:W2:Y:S04]  /*6b880*/  LDL R2, [R1+0x2950] ;  /* 0x0029500001027983 */ /* 0x001ea80000100800 */
[----:B------:R-:W3:Y:S01]  /*6b890*/  LDL.LU R3, [R1+0x648] ;  /* 0x0006480001037983 */ /* 0x000ee20000300800 */
[----:B------:R-:W-:Y:S02]  /*6b8a0*/  ISETP.LT.AND P5, PT, R56, c[0x0][0x178], !P2 ;  /* 0x00005e0038007a0c */ /* 0x000fe400057a1270 */
[----:B------:R-:W-:-:S02]  /*6b8b0*/  ISETP.LT.AND P0, PT, R38, c[0x0][0x178], !P2 ;  /* 0x00005e0026007a0c */ /* 0x000fc40005701270 */
[----:B----4-:R-:W-:Y:S02]  /*6b8c0*/  ISETP.LT.AND P1, PT, R29, c[0x0][0x178], !P2 ;  /* 0x00005e001d007a0c */ /* 0x010fe40005721270 */
[----:B------:R-:W-:Y:S02]  /*6b8d0*/  PRMT R30, R4, 0x7632, R30 ;  /* 0x00007632041e7816 */ /* 0x000fe4000000001e */
[----:B------:R-:W-:Y:S01]  /*6b8e0*/  PRMT R32, R5, 0x7632, R32 ;  /* 0x0000763205207816 */ /* 0x000fe20000000020 */
[----:B------:R-:W-:Y:S01]  /*6b8f0*/  IMAD.WIDE R4, R6, 0x2, R10 ;  /* 0x0000000206047825 */ /* 0x000fe200078e020a */
[----:B------:R-:W-:-:S03]  /*6b900*/  ISETP.LT.AND P3, PT, R39, c[0x0][0x178], !P2 ;  /* 0x00005e0027007a0c */ /* 0x000fc60005761270 */
[C---:B------:R-:W-:Y:S01]  /*6b910*/  IMAD.WIDE R28, R6.reuse, 0x2, R12 ;  /* 0x00000002061c7825 */ /* 0x040fe200078e020c */
[----:B------:R0:W-:Y:S04]  /*6b920*/  @P5 STG.E.U16 [R4.64], R30 ;  /* 0x0000001e04005986 */ /* 0x0001e8000c101506 */
[----:B------:R1:W-:Y:S01]  /*6b930*/  @P0 STG.E.U16 [R28.64], R32 ;  /* 0x000000201c000986 */ /* 0x0003e2000c101506 */
[----:B0-----:R-:W-:Y:S01]  /*6b940*/  PRMT R30, R33, 0x7632, R30 ;  /* 0x00007632211e7816 */ /* 0x001fe2000000001e */
[----:B------:R-:W-:Y:S02]  /*6b950*/  IMAD.WIDE R4, R6, 0x2, R16 ;  /* 0x0000000206047825 */ /* 0x000fe400078e0210 */
[----:B-1----:R-:W4:Y:S04]  /*6b960*/  LDL.LU R29, [R1+0x628] ;  /* 0x00062800011d7983 */ /* 0x002f280000300800 */
[----:B------:R-:W4:Y:S04]  /*6b970*/  LDL.LU R33, [R1+0x5b8] ;  /* 0x0005b80001217983 */ /* 0x000f280000300800 */
[----:B------:R0:W-:Y:S01]  /*6b980*/  STL [R1+0x2b30], R15 ;  /* 0x002b300f01007387 */ /* 0x0001e20000100800 */
[----:B--2---:R-:W-:-:S02]  /*6b990*/  ISETP.LT.AND P4, PT, R2, c[0x0][0x178], !P2 ;  /* 0x00005e0002007a0c */ /* 0x004fc40005781270 */
[----:B---3--:R-:W-:Y:S01]  /*6b9a0*/  PRMT R0, R3, 0x7632, R0 ;  /* 0x0000763203007816 */ /* 0x008fe20000000000 */
[----:B------:R-:W-:Y:S02]  /*6b9b0*/  IMAD.WIDE R2, R6, 0x2, R14 ;  /* 0x0000000206027825 */ /* 0x000fe400078e020e */
[----:B0-----:R-:W2:Y:S04]  /*6b9c0*/  LDL.LU R15, [R1+0x5d8] ;  /* 0x0005d800010f7983 */ /* 0x001ea80000300800 */
[----:B------:R0:W-:Y:S04]  /*6b9d0*/  @P1 STG.E.U16 [R2.64], R0 ;  /* 0x0000000002001986 */ /* 0x0001e8000c101506 */
[----:B------:R1:W-:Y:S04]  /*6b9e0*/  @P3 STG.E.U16 [R4.64], R30 ;  /* 0x0000001e04003986 */ /* 0x0003e8000c101506 */
[----:B0-----:R-:W3:Y:S04]  /*6b9f0*/  LDL.LU R2, [R1+0x5f8] ;  /* 0x0005f80001027983 */ /* 0x001ee80000300800 */
[----:B------:R-:W2:Y:S04]  /*6ba00*/  LDL.LU R3, [R1+0x618] ;  /* 0x0006180001037983 */ /* 0x000ea80000300800 */
[----:B-1----:R-:W2:Y:S01]  /*6ba10*/  LDL.LU R5, [R1+0x608] ;  /* 0x0006080001057983 */ /* 0x002ea20000300800 */
[----:B------:R-:W-:-:S02]  /*6ba20*/  ISETP.LT.AND P0, PT, R59, c[0x0][0x178], !P2 ;  /* 0x00005e003b007a0c */ /* 0x000fc40005701270 */
[----:B----4-:R-:W-:Y:S01]  /*6ba30*/  PRMT R32, R29, 0x7632, R32 ;  /* 0x000076321d207816 */ /* 0x010fe20000000020 */
[----:B------:R-:W-:-:S05]  /*6ba40*/  IMAD.WIDE R28, R6, 0x2, R18 ;  /* 0x00000002061c7825 */ /* 0x000fca00078e0212 */
[----:B------:R0:W-:Y:S02]  /*6ba50*/  @P4 STG.E.U16 [R28.64], R32 ;  /* 0x000000201c004986 */ /* 0x0001e4000c101506 */
[----:B0-----:R-:W-:Y:S01]  /*6ba60*/  IMAD.WIDE R28, R6, 0x2, R20 ;  /* 0x00000002061c7825 */ /* 0x001fe200078e0214 */
[----:B--2---:R-:W-:-:S05]  /*6ba70*/  PRMT R32, R5, 0x7632, R32 ;  /* 0x0000763205207816 */ /* 0x004fca0000000020 */
[----:B------:R0:W-:Y:S02]  /*6ba80*/  @P0 STG.E.U16 [R28.64], R32 ;  /* 0x000000201c000986 */ /* 0x0001e4000c101506 */
[----:B0-----:R-:W-:Y:S01]  /*6ba90*/  PRMT R32, R31, 0x7632, R32 ;  /* 0x000076321f207816 */ /* 0x001fe20000000020 */
[----:B------:R-:W-:Y:S01]  /*6baa0*/  IMAD.WIDE R28, R6, 0x2, R26 ;  /* 0x00000002061c7825 */ /* 0x000fe200078e021a */
[----:B------:R-:W2:Y:S04]  /*6bab0*/  LDL.LU R31, [R1+0x2a64] ;  /* 0x002a6400011f7983 */ /* 0x000ea80000300800 */
[----:B------:R0:W-:Y:S04]  /*6bac0*/  STL [R1+0x2b2c], R26 ;  /* 0x002b2c1a01007387 */ /* 0x0001e80000100800 */
[----:B0-----:R-:W4:Y:S04]  /*6bad0*/  LDL R26, [R1+0x2970] ;  /* 0x00297000011a7983 */ /* 0x001f280000100800 */
[----:B------:R0:W-:Y:S04]  /*6bae0*/  STL [R1+0x2b28], R27 ;  /* 0x002b281b01007387 */ /* 0x0001e80000100800 */
[----:B0-----:R-:W2:Y:S01]  /*6baf0*/  LDL.LU R27, [R1+0x5c8] ;  /* 0x0005c800011b7983 */ /* 0x001ea20000300800 */
[----:B------:R-:W-:-:S02]  /*6bb00*/  ISETP.LT.AND P1, PT, R60, c[0x0][0x178], !P2 ;  /* 0x00005e003c007a0c */ /* 0x000fc40005721270 */
[----:B------:R-:W-:Y:S01]  /*6bb10*/  ISETP.LT.AND P3, PT, R37, c[0x0][0x178], !P2 ;  /* 0x00005e0025007a0c */ /* 0x000fe20005761270 */
[----:B------:R-:W-:Y:S01]  /*6bb20*/  IMAD.WIDE R4, R6, 0x2, R22 ;  /* 0x0000000206047825 */ /* 0x000fe200078e0216 */
[----:B---3--:R-:W-:Y:S02]  /*6bb30*/  PRMT R30, R2, 0x7632, R30 ;  /* 0x00007632021e7816 */ /* 0x008fe4000000001e */
[----:B------:R-:W-:Y:S01]  /*6bb40*/  PRMT R0, R3, 0x7632, R0 ;  /* 0x0000763203007816 */ /* 0x000fe20000000000 */
[----:B------:R-:W-:Y:S01]  /*6bb50*/  IMAD.WIDE R2, R6, 0x2, R24 ;  /* 0x0000000206027825 */ /* 0x000fe200078e0218 */
[----:B------:R-:W-:-:S05]  /*6bb60*/  ISETP.LT.AND P4, PT, R57, c[0x0][0x178], !P2 ;  /* 0x00005e0039007a0c */ /* 0x000fca0005781270 */
[----:B------:R0:W-:Y:S01]  /*6bb70*/  @P1 STG.E.U16 [R4.64], R30 ;  /* 0x0000001e04001986 */ /* 0x0001e2000c101506 */
[----:B------:R-:W-:-:S03]  /*6bb80*/  ISETP.LT.AND P1, PT, R58, c[0x0][0x178], !P2 ;  /* 0x00005e003a007a0c */ /* 0x000fc60005721270 */
[----:B------:R1:W-:Y:S01]  /*6bb90*/  @P3 STG.E.U16 [R2.64], R0 ;  /* 0x0000000002003986 */ /* 0x0003e2000c101506 */
[----:B------:R-:W-:-:S03]  /*6bba0*/  ISETP.LT.AND P3, PT, R61, c[0x0][0x178], !P2 ;  /* 0x00005e003d007a0c */ /* 0x000fc60005761270 */
[----:B------:R3:W-:Y:S01]  /*6bbb0*/  @P4 STG.E.U16 [R28.64], R32 ;  /* 0x000000201c004986 */ /* 0x0007e2000c101506 */
[----:B0-----:R-:W-:Y:S01]  /*6bbc0*/  PRMT R30, R15, 0x7632, R30 ;  /* 0x000076320f1e7816 */ /* 0x001fe2000000001e */
[C---:B------:R-:W-:Y:S02]  /*6bbd0*/  IMAD.WIDE R4, R6.reuse, 0x2, R42 ;  /* 0x0000000206047825 */ /* 0x040fe400078e022a */
[----:B------:R-:W3:Y:S02]  /*6bbe0*/  LDL R15, [R1+0x788] ;  /* 0x00078800010f7983 */ /* 0x000ee40000100800 */
[----:B-1----:R-:W-:Y:S01]  /*6bbf0*/  IMAD.WIDE R2, R6, 0x2, R40 ;  /* 0x0000000206027825 */ /* 0x002fe200078e0228 */
[----:B--2---:R-:W-:Y:S02]  /*6bc00*/  PRMT R0, R27, 0x7632, R0 ;  /* 0x000076321b007816 */ /* 0x004fe40000000000 */
[----:B----4-:R-:W-:Y:S02]  /*6bc10*/  ISETP.LT.AND P5, PT, R26, c[0x0][0x178], !P2 ;  /* 0x00005e001a007a0c */ /* 0x010fe400057a1270 */
[----:B------:R-:W-:Y:S01]  /*6bc20*/  ISETP.LT.AND P6, PT, R52, c[0x0][0x178], !P2 ;  /* 0x00005e0034007a0c */ /* 0x000fe200057c1270 */
[----:B------:R-:W-:Y:S04]  /*6bc30*/  @P1 STG.E.U16 [R2.64], R0 ;  /* 0x0000000002001986 */ /* 0x000fe8000c101506 */
[----:B------:R0:W-:Y:S01]  /*6bc40*/  @P3 STG.E.U16 [R4.64], R30 ;  /* 0x0000001e04003986 */ /* 0x0001e2000c101506 */
[----:B------:R-:W-:-:S02]  /*6bc50*/  ISETP.LT.AND P4, PT, R54, c[0x0][0x178], !P2 ;  /* 0x00005e0036007a0c */ /* 0x000fc40005781270 */
[----:B------:R-:W-:Y:S01]  /*6bc60*/  ISETP.GE.AND P0, PT, R31, c[0x0][0x17c], PT ;  /* 0x00005f001f007a0c */ /* 0x000fe20003f06270 */
[----:B---3--:R-:W-:Y:S01]  /*6bc70*/  IMAD.WIDE R28, R6, 0x2, R44 ;  /* 0x00000002061c7825 */ /* 0x008fe200078e022c */
[----:B------:R-:W-:Y:S01]  /*6bc80*/  PRMT R34, R33, 0x7632, R34 ;  /* 0x0000763221227816 */ /* 0x000fe20000000022 */
[----:B------:R-:W2:Y:S01]  /*6bc90*/  LDL R26, [R1+0x718] ;  /* 0x00071800011a7983 */ /* 0x000ea20000100800 */
[----:B------:R-:W-:-:S03]  /*6bca0*/  PRMT R36, R53, 0x7632, R36 ;  /* 0x0000763235247816 */ /* 0x000fc60000000024 */
[----:B------:R-:W3:Y:S04]  /*6bcb0*/  LDL R27, [R1+0x708] ;  /* 0x00070800011b7983 */ /* 0x000ee80000100800 */
[----:B0-----:R-:W4:Y:S01]  /*6bcc0*/  LDL R5, [R1+0x2958] ;  /* 0x0029580001057983 */ /* 0x001f220000100800 */
[----:B------:R-:W-:Y:S01]  /*6bcd0*/  ISETP.LT.AND P2, PT, R55, c[0x0][0x178], !P2 ;  /* 0x00005e0037007a0c */ /* 0x000fe20005741270 */
[C---:B------:R-:W-:Y:S01]  /*6bce0*/  IMAD.WIDE R32, R6.reuse, 0x2, R46 ;  /* 0x0000000206207825 */ /* 0x040fe200078e022e */
[----:B------:R-:W-:Y:S02]  /*6bcf0*/  ISETP.LT.AND P1, PT, R35, c[0x0][0x178], !P0 ;  /* 0x00005e0023007a0c */ /* 0x000fe40004721270 */
[----:B------:R-:W-:Y:S01]  /*6bd00*/  PRMT R4, R7, 0x7632, R4 ;  /* 0x0000763207047816 */ /* 0x000fe20000000004 */
[C---:B------:R-:W-:Y:S01]  /*6bd10*/  IMAD.WIDE R2, R6.reuse, 0x2, R48 ;  /* 0x0000000206027825 */ /* 0x040fe200078e0230 */
[----:B------:R-:W-:Y:S01]  /*6bd20*/  IADD3 R0, R6, c[0x0][0x198], RZ ;  /* 0x0000660006007a10 */ /* 0x000fe20007ffe0ff */
[----:B------:R0:W-:Y:S04]  /*6bd30*/  @P5 STG.E.U16 [R28.64], R34 ;  /* 0x000000221c005986 */ /* 0x0001e8000c101506 */
[----:B------:R-:W-:Y:S04]  /*6bd40*/  @P6 STG.E.U16 [R32.64], R36 ;  /* 0x0000002420006986 */ /* 0x000fe8000c101506 */
[----:B------:R1:W-:Y:S01]  /*6bd50*/  @P4 STG.E.U16 [R2.64], R4 ;  /* 0x0000000402004986 */ /* 0x0003e2000c101506 */
[----:B0-----:R-:W-:-:S03]  /*6bd60*/  PRMT R34, R34, 0x7632, R34 ;  /* 0x0000763222227816 */ /* 0x001fc60000000022 */
[----:B------:R-:W2:Y:S04]  /*6bd70*/  LDL.LU R53, [R1+0x6a8] ;  /* 0x0006a80001357983 */ /* 0x000ea80000300800 */
[----:B------:R-:W2:Y:S01]  /*6bd80*/  LDL.LU R31, [R1+0x698] ;  /* 0x00069800011f7983 */ /* 0x000ea20000300800 */
[----:B-1----:R-:W-:-:S03]  /*6bd90*/  IMAD.WIDE R2, R6, 0x2, R50 ;  /* 0x0000000206027825 */ /* 0x002fc600078e0232 */
[----:B------:R-:W2:Y:S04]  /*6bda0*/  LDL.LU R7, [R1+0x688] ;  /* 0x0006880001077983 */ /* 0x000ea80000300800 */
[----:B------:R0:W-:Y:S04]  /*6bdb0*/  @P2 STG.E.U16 [R2.64], R34 ;  /* 0x0000002202002986 */ /* 0x0001e8000c101506 */
[----:B0-----:R-:W2:Y:S04]  /*6bdc0*/  LDL R2, [R1+0x768] ;  /* 0x0007680001027983 */ /* 0x001ea80000100800 */
[----:B------:R-:W2:Y:S01]  /*6bdd0*/  LDL R3, [R1+0x2950] ;  /* 0x0029500001037983 */ /* 0x000ea20000100800 */
[----:B----4-:R-:W-:Y:S01]  /*6bde0*/  ISETP.LT.AND P4, PT, R5, c[0x0][0x178], !P0 ;  /* 0x00005e0005007a0c */ /* 0x010fe20004781270 */
[----:B------:R-:W-:-:S05]  /*6bdf0*/  IMAD.WIDE R4, R0, 0x2, R8 ;  /* 0x0000000200047825 */ /* 0x000fca00078e0208 */
[----:B------:R0:W-:Y:S04]  /*6be00*/  @P1 STG.E.U16 [R4.64], R15 ;  /* 0x0000000f04001986 */ /* 0x0001e8000c101506 */
[----:B0-----:R-:W4:Y:S04]  /*6be10*/  LDL.LU R15, [R1+0x2b30] ;  /* 0x002b3000010f7983 */ /* 0x001f280000300800 */
[----:B------:R-:W2:Y:S01]  /*6be20*/  LDL R5, [R1+0x778] ;  /* 0x0007780001057983 */ /* 0x000ea20000100800 */
[----:B------:R-:W-:Y:S01]  /*6be30*/  ISETP.LT.AND P3, PT, R56, c[0x0][0x178], !P0 ;  /* 0x00005e0038007a0c */ /* 0x000fe20004761270 */
[----:B------:R-:W-:Y:S01]  /*6be40*/  IMAD.WIDE R28, R0, 0x2, R10 ;  /* 0x00000002001c7825 */ /* 0x000fe200078e020a */
[----:B------:R-:W-:-:S03]  /*6be50*/  ISETP.LT.AND P5, PT, R38, c[0x0][0x178], !P0 ;  /* 0x00005e0026007a0c */ /* 0x000fc600047a1270 */
[----:B------:R-:W-:Y:S01]  /*6be60*/  IMAD.WIDE R32, R0, 0x2, R12 ;  /* 0x0000000200207825 */ /* 0x000fe200078e020c */
[----:B------:R-:W-:-:S07]  /*6be70*/  ISETP.LT.AND P6, PT, R39, c[0x0][0x178], !P0 ;  /* 0x00005e0027007a0c */ /* 0x000fce00047c1270 */
[----:B--2---:R0:W-:Y:S04]  /*6be80*/  @P3 STG.E.U16 [R28.64], R5 ;  /* 0x000000051c003986 */ /* 0x0041e8000c101506 */
[----:B0-----:R-:W2:Y:S04]  /*6be90*/  LDL R28, [R1+0x758] ;  /* 0x00075800011c7983 */ /* 0x001ea80000100800 */
[----:B------:R-:W3:Y:S01]  /*6bea0*/  LDL R29, [R1+0x728] ;  /* 0x00072800011d7983 */ /* 0x000ee20000100800 */
[----:B------:R-:W-:-:S03]  /*6beb0*/  ISETP.LT.AND P1, PT, R3, c[0x0][0x178], !P0 ;  /* 0x00005e0003007a0c */ /* 0x000fc60004721270 */
[----:B------:R4:W-:Y:S01]  /*6bec0*/  @P5 STG.E.U16 [R32.64], R2 ;  /* 0x0000000220005986 */ /* 0x0009e2000c101506 */
[----:B------:R-:W-:-:S04]  /*6bed0*/  IMAD.WIDE R4, R0, 0x2, R16 ;  /* 0x0000000200047825 */ /* 0x000fc800078e0210 */
[----:B----4-:R-:W-:-:S05]  /*6bee0*/  IMAD.WIDE R2, R0, 0x2, R14 ;  /* 0x0000000200027825 */ /* 0x010fca00078e020e */
[----:B--2---:R0:W-:Y:S04]  /*6bef0*/  @P4 STG.E.U16 [R2.64], R28 ;  /* 0x0000001c02004986 */ /* 0x0041e8000c101506 */
[----:B---3--:R-:W-:Y:S01]  /*6bf00*/  @P6 STG.E.U16 [R4.64], R29 ;  /* 0x0000001d04006986 */ /* 0x008fe2000c101506 */
[----:B0-----:R-:W-:-:S05]  /*6bf10*/  IMAD.WIDE R2, R0, 0x2, R18 ;  /* 0x0000000200027825 */ /* 0x001fca00078e0212 */
[----:B------:R0:W-:Y:S04]  /*6bf20*/  @P1 STG.E.U16 [R2.64], R26 ;  /* 0x0000001a02001986 */ /* 0x0001e8000c101506 */
[----:B0-----:R-:W2:Y:S04]  /*6bf30*/  LDL.LU R26, [R1+0x2b2c] ;  /* 0x002b2c00011a7983 */ /* 0x001ea80000300800 */
[----:B------:R-:W3:Y:S01]  /*6bf40*/  LDL R2, [R1+0x6f8] ;  /* 0x0006f80001027983 */ /* 0x000ee20000100800 */
[----:B------:R-:W-:Y:S02]  /*6bf50*/  ISETP.LT.AND P2, PT, R59, c[0x0][0x178], !P0 ;  /* 0x00005e003b007a0c */ /* 0x000fe40004741270 */
[----:B------:R-:W-:Y:S01]  /*6bf60*/  ISETP.LT.AND P3, PT, R60, c[0x0][0x178], !P0 ;  /* 0x00005e003c007a0c */ /* 0x000fe20004761270 */
[C---:B------:R-:W-:Y:S01]  /*6bf70*/  IMAD.WIDE R4, R0.reuse, 0x2, R20 ;  /* 0x0000000200047825 */ /* 0x040fe200078e0214 */
[----:B------:R-:W4:Y:S03]  /*6bf80*/  LDL R3, [R1+0x6e8] ;  /* 0x0006e80001037983 */ /* 0x000f260000100800 */
[----:B------:R-:W-:-:S06]  /*6bf90*/  IMAD.WIDE R28, R0, 0x2, R22 ;  /* 0x00000002001c7825 */ /* 0x000fcc00078e0216 */
[----:B------:R0:W-:Y:S04]  /*6bfa0*/  @P2 STG.E.U16 [R4.64], R27 ;  /* 0x0000001b04002986 */ /* 0x0001e8000c101506 */
[----:B0-----:R-:W2:Y:S04]  /*6bfb0*/  LDL.LU R27, [R1+0x2b28] ;  /* 0x002b2800011b7983 */ /* 0x001ea80000300800 */
[----:B------:R-:W2:Y:S04]  /*6bfc0*/  LDL R5, [R1+0x2970] ;  /* 0x0029700001057983 */ /* 0x000ea80000100800 */
[----:B---3--:R0:W-:Y:S04]  /*6bfd0*/  @P3 STG.E.U16 [R28.64], R2 ;  /* 0x000000021c003986 */ /* 0x0081e8000c101506 */
[----:B0-----:R-:W3:Y:S04]  /*6bfe0*/  LDL.LU R28, [R1+0x2a68] ;  /* 0x002a6800011c7983 */ /* 0x001ee80000300800 */
[----:B------:R-:W3:Y:S01]  /*6bff0*/  LDL R29, [R1+0x6d8] ;  /* 0x0006d800011d7983 */ /* 0x000ee20000100800 */
[----:B------:R-:W-:-:S02]  /*6c000*/  ISETP.LT.AND P5, PT, R37, c[0x0][0x178], !P0 ;  /* 0x00005e0025007a0c */ /* 0x000fc400047a1270 */
[----:B------:R-:W-:Y:S01]  /*6c010*/  ISETP.LT.AND P6, PT, R57, c[0x0][0x178], !P0 ;  /* 0x00005e0039007a0c */ /* 0x000fe200047c1270 */
[----:B------:R-:W-:-:S10]  /*6c020*/  IMAD.WIDE R32, R0, 0x2, R24 ;  /* 0x0000000200207825 */ /* 0x000fd400078e0218 */
[----:B----4-:R2:W-:Y:S01]  /*6c030*/  @P5 STG.E.U16 [R32.64], R3 ;  /* 0x0000000320005986 */ /* 0x0105e2000c101506 */
[----:B------:R-:W-:Y:S01]  /*6c040*/  ISETP.LT.AND P5, PT, R52, c[0x0][0x178], !P0 ;  /* 0x00005e0034007a0c */ /* 0x000fe200047a1270 */
[----:B--2---:R-:W-:Y:S02]  /*6c050*/  IMAD.WIDE R2, R0, 0x2, R26 ;  /* 0x0000000200027825 */ /* 0x004fe400078e021a */
[----:B------:R-:W2:Y:S04]  /*6c060*/  LDL.LU R33, [R1+0x2a6c] ;  /* 0x002a6c0001217983 */ /* 0x000ea80000300800 */
[----:B------:R0:W-:Y:S04]  /*6c070*/  STL [R1+0x2b20], R52 ;  /* 0x002b203401007387 */ /* 0x0001e80000100800 */
[----:B0-----:R-:W4:Y:S04]  /*6c080*/  LDL.LU R52, [R1+0x6c8] ;  /* 0x0006c80001347983 */ /* 0x001f280000300800 */
[----:B------:R0:W-:Y:S04]  /*6c090*/  STL [R1+0x2b1c], R54 ;  /* 0x002b1c3601007387 */ /* 0x0001e80000100800 */
[----:B---3--:R1:W-:Y:S01]  /*6c0a0*/  @P6 STG.E.U16 [R2.64], R29 ;  /* 0x0000001d02006986 */ /* 0x0083e2000c101506 */
[----:B------:R-:W-:-:S03]  /*6c0b0*/  ISETP.LT.AND P6, PT, R54, c[0x0][0x178], !P0 ;  /* 0x00005e0036007a0c */ /* 0x000fc600047c1270 */
[----:B0-----:R-:W3:Y:S01]  /*6c0c0*/  LDL.LU R54, [R1+0x6b8] ;  /* 0x0006b80001367983 */ /* 0x001ee20000300800 */
[----:B------:R-:W-:Y:S02]  /*6c0d0*/  ISETP.LT.AND P4, PT, R58, c[0x0][0x178], !P0 ;  /* 0x00005e003a007a0c */ /* 0x000fe40004781270 */
[----:B------:R-:W-:Y:S02]  /*6c0e0*/  ISETP.LT.AND P2, PT, R61, c[0x0][0x178], !P0 ;  /* 0x00005e003d007a0c */ /* 0x000fe40004741270 */
[----:B------:R-:W-:Y:S01]  /*6c0f0*/  ISETP.LT.AND P3, PT, R5, c[0x0][0x178], !P0 ;  /* 0x00005e0005007a0c */ /* 0x000fe20004761270 */
[----:B------:R-:W-:Y:S01]  /*6c100*/  IMAD.WIDE R4, R0, 0x2, R40 ;  /* 0x0000000200047825 */ /* 0x000fe200078e0228 */
[----:B------:R-:W-:-:S03]  /*6c110*/  ISETP.GE.AND P1, PT, R28, c[0x0][0x17c], PT ;  /* 0x00005f001c007a0c */ /* 0x000fc60003f26270 */
[----:B-1----:R-:W-:-:S04]  /*6c120*/  IMAD.WIDE R28, R0, 0x2, R42 ;  /* 0x00000002001c7825 */ /* 0x002fc800078e022a */
[----:B------:R-:W-:Y:S01]  /*6c130*/  IMAD.WIDE R2, R0, 0x2, R44 ;  /* 0x0000000200027825 */ /* 0x000fe200078e022c */
[----:B----4-:R0:W-:Y:S01]  /*6c140*/  @P4 STG.E.U16 [R4.64], R52 ;  /* 0x0000003404004986 */ /* 0x0101e2000c101506 */
[----:B--2---:R-:W-:-:S03]  /*6c150*/  ISETP.GE.AND P4, PT, R33, c[0x0][0x17c], PT ;  /* 0x00005f0021007a0c */ /* 0x004fc60003f86270 */
[----:B------:R-:W2:Y:S01]  /*6c160*/  LDL.LU R33, [R1+0x6f8] ;  /* 0x0006f80001217983 */ /* 0x000ea20000300800 */
[----:B0-----:R-:W-:-:S03]  /*6c170*/  IMAD.WIDE R4, R0, 0x2, R46 ;  /* 0x0000000200047825 */ /* 0x001fc600078e022e */
[----:B---3--:R0:W-:Y:S04]  /*6c180*/  @P2 STG.E.U16 [R28.64], R54 ;  /* 0x000000361c002986 */ /* 0x0081e8000c101506 */
[----:B------:R-:W-:Y:S04]  /*6c190*/  @P3 STG.E.U16 [R2.64], R53 ;  /* 0x0000003502003986 */ /* 0x000fe8000c101506 */
[----:B------:R1:W-:Y:S01]  /*6c1a0*/  @P5 STG.E.U16 [R4.64], R31 ;  /* 0x0000001f04005986 */ /* 0x0003e2000c101506 */
[----:B0-----:R-:W-:Y:S01]  /*6c1b0*/  IMAD.WIDE R28, R0, 0x2, R48 ;  /* 0x00000002001c7825 */ /* 0x001fe200078e0230 */
[----:B------:R-:W-:-:S04]  /*6c1c0*/  ISETP.LT.AND P5, PT, R38, c[0x0][0x178], !P1 ;  /* 0x00005e0026007a0c */ /* 0x000fc80004fa1270 */
[----:B------:R0:W-:Y:S04]  /*6c1d0*/  @P6 STG.E.U16 [R28.64], R7 ;  /* 0x000000071c006986 */ /* 0x0001e8000c101506 */
[----:B-1----:R-:W3:Y:S04]  /*6c1e0*/  LDL.LU R4, [R1+0x778] ;  /* 0x0007780001047983 */ /* 0x002ee80000300800 */
[----:B------:R-:W4:Y:S04]  /*6c1f0*/  LDL.LU R5, [R1+0x768] ;  /* 0x0007680001057983 */ /* 0x000f280000300800 */
[----:B0-----:R-:W2:Y:S04]  /*6c200*/  LDL.LU R28, [R1+0x788] ;  /* 0x00078800011c7983 */ /* 0x001ea80000300800 */
[----:B------:R-:W2:Y:S04]  /*6c210*/  LDL R29, [R1+0x2958] ;  /* 0x00295800011d7983 */ /* 0x000ea80000100800 */
[----:B------:R-:W2:Y:S01]  /*6c220*/  LDL.LU R38, [R1+0x2b24] ;  /* 0x002b240001267983 */ /* 0x000ea20000300800 */
[----:B------:R-:W-:Y:S01]  /*6c230*/  ISETP.LT.AND P0, PT, R55, c[0x0][0x178], !P0 ;  /* 0x00005e0037007a0c */ /* 0x000fe20004701270 */
[----:B------:R-:W-:Y:S01]  /*6c240*/  IMAD.WIDE R2, R0, 0x2, R50 ;  /* 0x0000000200027825 */ /* 0x000fe200078e0232 */
[----:B------:R-:W-:-:S02]  /*6c250*/  ISETP.LT.AND P2, PT, R35, c[0x0][0x178], !P1 ;  /* 0x00005e0023007a0c */ /* 0x000fc40004f41270 */
[----:B------:R-:W-:Y:S02]  /*6c260*/  ISETP.LT.AND P3, PT, R56, c[0x0][0x178], !P1 ;  /* 0x00005e0038007a0c */ /* 0x000fe40004f61270 */
[----:B------:R-:W-:Y:S02]  /*6c270*/  IADD3 R0, R0, c[0x0][0x198], RZ ;  /* 0x0000660000007a10 */ /* 0x000fe40007ffe0ff */
[----:B---3--:R-:W-:Y:S02]  /*6c280*/  PRMT R6, R4, 0x7632, R6 ;  /* 0x0000763204067816 */ /* 0x008fe40000000006 */
[----:B----4-:R-:W-:Y:S01]  /*6c290*/  PRMT R30, R5, 0x7632, R30 ;  /* 0x00007632051e7816 */ /* 0x010fe2000000001e */
[----:B------:R-:W-:Y:S01]  /*6c2a0*/  IMAD.WIDE R4, R0, 0x2, R10 ;  /* 0x0000000200047825 */ /* 0x000fe200078e020a */
[----:B--2---:R-:W-:Y:S01]  /*6c2b0*/  PRMT R32, R28, 0x7632, R32 ;  /* 0x000076321c207816 */ /* 0x004fe20000000020 */
[----:B------:R0:W-:Y:S01]  /*6c2c0*/  @P0 STG.E.U16 [R2.64], R38 ;  /* 0x0000002602000986 */ /* 0x0001e2000c101506 */
[----:B------:R-:W-:Y:S01]  /*6c2d0*/  ISETP.LT.AND P0, PT, R29, c[0x0][0x178], !P1 ;  /* 0x00005e001d007a0c */ /* 0x000fe20004f01270 */
[----:B------:R-:W-:-:S05]  /*6c2e0*/  IMAD.WIDE R28, R0, 0x2, R8 ;  /* 0x00000002001c7825 */ /* 0x000fca00078e0208 */
[----:B------:R1:W-:Y:S01]  /*6c2f0*/  @P2 STG.E.U16 [R28.64], R32 ;  /* 0x000000201c002986 */ /* 0x0003e2000c101506 */
[----:B0-----:R-:W-:-:S03]  /*6c300*/  IMAD.WIDE R2, R0, 0x2, R12 ;  /* 0x0000000200027825 */ /* 0x001fc600078e020c */
[----:B------:R0:W-:Y:S04]  /*6c310*/  @P3 STG.E.U16 [R4.64], R6 ;  /* 0x0000000604003986 */ /* 0x0001e8000c101506 */
[----:B------:R2:W-:Y:S04]  /*6c320*/  @P5 STG.E.U16 [R2.64], R30 ;  /* 0x0000001e02005986 */ /* 0x0005e8000c101506 */
[----:B-1----:R-:W3:Y:S04]  /*6c330*/  LDL.LU R29, [R1+0x758] ;  /* 0x00075800011d7983 */ /* 0x002ee80000300800 */
[----:B0-----:R-:W4:Y:S04]  /*6c340*/  LDL.LU R4, [R1+0x718] ;  /* 0x0007180001047983 */ /* 0x001f280000300800 */
[----:B------:R-:W4:Y:S04]  /*6c350*/  LDL.LU R5, [R1+0x708] ;  /* 0x0007080001057983 */ /* 0x000f280000300800 */
[----:B--2---:R-:W2:Y:S04]  /*6c360*/  LDL R2, [R1+0x2950] ;  /* 0x0029500001027983 */ /* 0x004ea80000100800 */
[----:B------:R-:W2:Y:S01]  /*6c370*/  LDL.LU R3, [R1+0x728] ;  /* 0x0007280001037983 */ /* 0x000ea20000300800 */
[----:B------:R-:W-:-:S02]  /*6c380*/  ISETP.LT.AND P2, PT, R39, c[0x0][0x178], !P1 ;  /* 0x00005e0027007a0c */ /* 0x000fc40004f41270 */
[----:B---3--:R-:W-:Y:S01]  /*6c390*/  PRMT R32, R29, 0x7632, R32 ;  /* 0x000076321d207816 */ /* 0x008fe20000000020 */
[----:B------:R-:W-:Y:S01]  /*6c3a0*/  IMAD.WIDE R28, R0, 0x2, R14 ;  /* 0x00000002001c7825 */ /* 0x000fe200078e020e */
[----:B----4-:R-:W-:Y:S02]  /*6c3b0*/  PRMT R30, R4, 0x7632, R30 ;  /* 0x00007632041e7816 */ /* 0x010fe4000000001e */
[----:B--2---:R-:W-:Y:S02]  /*6c3c0*/  ISETP.LT.AND P3, PT, R2, c[0x0][0x178], !P1 ;  /* 0x00005e0002007a0c */ /* 0x004fe40004f61270 */
[----:B------:R-:W-:Y:S02]  /*6c3d0*/  PRMT R34, R5, 0x7632, R34 ;  /* 0x0000763205227816 */ /* 0x000fe40000000022 */
[----:B------:R-:W-:Y:S01]  /*6c3e0*/  PRMT R6, R3, 0x7632, R6 ;  /* 0x0000763203067816 */ /* 0x000fe20000000006 */
[C---:B------:R-:W-:Y:S01]  /*6c3f0*/  IMAD.WIDE R2, R0.reuse, 0x2, R16 ;  /* 0x0000000200027825 */ /* 0x040fe200078e0210 */
[----:B------:R-:W-:Y:S03]  /*6c400*/  @P0 STG.E.U16 [R28.64], R32 ;  /* 0x000000201c000986 */ /* 0x000fe6000c101506 */
[----:B------:R-:W-:Y:S01]  /*6c410*/  IMAD.WIDE R4, R0, 0x2, R18 ;  /* 0x0000000200047825 */ /* 0x000fe200078e0212 */
[----:B------:R0:W-:Y:S04]  /*6c420*/  @P2 STG.E.U16 [R2.64], R6 ;  /* 0x0000000602002986 */ /* 0x0001e8000c101506 */
[----:B------:R1:W-:Y:S04]  /*6c430*/  @P3 STG.E.U16 [R4.64], R30 ;  /* 0x0000001e04003986 */ /* 0x0003e8000c101506 */
[----:B0-----:R-:W2:Y:S04]  /*6c440*/  LDL.LU R2, [R1+0x6d8] ;  /* 0x0006d80001027983 */ /* 0x001ea80000300800 */
[----:B------:R-:W3:Y:S04]  /*6c450*/  LDL R3, [R1+0x2970] ;  /* 0x0029700001037983 */ /* 0x000ee80000100800 */
[----:B-1----:R-:W4:Y:S01]  /*6c460*/  LDL.LU R5, [R1+0x6e8] ;  /* 0x0006e80001057983 */ /* 0x002f220000300800 */
[----:B------:R-:W-:-:S03]  /*6c470*/  PRMT R30, R52, 0x7632, R30 ;  /* 0x00007632341e7816 */ /* 0x000fc6000000001e */
[----:B------:R-:W-:Y:S04]  /*6c480*/  STL [R1+0x2b14], R61 ;  /* 0x002b143d01007387 */ /* 0x000fe80000100800 */
[----:B------:R-:W3:Y:S01]  /*6c490*/  LDL.LU R52, [R1+0x2b20] ;  /* 0x002b200001347983 */ /* 0x000ee20000300800 */
[----:B------:R-:W-:Y:S02]  /*6c4a0*/  ISETP.LT.AND P0, PT, R59, c[0x0][0x178], !P1 ;  /* 0x00005e003b007a0c */ /* 0x000fe40004f01270 */
[----:B------:R-:W-:Y:S01]  /*6c4b0*/  ISETP.LT.AND P5, PT, R60, c[0x0][0x178], !P1 ;  /* 0x00005e003c007a0c */ /* 0x000fe20004fa1270 */
[C---:B------:R-:W-:Y:S01]  /*6c4c0*/  IMAD.WIDE R28, R0.reuse, 0x2, R20 ;  /* 0x00000002001c7825 */ /* 0x040fe200078e0214 */
[----:B------:R-:W-:Y:S02]  /*6c4d0*/  ISETP.LT.AND P2, PT, R37, c[0x0][0x178], !P1 ;  /* 0x00005e0025007a0c */ /* 0x000fe40004f41270 */
[----:B------:R-:W-:Y:S01]  /*6c4e0*/  PRMT R36, R33, 0x7632, R36 ;  /* 0x0000763221247816 */ /* 0x000fe20000000024 */
[----:B------:R-:W-:-:S06]  /*6c4f0*/  IMAD.WIDE R32, R0, 0x2, R22 ;  /* 0x0000000200207825 */ /* 0x000fcc00078e0216 */
[----:B------:R0:W-:Y:S04]  /*6c500*/  @P0 STG.E.U16 [R28.64], R34 ;  /* 0x000000221c000986 */ /* 0x0001e8000c101506 */
[----:B------:R4:W-:Y:S01]  /*6c510*/  @P5 STG.E.U16 [R32.64], R36 ;  /* 0x0000002420005986 */ /* 0x0009e2000c101506 */
[----:B0-----:R-:W-:-:S03]  /*6c520*/  IMAD.WIDE R28, R0, 0x2, R24 ;  /* 0x00000002001c7825 */ /* 0x001fc600078e0218 */
[----:B------:R-:W-:Y:S01]  /*6c530*/  STL [R1+0x2b18], R41 ;  /* 0x002b182901007387 */ /* 0x000fe20000100800 */
[----:B------:R-:W-:Y:S02]  /*6c540*/  ISETP.LT.AND P3, PT, R57, c[0x0][0x178], !P1 ;  /* 0x00005e0039007a0c */ /* 0x000fe40004f61270 */
[----:B------:R-:W-:Y:S02]  /*6c550*/  ISETP.LT.AND P5, PT, R58, c[0x0][0x178], !P1 ;  /* 0x00005e003a007a0c */ /* 0x000fe40004fa1270 */
[----:B------:R-:W-:Y:S02]  /*6c560*/  ISETP.LT.AND P6, PT, R61, c[0x0][0x178], !P1 ;  /* 0x00005e003d007a0c */ /* 0x000fe40004fc1270 */
[----:B----4-:R-:W-:-:S05]  /*6c570*/  PRMT R32, R5, 0x7632, R32 ;  /* 0x0000763205207816 */ /* 0x010fca0000000020 */
[----:B------:R0:W-:Y:S01]  /*6c580*/  @P2 STG.E.U16 [R28.64], R32 ;  /* 0x000000201c002986 */ /* 0x0001e2000c101506 */
[----:B--2---:R-:W-:Y:S02]  /*6c590*/  PRMT R6, R2, 0x7632, R6 ;  /* 0x0000763202067816 */ /* 0x004fe40000000006 */
[----:B0-----:R-:W-:Y:S02]  /*6c5a0*/  PRMT R32, R54, 0x7632, R32 ;  /* 0x0000763236207816 */ /* 0x001fe40000000020 */
[----:B------:R-:W2:Y:S01]  /*6c5b0*/  LDL.LU R54, [R1+0x2b1c] ;  /* 0x002b1c0001367983 */ /* 0x000ea20000300800 */
[----:B---3--:R-:W-:Y:S01]  /*6c5c0*/  ISETP.LT.AND P0, PT, R3, c[0x0][0x178], !P1 ;  /* 0x00005e0003007a0c */ /* 0x008fe20004f01270 */
[C---:B------:R-:W-:Y:S02]  /*6c5d0*/  IMAD.WIDE R4, R0.reuse, 0x2, R26 ;  /* 0x0000000200047825 */ /* 0x040fe400078e021a */
[----:B------:R-:W3:Y:S02]  /*6c5e0*/  LDL R36, [R1+0x2958] ;  /* 0x0029580001247983 */ /* 0x000ee40000100800 */
[----:B------:R-:W-:-:S04]  /*6c5f0*/  IMAD.WIDE R2, R0, 0x2, R40 ;  /* 0x0000000200027825 */ /* 0x000fc800078e0228 */
[----:B------:R-:W-:Y:S01]  /*6c600*/  IMAD.WIDE R28, R0, 0x2, R42 ;  /* 0x00000002001c7825 */ /* 0x000fe200078e022a */
[----:B------:R0:W-:Y:S01]  /*6c610*/  @P3 STG.E.U16 [R4.64], R6 ;  /* 0x0000000604003986 */ /* 0x0001e2000c101506 */
[----:B------:R-:W-:-:S03]  /*6c620*/  ISETP.LT.AND P2, PT, R52, c[0x0][0x178], !P1 ;  /* 0x00005e0034007a0c */ /* 0x000fc60004f41270 */
[----:B------:R1:W-:Y:S04]  /*6c630*/  @P5 STG.E.U16 [R2.64], R30 ;  /* 0x0000001e02005986 */ /* 0x0003e8000c101506 */
[----:B------:R4:W-:Y:S01]  /*6c640*/  @P6 STG.E.U16 [R28.64], R32 ;  /* 0x000000201c006986 */ /* 0x0009e2000c101506 */
[----:B0-----:R-:W-:-:S03]  /*6c650*/  PRMT R4, R53, 0x7632, R4 ;  /* 0x0000763235047816 */ /* 0x001fc60000000004 */
[----:B------:R-:W3:Y:S01]  /*6c660*/  LDL R33, [R1+0x2950] ;  /* 0x0029500001217983 */ /* 0x000ee20000100800 */
[----:B-1----:R-:W-:-:S03]  /*6c670*/  PRMT R30, R7, 0x7632, R30 ;  /* 0x00007632071e7816 */ /* 0x002fc6000000001e */
[----:B----4-:R-:W4:Y:S04]  /*6c680*/  LDL R32, [R1+0x295c] ;  /* 0x00295c0001207983 */ /* 0x010f280000100800 */
[----:B------:R-:W4:Y:S04]  /*6c690*/  LDL.LU R53, [R1+0x3fc] ;  /* 0x0003fc0001357983 */ /* 0x000f280000300800 */
[----:B------:R-:W4:Y:S04]  /*6c6a0*/  LDL.LU R52, [R1+0x3ec] ;  /* 0x0003ec0001347983 */ /* 0x000f280000300800 */
[----:B------:R-:W4:Y:S01]  /*6c6b0*/  LDL.LU R7, [R1+0x2a70] ;  /* 0x002a700001077983 */ /* 0x000f220000300800 */
[----:B------:R-:W-:Y:S01]  /*6c6c0*/  IMAD.WIDE R2, R0, 0x2, R44 ;  /* 0x0000000200027825 */ /* 0x000fe200078e022c */
[----:B------:R-:W-:-:S02]  /*6c6d0*/  PRMT R6, R31, 0x7632, R6 ;  /* 0x000076321f067816 */ /* 0x000fc40000000006 */
[----:B------:R-:W4:Y:S01]  /*6c6e0*/  LDL.LU R31, [R1+0x3dc] ;  /* 0x0003dc00011f7983 */ /* 0x000f220000300800 */
[----:B------:R-:W-:-:S03]  /*6c6f0*/  PRMT R38, R38, 0x7632, R38 ;  /* 0x0000763226267816 */ /* 0x000fc60000000026 */
[----:B------:R0:W-:Y:S01]  /*6c700*/  @P0 STG.E.U16 [R2.64], R4 ;  /* 0x0000000402000986 */ /* 0x0001e2000c101506 */
[----:B------:R-:W-:Y:S01]  /*6c710*/  ISETP.LT.AND P0, PT, R35, c[0x0][0x178], !P4 ;  /* 0x00005e0023007a0c */ /* 0x000fe20006701270 */
[C---:B------:R-:W-:Y:S02]  /*6c720*/  IMAD.WIDE R28, R0.reuse, 0x2, R50 ;  /* 0x00000002001c7825 */ /* 0x040fe400078e0232 */
[----:B------:R-:W4:Y:S01]  /*6c730*/  LDL.LU R41, [R1+0x3cc] ;  /* 0x0003cc0001297983 */ /* 0x000f220000300800 */
[----:B------:R-:W-:-:S03]  /*6c740*/  IADD3 R34, R0, c[0x0][0x198], RZ ;  /* 0x0000660000227a10 */ /* 0x000fc60007ffe0ff */
[----:B------:R-:W4:Y:S01]  /*6c750*/  LDL.LU R61, [R1+0x3bc] ;  /* 0x0003bc00013d7983 */ /* 0x000f220000300800 */
[----:B0-----:R-:W-:-:S04]  /*6c760*/  IMAD.WIDE R2, R0, 0x2, R46 ;  /* 0x0000000200027825 */ /* 0x001fc800078e022e */
[----:B------:R-:W-:Y:S01]  /*6c770*/  IMAD.WIDE R4, R0, 0x2, R48 ;  /* 0x0000000200047825 */ /* 0x000fe200078e0230 */
[----:B------:R-:W-:Y:S04]  /*6c780*/  STL [R1+0x2b08], R35 ;  /* 0x002b082301007387 */ /* 0x000fe80000100800 */
[----:B------:R0:W-:Y:S04]  /*6c790*/  @P2 STG.E.U16 [R2.64], R6 ;  /* 0x0000000602002986 */ /* 0x0001e8000c101506 */
[----:B------:R1:W-:Y:S01]  /*6c7a0*/  STL [R1+0x2b10], R48 ;  /* 0x002b103001007387 */ /* 0x0003e20000100800 */
[----:B0-----:R-:W-:-:S03]  /*6c7b0*/  IMAD.WIDE R2, R34, 0x2, R8 ;  /* 0x0000000222027825 */ /* 0x001fc600078e0208 */
[----:B-1----:R-:W4:Y:S04]  /*6c7c0*/  LDL.LU R48, [R1+0x3ac] ;  /* 0x0003ac0001307983 */ /* 0x002f280000300800 */
[----:B------:R0:W-:Y:S01]  /*6c7d0*/  STL [R1+0x2b0c], R49 ;  /* 0x002b0c3101007387 */ /* 0x0001e20000100800 */
[----:B--2---:R-:W-:Y:S02]  /*6c7e0*/  ISETP.LT.AND P3, PT, R54, c[0x0][0x178], !P1 ;  /* 0x00005e0036007a0c */ /* 0x004fe40004f61270 */
[----:B------:R-:W-:-:S11]  /*6c7f0*/  ISETP.LT.AND P1, PT, R55, c[0x0][0x178], !P1 ;  /* 0x00005e0037007a0c */ /* 0x000fd60004f21270 */
[----:B------:R1:W-:Y:S04]  /*6c800*/  @P3 STG.E.U16 [R4.64], R30 ;  /* 0x0000001e04003986 */ /* 0x0003e8000c101506 */
[----:B------:R-:W-:Y:S01]  /*6c810*/  @P1 STG.E.U16 [R28.64], R38 ;  /* 0x000000261c001986 */ /* 0x000fe2000c101506 */
[----:B---3--:R-:W-:-:S03]  /*6c820*/  ISETP.LT.AND P1, PT, R36, c[0x0][0x178], !P4 ;  /* 0x00005e0024007a0c */ /* 0x008fc60006721270 */
[----:B------:R-:W2:Y:S04]  /*6c830*/  LDL.LU R36, [R1+0x2a74] ;  /* 0x002a740001247983 */ /* 0x000ea80000300800 */
[----:B0-----:R-:W3:Y:S04]  /*6c840*/  LDL.LU R49, [R1+0x35c] ;  /* 0x00035c0001317983 */ /* 0x001ee80000300800 */
[----:B------:R-:W3:Y:S04]  /*6c850*/  LDL.LU R35, [R1+0x34c] ;  /* 0x00034c0001237983 */ /* 0x000ee80000300800 */
[----:B----4-:R0:W-:Y:S01]  /*6c860*/  @P0 STG.E.U16 [R2.64], R53 ;  /* 0x0000003502000986 */ /* 0x0101e2000c101506 */
[----:B------:R-:W-:-:S03]  /*6c870*/  ISETP.GE.AND P0, PT, R7, c[0x0][0x17c], PT ;  /* 0x00005f0007007a0c */ /* 0x000fc60003f06270 */
[----:B------:R-:W4:Y:S01]  /*6c880*/  LDL.LU R7, [R1+0x32c] ;  /* 0x00032c0001077983 */ /* 0x000f220000300800 */
[----:B------:R-:W-:Y:S02]  /*6c890*/  ISETP.LT.AND P5, PT, R56, c[0x0][0x178], !P4 ;  /* 0x00005e0038007a0c */ /* 0x000fe400067a1270 */
[----:B------:R-:W-:Y:S01]  /*6c8a0*/  ISETP.LT.AND P2, PT, R32, c[0x0][0x178], !P4 ;  /* 0x00005e0020007a0c */ /* 0x000fe20006741270 */
[C---:B-1----:R-:W-:Y:S01]  /*6c8b0*/  IMAD.WIDE R4, R34.reuse, 0x2, R10 ;  /* 0x0000000222047825 */ /* 0x042fe200078e020a */
[----:B------:R-:W-:Y:S02]  /*6c8c0*/  ISETP.LT.AND P3, PT, R39, c[0x0][0x178], !P4 ;  /* 0x00005e0027007a0c */ /* 0x000fe40006761270 */
[----:B------:R-:W-:Y:S01]  /*6c8d0*/  ISETP.LT.AND P6, PT, R33, c[0x0][0x178], !P4 ;  /* 0x00005e0021007a0c */ /* 0x000fe200067c1270 */
[----:B0-----:R-:W-:-:S04]  /*6c8e0*/  IMAD.WIDE R2, R34, 0x2, R12 ;  /* 0x0000000222027825 */ /* 0x001fc800078e020c */
[----:B------:R-:W-:Y:S02]  /*6c8f0*/  IMAD.WIDE R28, R34, 0x2, R16 ;  /* 0x00000002221c7825 */ /* 0x000fe400078e0210 */
[----:B------:R0:W-:Y:S01]  /*6c900*/  @P5 STG.E.U16 [R4.64], R52 ;  /* 0x0000003404005986 */ /* 0x0001e2000c101506 */
[----:B------:R-:W-:-:S03]  /*6c910*/  ISETP.LT.AND P5, PT, R59, c[0x0][0x178], !P4 ;  /* 0x00005e003b007a0c */ /* 0x000fc600067a1270 */
[----:B------:R1:W-:Y:S01]  /*6c920*/  @P2 STG.E.U16 [R2.64], R31 ;  /* 0x0000001f02002986 */ /* 0x0003e2000c101506 */
[----:B0-----:R-:W-:-:S03]  /*6c930*/  IMAD.WIDE R4, R34, 0x2, R14 ;  /* 0x0000000222047825 */ /* 0x001fc600078e020e */
[----:B------:R-:W-:Y:S04]  /*6c940*/  STL [R1+0x2afc], R59 ;  /* 0x002afc3b01007387 */ /* 0x000fe80000100800 */
[----:B------:R-:W-:Y:S01]  /*6c950*/  @P1 STG.E.U16 [R4.64], R41 ;  /* 0x0000002904001986 */ /* 0x000fe2000c101506 */
[----:B------:R-:W-:Y:S01]  /*6c960*/  ISETP.LT.AND P1, PT, R60, c[0x0][0x178], !P4 ;  /* 0x00005e003c007a0c */ /* 0x000fe20006721270 */
[C---:B------:R-:W-:Y:S02]  /*6c970*/  IMAD.WIDE R32, R34.reuse, 0x2, R18 ;  /* 0x0000000222207825 */ /* 0x040fe400078e0212 */
[----:B------:R-:W-:Y:S01]  /*6c980*/  @P3 STG.E.U16 [R28.64], R61 ;  /* 0x0000003d1c003986 */ /* 0x000fe2000c101506 */
[----:B------:R-:W-:Y:S01]  /*6c990*/  ISETP.LT.AND P3, PT, R37, c[0x0][0x178], !P4 ;  /* 0x00005e0025007a0c */ /* 0x000fe20006761270 */
[----:B-1----:R-:W-:-:S02]  /*6c9a0*/  IMAD.WIDE R2, R34, 0x2, R20 ;  /* 0x0000000222027825 */ /* 0x002fc400078e0214 */
[----:B------:R0:W-:Y:S04]  /*6c9b0*/  STL [R1+0x2b00], R15 ;  /* 0x002b000f01007387 */ /* 0x0001e80000100800 */
[----:B------:R1:W-:Y:S04]  /*6c9c0*/  @P6 STG.E.U16 [R32.64], R48 ;  /* 0x0000003020006986 */ /* 0x0003e8000c101506 */
[----:B0-----:R-:W4:Y:S04]  /*6c9d0*/  LDL.LU R15, [R1+0x30c] ;  /* 0x00030c00010f7983 */ /* 0x001f280000300800 */
[----:B------:R0:W-:Y:S01]  /*6c9e0*/  STL [R1+0x2af8], R18 ;  /* 0x002af81201007387 */ /* 0x0001e20000100800 */
[----:B------:R-:W-:-:S03]  /*6c9f0*/  PRMT R29, R31, 0x7632, R29 ;  /* 0x000076321f1d7816 */ /* 0x000fc6000000001d */
[----:B------:R0:W-:Y:S01]  /*6ca00*/  STL [R1+0x2af4], R19 ;  /* 0x002af41301007387 */ /* 0x0001e20000100800 */
[----:B-1----:R-:W-:-:S03]  /*6ca10*/  IMAD.WIDE R32, R34, 0x2, R22 ;  /* 0x0000000222207825 */ /* 0x002fc600078e0216 */
[----:B------:R-:W4:Y:S04]  /*6ca20*/  LDL.LU R59, [R1+0x33c] ;  /* 0x00033c00013b7983 */ /* 0x000f280000300800 */
[----:B0-----:R-:W4:Y:S04]  /*6ca30*/  LDL.LU R18, [R1+0x31c] ;  /* 0x00031c0001127983 */ /* 0x001f280000300800 */
[----:B------:R-:W4:Y:S01]  /*6ca40*/  LDL.LU R19, [R1+0x2fc] ;  /* 0x0002fc0001137983 */ /* 0x000f220000300800 */
[----:B------:R-:W-:-:S03]  /*6ca50*/  PRMT R28, R61, 0x7632, R28 ;  /* 0x000076323d1c7816 */ /* 0x000fc6000000001c */
[----:B------:R-:W4:Y:S04]  /*6ca60*/  LDL.LU R31, [R1+0x2dc] ;  /* 0x0002dc00011f7983 */ /* 0x000f280000300800 */
[----:B------:R0:W-:Y:S01]  /*6ca70*/  STL [R1+0x2af0], R58 ;  /* 0x002af03a01007387 */ /* 0x0001e20000100800 */
[----:B--2---:R-:W-:Y:S01]  /*6ca80*/  ISETP.GE.AND P2, PT, R36, c[0x0][0x17c], PT ;  /* 0x00005f0024007a0c */ /* 0x004fe20003f46270 */
[----:B------:R-:W-:Y:S02]  /*6ca90*/  IMAD.WIDE R36, R34, 0x2, R24 ;  /* 0x0000000222247825 */ /* 0x000fe400078e0218 */
[----:B---3--:R1:W-:Y:S01]  /*6caa0*/  @P5 STG.E.U16 [R2.64], R49 ;  /* 0x0000003102005986 */ /* 0x0083e2000c101506 */
[----:B------:R-:W-:-:S03]  /*6cab0*/  ISETP.LT.AND P5, PT, R58, c[0x0][0x178], !P4 ;  /* 0x00005e003a007a0c */ /* 0x000fc600067a1270 */
[----:B0-----:R-:W2:Y:S04]  /*6cac0*/  LDL.LU R58, [R1+0x2ec] ;  /* 0x0002ec00013a7983 */ /* 0x001ea80000300800 */
[----:B------:R0:W-:Y:S01]  /*6cad0*/  @P1 STG.E.U16 [R32.64], R35 ;  /* 0x0000002320001986 */ /* 0x0001e2000c101506 */
[----:B-1----:R-:W-:-:S03]  /*6cae0*/  PRMT R3, R41, 0x7632, R3 ;  /* 0x0000763229037816 */ /* 0x002fc60000000003 */
[----:B------:R-:W3:Y:S04]  /*6caf0*/  LDL.LU R41, [R1+0x2b18] ;  /* 0x002b180001297983 */ /* 0x000ee80000300800 */
[----:B------:R-:W2:Y:S04]  /*6cb00*/  LDL.LU R61, [R1+0x2b14] ;  /* 0x002b1400013d7983 */ /* 0x000ea80000300800 */
[----:B0-----:R-:W3:Y:S04]  /*6cb10*/  LDL R33, [R1+0x2970] ;  /* 0x0029700001217983 */ /* 0x001ee80000100800 */
[----:B----4-:R0:W-:Y:S04]  /*6cb20*/  @P3 STG.E.U16 [R36.64], R7 ;  /* 0x0000000724003986 */ /* 0x0101e8000c101506 */
[----:B0-----:R-:W4:Y:S01]  /*6cb30*/  LDL R37, [R1+0x2974] ;  /* 0x0029740001257983 */ /* 0x001f220000100800 */
[----:B------:R-:W-:-:S02]  /*6cb40*/  ISETP.LT.AND P6, PT, R57, c[0x0][0x178], !P4 ;  /* 0x00005e0039007a0c */ /* 0x000fc400067c1270 */
[----:B------:R-:W-:Y:S02]  /*6cb50*/  PRMT R4, R53, 0x7632, R4 ;  /* 0x0000763235047816 */ /* 0x000fe40000000004 */
[----:B------:R-:W-:Y:S01]  /*6cb60*/  PRMT R30, R52, 0x7632, R30 ;  /* 0x00007632341e7816 */ /* 0x000fe2000000001e */
[----:B------:R-:W-:Y:S01]  /*6cb70*/  IMAD.WIDE R52, R34, 0x2, R26 ;  /* 0x0000000222347825 */ /* 0x000fe200078e021a */
[----:B------:R-:W-:Y:S02]  /*6cb80*/  PRMT R0, R48, 0x7632, R0 ;  /* 0x0000763230007816 */ /* 0x000fe40000000000 */
[----:B------:R-:W4:Y:S01]  /*6cb90*/  LDL.LU R48, [R1+0x2b10] ;  /* 0x002b100001307983 */ /* 0x000f220000300800 */
[----:B------:R-:W-:Y:S02]  /*6cba0*/  PRMT R6, R49, 0x7632, R6 ;  /* 0x0000763231067816 */ /* 0x000fe40000000006 */
[----:B------:R-:W-:Y:S01]  /*6cbb0*/  PRMT R5, R35, 0x7632, R5 ;  /* 0x0000763223057816 */ /* 0x000fe20000000005 */
[----:B------:R-:W4:Y:S01]  /*6cbc0*/  LDL.LU R49, [R1+0x2b0c] ;  /* 0x002b0c0001317983 */ /* 0x000f220000300800 */
[----:B------:R-:W-:-:S03]  /*6cbd0*/  PRMT R2, R7, 0x7632, R2 ;  /* 0x0000763207027816 */ /* 0x000fc60000000002 */
[----:B------:R-:W4:Y:S04]  /*6cbe0*/  LDL.LU R35, [R1+0x2b08] ;  /* 0x002b080001237983 */ /* 0x000f280000300800 */
[----:B------:R-:W4:Y:S04]  /*6cbf0*/  LDL.LU R7, [R1+0x2b04] ;  /* 0x002b040001077983 */ /* 0x000f280000300800 */
[----:B------:R0:W-:Y:S02]  /*6cc00*/  @P6 STG.E.U16 [R52.64], R15 ;  /* 0x0000000f34006986 */ /* 0x0001e4000c101506 */
[----:B0-----:R-:W-:Y:S01]  /*6cc10*/  IMAD.WIDE R52, R34, 0x2, R46 ;  /* 0x0000000222347825 */ /* 0x001fe200078e022e */
[----:B--2---:R-:W-:-:S02]  /*6cc20*/  ISETP.LT.AND P1, PT, R61, c[0x0][0x178], !P4 ;  /* 0x00005e003d007a0c */ /* 0x004fc40006721270 */
[----:B---3--:R-:W-:Y:S01]  /*6cc30*/  ISETP.LT.AND P3, PT, R33, c[0x0][0x178], !P4 ;  /* 0x00005e0021007a0c */ /* 0x008fe20006761270 */
[----:B------:R-:W-:-:S05]  /*6cc40*/  IMAD.WIDE R32, R34, 0x2, R40 ;  /* 0x0000000222207825 */ /* 0x000fca00078e0228 */
[----:B------:R0:W-:Y:S01]  /*6cc50*/  @P5 STG.E.U16 [R32.64], R59 ;  /* 0x0000003b20005986 */ /* 0x0001e2000c101506 */
[----:B----4-:R-:W-:Y:S01]  /*6cc60*/  ISETP.LT.AND P6, PT, R37, c[0x0][0x178], !P4 ;  /* 0x00005e0025007a0c */ /* 0x010fe200067c1270 */
[----:B------:R-:W-:-:S04]  /*6cc70*/  IMAD.WIDE R36, R34, 0x2, R44 ;  /* 0x0000000222247825 */ /* 0x000fc800078e022c */
[----:B0-----:R-:W-:-:S05]  /*6cc80*/  IMAD.WIDE R32, R34, 0x2, R42 ;  /* 0x0000000222207825 */ /* 0x001fca00078e022a */
[----:B------:R-:W-:Y:S04]  /*6cc90*/  @P1 STG.E.U16 [R32.64], R18 ;  /* 0x0000001220001986 */ /* 0x000fe8000c101506 */
[----:B------:R-:W-:Y:S04]  /*6cca0*/  @P3 STG.E.U16 [R36.64], R19 ;  /* 0x0000001324003986 */ /* 0x000fe8000c101506 */
[----:B------:R0:W-:Y:S04]  /*6ccb0*/  @P6 STG.E.U16 [R52.64], R58 ;  /* 0x0000003a34006986 */ /* 0x0001e8000c101506 */
[----:B0-----:R-:W2:Y:S04]  /*6ccc0*/  LDL R52, [R1+0x295c] ;  /* 0x00295c0001347983 */ /* 0x001ea80000100800 */
[----:B------:R-:W3:Y:S01]  /*6ccd0*/  LDL R53, [R1+0x2958] ;  /* 0x0029580001357983 */ /* 0x000ee20000100800 */
[----:B------:R-:W-:-:S02]  /*6cce0*/  ISETP.LT.AND P5, PT, R54, c[0x0][0x178], !P4 ;  /* 0x00005e0036007a0c */ /* 0x000fc400067a1270 */
[----:B------:R-:W-:Y:S02]  /*6ccf0*/  ISETP.LT.AND P4, PT, R55, c[0x0][0x178], !P4 ;  /* 0x00005e0037007a0c */ /* 0x000fe40006781270 */
[----:B------:R-:W-:Y:S01]  /*6cd00*/  ISETP.LT.AND P1, PT, R35, c[0x0][0x178], !P0 ;  /* 0x00005e0023007a0c */ /* 0x000fe20004721270 */
[----:B------:R-:W-:Y:S01]  /*6cd10*/  IMAD.WIDE R32, R34, 0x2, R48 ;  /* 0x0000000222207825 */ /* 0x000fe200078e0230 */
[----:B------:R-:W-:-:S03]  /*6cd20*/  ISETP.LT.AND P3, PT, R56, c[0x0][0x178], !P0 ;  /* 0x00005e0038007a0c */ /* 0x000fc60004761270 */
[C---:B------:R-:W-:Y:S01]  /*6cd30*/  IMAD.WIDE R36, R34.reuse, 0x2, R50 ;  /* 0x0000000222247825 */ /* 0x040fe200078e0232 */
[----:B------:R-:W-:-:S03]  /*6cd40*/  IADD3 R34, R34, c[0x0][0x198], RZ ;  /* 0x0000660022227a10 */ /* 0x000fc60007ffe0ff */
[----:B------:R0:W-:Y:S01]  /*6cd50*/  @P5 STG.E.U16 [R32.64], R31 ;  /* 0x0000001f20005986 */ /* 0x0001e2000c101506 */
[----:B------:R-:W-:-:S03]  /*6cd60*/  PRMT R38, R15, 0x7632, R38 ;  /* 0x000076320f267816 */ /* 0x000fc60000000026 */
[----:B------:R1:W-:Y:S04]  /*6cd70*/  @P4 STG.E.U16 [R36.64], R7 ;  /* 0x0000000724004986 */ /* 0x0003e8000c101506 */
[----:B------:R-:W4:Y:S01]  /*6cd80*/  LDL.LU R15, [R1+0x2b00] ;  /* 0x002b0000010f7983 */ /* 0x000f220000300800 */
[----:B0-----:R-:W-:-:S04]  /*6cd90*/  IMAD.WIDE R32, R34, 0x2, R8 ;  /* 0x0000000222207825 */ /* 0x001fc800078e0208 */
[----:B-1----:R-:W-:Y:S01]  /*6cda0*/  IMAD.WIDE R36, R34, 0x2, R10 ;  /* 0x0000000222247825 */ /* 0x002fe200078e020a */
[----:B------:R-:W-:Y:S01]  /*6cdb0*/  PRMT R7, R59, 0x7632, R7 ;  /* 0x000076323b077816 */ /* 0x000fe20000000007 */
[----:B------:R0:W-:Y:S04]  /*6cdc0*/  @P1 STG.E.U16 [R32.64], R4 ;  /* 0x0000000420001986 */ /* 0x0001e8000c101506 */
[----:B------:R-:W4:Y:S04]  /*6cdd0*/  LDL.LU R59, [R1+0x2afc] ;  /* 0x002afc00013b7983 */ /* 0x000f280000300800 */
[----:B------:R1:W-:Y:S04]  /*6cde0*/  @P3 STG.E.U16 [R36.64], R30 ;  /* 0x0000001e24003986 */ /* 0x0003e8000c101506 */
[----:B0-----:R-:W4:Y:S01]  /*6cdf0*/  LDL R33, [R1+0x2950] ;  /* 0x0029500001217983 */ /* 0x001f220000100800 */
[----:B------:R-:W-:-:S02]  /*6ce00*/  PRMT R4, R19, 0x7632, R4 ;  /* 0x0000763213047816 */ /* 0x000fc40000000004 */
[----:B-1----:R-:W-:Y:S02]  /*6ce10*/  PRMT R30, R18, 0x7632, R30 ;  /* 0x00007632121e7816 */ /* 0x002fe4000000001e */
[----:B--2---:R-:W-:Y:S02]  /*6ce20*/  ISETP.LT.AND P6, PT, R52, c[0x0][0x178], !P0 ;  /* 0x00005e0034007a0c */ /* 0x004fe400047c1270 */
[----:B---3--:R-:W-:Y:S01]  /*6ce30*/  ISETP.LT.AND P4, PT, R53, c[0x0][0x178], !P0 ;  /* 0x00005e0035007a0c */ /* 0x008fe20004781270 */
[----:B------:R-:W-:-:S10]  /*6ce40*/  IMAD.WIDE R52, R34, 0x2, R12 ;  /* 0x0000000222347825 */ /* 0x000fd400078e020c */
[----:B------:R0:W-:Y:S04]  /*6ce50*/  @P6 STG.E.U16 [R52.64], R29 ;  /* 0x0000001d34006986 */ /* 0x0001e8000c101506 */
[----:B0-----:R-:W2:Y:S04]  /*6ce60*/  LDL R29, [R1+0x18bc] ;  /* 0x0018bc00011d7983 */ /* 0x001ea80000100800 */
[----:B------:R-:W3:Y:S04]  /*6ce70*/  LDL.LU R53, [R1+0x2974] ;  /* 0x0029740001357983 */ /* 0x000ee80000300800 */
[----:B------:R-:W3:Y:S04]  /*6ce80*/  LDL.LU R18, [R1+0x2af8] ;  /* 0x002af80001127983 */ /* 0x000ee80000300800 */
[----:B------:R-:W3:Y:S01]  /*6ce90*/  LDL.LU R19, [R1+0x2af4] ;  /* 0x002af40001137983 */ /* 0x000ee20000300800 */
[----:B------:R-:W-:Y:S01]  /*6cea0*/  ISETP.LT.AND P5, PT, R39, c[0x0][0x178], !P0 ;  /* 0x00005e0027007a0c */ /* 0x000fe200047a1270 */
[----:B------:R-:W-:Y:S01]  /*6ceb0*/  IMAD.WIDE R36, R34, 0x2, R16 ;  /* 0x0000000222247825 */ /* 0x000fe200078e0210 */
[----:B----4-:R-:W-:-:S02]  /*6cec0*/  ISETP.LT.AND P3, PT, R59, c[0x0][0x178], !P0 ;  /* 0x00005e003b007a0c */ /* 0x010fc40004761270 */
[----:B------:R-:W-:Y:S01]  /*6ced0*/  ISETP.LT.AND P1, PT, R33, c[0x0][0x178], !P0 ;  /* 0x00005e0021007a0c */ /* 0x000fe20004721270 */
[----:B------:R-:W-:-:S05]  /*6cee0*/  IMAD.WIDE R32, R34, 0x2, R14 ;  /* 0x0000000222207825 */ /* 0x000fca00078e020e */
[----:B------:R0:W-:Y:S04]  /*6cef0*/  @P4 STG.E.U16 [R32.64], R3 ;  /* 0x0000000320004986 */ /* 0x0001e8000c101506 */
[----:B------:R3:W-:Y:S01]  /*6cf00*/  @P5 STG.E.U16 [R36.64], R28 ;  /* 0x0000001c24005986 */ /* 0x0007e2000c101506 */
[----:B0-----:R-:W-:Y:S01]  /*6cf10*/  IMAD.WIDE R32, R34, 0x2, R20 ;  /* 0x0000000222207825 */ /* 0x001fe200078e0214 */
[----:B------:R-:W-:Y:S02]  /*6cf20*/  PRMT R3, R58, 0x7632, R3 ;  /* 0x000076323a037816 */ /* 0x000fe40000000003 */
[----:B------:R-:W4:Y:S01]  /*6cf30*/  LDL.LU R58, [R1+0x2af0] ;  /* 0x002af000013a7983 */ /* 0x000f220000300800 */
[----:B--2---:R-:W-:Y:S01]  /*6cf40*/  ISETP.LT.AND P4, PT, R29, c[0x0][0x178], !P0 ;  /* 0x00005e001d007a0c */ /* 0x004fe20004781270 */
[----:B---3--:R-:W-:-:S05]  /*6cf50*/  IMAD.WIDE R28, R34, 0x2, R18 ;  /* 0x00000002221c7825 */ /* 0x008fca00078e0212 */
[----:B------:R-:W-:Y:S04]  /*6cf60*/  @P1 STG.E.U16 [R28.64], R0 ;  /* 0x000000001c001986 */ /* 0x000fe8000c101506 */
[----:B------:R0:W-:Y:S04]  /*6cf70*/  @P3 STG.E.U16 [R32.64], R6 ;  /* 0x0000000620003986 */ /* 0x0001e8000c101506 */
[----:B0-----:R-:W2:Y:S01]  /*6cf80*/  LDL R6, [R1+0x2970] ;  /* 0x0029700001067983 */ /* 0x001ea20000100800 */
[----:B------:R-:W-:Y:S02]  /*6cf90*/  ISETP.LT.AND P6, PT, R60, c[0x0][0x178], !P0 ;  /* 0x00005e003c007a0c */ /* 0x000fe400047c1270 */
[----:B------:R-:W-:Y:S01]  /*6cfa0*/  ISETP.LT.AND P5, PT, R57, c[0x0][0x178], !P0 ;  /* 0x00005e0039007a0c */ /* 0x000fe200047a1270 */
[----:B------:R-:W-:-:S04]  /*6cfb0*/  IMAD.WIDE R36, R34, 0x2, R22 ;  /* 0x0000000222247825 */ /* 0x000fc800078e0216 */
[----:B------:R-:W-:Y:S01]  /*6cfc0*/  IMAD.WIDE R28, R34, 0x2, R24 ;  /* 0x00000002221c7825 */ /* 0x000fe200078e0218 */
[----:B----4-:R-:W-:-:S03]  /*6cfd0*/  ISETP.LT.AND P1, PT, R58, c[0x0][0x178], !P0 ;  /* 0x00005e003a007a0c */ /* 0x010fc60004721270 */
[----:B------:R-:W-:Y:S01]  /*6cfe0*/  IMAD.WIDE R32, R34, 0x2, R26 ;  /* 0x0000000222207825 */ /* 0x000fe200078e021a */
[----:B------:R-:W-:Y:S01]  /*6cff0*/  ISETP.LT.AND P3, PT, R61, c[0x0][0x178], !P0 ;  /* 0x00005e003d007a0c */ /* 0x000fe20004761270 */
[----:B------:R0:W-:Y:S04]  /*6d000*/  @P6 STG.E.U16 [R36.64], R5 ;  /* 0x0000000524006986 */ /* 0x0001e8000c101506 */
[----:B------:R1:W-:Y:S01]  /*6d010*/  @P4 STG.E.U16 [R28.64], R2 ;  /* 0x000000021c004986 */ /* 0x0003e2000c101506 */
[----:B------:R-:W-:-:S03]  /*6d020*/  ISETP.LT.AND P4, PT, R53, c[0x0][0x178], !P0 ;  /* 0x00005e0035007a0c */ /* 0x000fc60004781270 */
[----:B------:R3:W-:Y:S01]  /*6d030*/  @P5 STG.E.U16 [R32.64], R38 ;  /* 0x0000002620005986 */ /* 0x0007e2000c101506 */
[----:B------:R-:W-:Y:S02]  /*6d040*/  ISETP.LT.AND P5, PT, R54, c[0x0][0x178], !P0 ;  /* 0x00005e0036007a0c */ /* 0x000fe400047a1270 */
[----:B0-----:R-:W-:Y:S02]  /*6d050*/  PRMT R5, R31, 0x7632, R5 ;  /* 0x000076321f057816 */ /* 0x001fe40000000005 */
[----:B------:R-:W4:Y:S01]  /*6d060*/  LDL.LU R31, [R1+0x56c] ;  /* 0x00056c00011f7983 */ /* 0x000f220000300800 */
[----:B-1----:R-:W-:-:S03]  /*6d070*/  IMAD.WIDE R28, R34, 0x2, R40 ;  /* 0x00000002221c7825 */ /* 0x002fc600078e0228 */
[----:B------:R-:W4:Y:S04]  /*6d080*/  LDL R2, [R1+0x2958] ;  /* 0x0029580001027983 */ /* 0x000f280000100800 */
[----:B------:R0:W-:Y:S01]  /*6d090*/  STL [R1+0x2ae8], R53 ;  /* 0x002ae83501007387 */ /* 0x0001e20000100800 */
[C---:B---3--:R-:W-:Y:S01]  /*6d0a0*/  IMAD.WIDE R32, R34.reuse, 0x2, R42 ;  /* 0x0000000222207825 */ /* 0x048fe200078e022a */
[----:B------:R-:W-:Y:S02]  /*6d0b0*/  PRMT R0, R7, 0x7632, R0 ;  /* 0x0000763207007816 */ /* 0x000fe40000000000 */
[----:B------:R1:W-:Y:S01]  /*6d0c0*/  @P1 STG.E.U16 [R28.64], R7 ;  /* 0x000000071c001986 */ /* 0x0003e2000c101506 */
[----:B------:R-:W-:-:S03]  /*6d0d0*/  IMAD.WIDE R36, R34, 0x2, R44 ;  /* 0x0000000222247825 */ /* 0x000fc600078e022c */
[----:B0-----:R-:W3:Y:S04]  /*6d0e0*/  LDL.LU R53, [R1+0x55c] ;  /* 0x00055c0001357983 */ /* 0x001ee80000300800 */
[----:B------:R0:W-:Y:S01]  /*6d0f0*/  STL [R1+0x2aec], R41 ;  /* 0x002aec2901007387 */ /* 0x0001e20000100800 */
[----:B-1----:R-:W-:-:S03]  /*6d100*/  IMAD.WIDE R28, R34, 0x2, R48 ;  /* 0x00000002221c7825 */ /* 0x002fc600078e0230 */
[----:B------:R-:W-:Y:S04]  /*6d110*/  @P3 STG.E.U16 [R32.64], R30 ;  /* 0x0000001e20003986 */ /* 0x000fe8000c101506 */
[----:B0-----:R-:W3:Y:S04]  /*6d120*/  LDL.LU R41, [R1+0x59c] ;  /* 0x00059c0001297983 */ /* 0x001ee80000300800 */
[----:B------:R0:W-:Y:S04]  /*6d130*/  STL [R1+0x2ae0], R44 ;  /* 0x002ae02c01007387 */ /* 0x0001e80000100800 */
[----:B0-----:R-:W3:Y:S04]  /*6d140*/  LDL R44, [R1+0x2950] ;  /* 0x00295000012c7983 */ /* 0x001ee80000100800 */
[----:B------:R-:W-:Y:S04]  /*6d150*/  STL [R1+0x2adc], R45 ;  /* 0x002adc2d01007387 */ /* 0x000fe80000100800 */
[----:B------:R0:W-:Y:S04]  /*6d160*/  STL [R1+0x2ae4], R54 ;  /* 0x002ae43601007387 */ /* 0x0001e80000100800 */
[----:B0-----:R-:W3:Y:S04]  /*6d170*/  LDL.LU R54, [R1+0x51c] ;  /* 0x00051c0001367983 */ /* 0x001ee80000300800 */
[----:B------:R-:W3:Y:S04]  /*6d180*/  LDL R33, [R1+0x295c] ;  /* 0x00295c0001217983 */ /* 0x000ee80000100800 */
[----:B------:R0:W-:Y:S04]  /*6d190*/  STL [R1+0x2ad8], R30 ;  /* 0x002ad81e01007387 */ /* 0x0001e80000100800 */
[----:B0-----:R-:W3:Y:S01]  /*6d1a0*/  LDL.LU R30, [R1+0x2a78] ;  /* 0x002a7800011e7983 */ /* 0x001ee20000300800 */
[----:B--2---:R-:W-:Y:S01]  /*6d1b0*/  ISETP.LT.AND P6, PT, R6, c[0x0][0x178], !P0 ;  /* 0x00005e0006007a0c */ /* 0x004fe200047c1270 */
[----:B------:R-:W-:-:S12]  /*6d1c0*/  IMAD.WIDE R6, R34, 0x2, R46 ;  /* 0x0000000222067825 */ /* 0x000fd800078e022e */
[----:B------:R-:W-:Y:S04]  /*6d1d0*/  @P6 STG.E.U16 [R36.64], R4 ;  /* 0x0000000424006986 */ /* 0x000fe8000c101506 */
[----:B------:R-:W-:Y:S04]  /*6d1e0*/  @P4 STG.E.U16 [R6.64], R3 ;  /* 0x0000000306004986 */ /* 0x000fe8000c101506 */
[----:B------:R0:W-:Y:S04]  /*6d1f0*/  @P5 STG.E.U16 [R28.64], R5 ;  /* 0x000000051c005986 */ /* 0x0001e8000c101506 */
[----:B0-----:R-:W2:Y:S01]  /*6d200*/  LDL R29, [R1+0x5ac] ;  /* 0x0005ac00011d7983 */ /* 0x001ea20000100800 */
[----:B------:R-:W-:Y:S01]  /*6d210*/  ISETP.LT.AND P0, PT, R55, c[0x0][0x178], !P0 ;  /* 0x00005e0037007a0c */ /* 0x000fe20004701270 */
[C---:B------:R-:W-:Y:S01]  /*6d220*/  IMAD.WIDE R36, R34.reuse, 0x2, R50 ;  /* 0x0000000222247825 */ /* 0x040fe200078e0232 */
[----:B------:R-:W-:Y:S01]  /*6d230*/  ISETP.LT.AND P1, PT, R35, c[0x0][0x178], !P2 ;  /* 0x00005e0023007a0c */ /* 0x000fe20005721270 */
[----:B------:R-:W2:Y:S01]  /*6d240*/  LDL.LU R28, [R1+0x52c] ;  /* 0x00052c00011c7983 */ /* 0x000ea20000300800 */
[----:B------:R-:W-:-:S09]  /*6d250*/  IADD3 R32, R34, c[0x0][0x198], RZ ;  /* 0x0000660022207a10 */ /* 0x000fd20007ffe0ff */
[----:B------:R0:W-:Y:S01]  /*6d260*/  @P0 STG.E.U16 [R36.64], R0 ;  /* 0x0000000024000986 */ /* 0x0001e2000c101506 */
[----:B----4-:R-:W-:Y:S01]  /*6d270*/  ISETP.LT.AND P0, PT, R2, c[0x0][0x178], !P2 ;  /* 0x00005e0002007a0c */ /* 0x010fe20005701270 */
[----:B------:R-:W-:Y:S02]  /*6d280*/  IMAD.WIDE R2, R32, 0x2, R8 ;  /* 0x0000000220027825 */ /* 0x000fe400078e0208 */
[----:B0-----:R-:W4:Y:S04]  /*6d290*/  LDL R37, [R1+0x18bc] ;  /* 0x0018bc0001257983 */ /* 0x001f280000100800 */
[----:B------:R-:W4:Y:S04]  /*6d2a0*/  LDL.LU R36, [R1+0x2a7c] ;  /* 0x002a7c0001247983 */ /* 0x000f280000300800 */
[----:B------:R-:W-:Y:S01]  /*6d2b0*/  STL [R1+0x2ad4], R39 ;  /* 0x002ad42701007387 */ /* 0x000fe20000100800 */
[----:B---3--:R-:W-:-:S03]  /*6d2c0*/  ISETP.LT.AND P5, PT, R44, c[0x0][0x178], !P2 ;  /* 0x00005e002c007a0c */ /* 0x008fc600057a1270 */
[----:B------:R-:W3:Y:S04]  /*6d2d0*/  LDL.LU R44, [R1+0x50c] ;  /* 0x00050c00012c7983 */ /* 0x000ee80000300800 */
[----:B------:R-:W3:Y:S04]  /*6d2e0*/  LDL.LU R45, [R1+0x4dc] ;  /* 0x0004dc00012d7983 */ /* 0x000ee80000300800 */
[----:B--2---:R0:W-:Y:S01]  /*6d2f0*/  @P1 STG.E.U16 [R2.64], R29 ;  /* 0x0000001d02001986 */ /* 0x0041e2000c101506 */
[----:B------:R-:W-:-:S03]  /*6d300*/  ISETP.GE.AND P1, PT, R30, c[0x0][0x17c], PT ;  /* 0x00005f001e007a0c */ /* 0x000fc60003f26270 */
[----:B0-----:R-:W2:Y:S04]  /*6d310*/  LDL R29, [R1+0x2970] ;  /* 0x00297000011d7983 */ /* 0x001ea80000100800 */
[----:B------:R-:W2:Y:S01]  /*6d320*/  LDL.LU R30, [R1+0x4fc] ;  /* 0x0004fc00011e7983 */ /* 0x000ea20000300800 */
[----:B------:R-:W-:Y:S02]  /*6d330*/  ISETP.LT.AND P3, PT, R56, c[0x0][0x178], !P2 ;  /* 0x00005e0038007a0c */ /* 0x000fe40005761270 */
[----:B------:R-:W-:Y:S01]  /*6d340*/  ISETP.LT.AND P6, PT, R33, c[0x0][0x178], !P2 ;  /* 0x00005e0021007a0c */ /* 0x000fe200057c1270 */
[C---:B------:R-:W-:Y:S01]  /*6d350*/  IMAD.WIDE R4, R32.reuse, 0x2, R10 ;  /* 0x0000000220047825 */ /* 0x040fe200078e020a */
[----:B------:R-:W-:Y:S02]  /*6d360*/  ISETP.LT.AND P4, PT, R39, c[0x0][0x178], !P2 ;  /* 0x00005e0027007a0c */ /* 0x000fe40005781270 */
[----:B------:R-:W2:Y:S01]  /*6d370*/  LDL.LU R39, [R1+0x4cc] ;  /* 0x0004cc0001277983 */ /* 0x000ea20000300800 */
[----:B------:R-:W-:-:S04]  /*6d380*/  IMAD.WIDE R6, R32, 0x2, R12 ;  /* 0x0000000220067825 */ /* 0x000fc800078e020c */
[----:B------:R-:W-:Y:S02]  /*6d390*/  IMAD.WIDE R2, R32, 0x2, R14 ;  /* 0x0000000220027825 */ /* 0x000fe400078e020e */
[----:B------:R0:W-:Y:S01]  /*6d3a0*/  @P3 STG.E.U16 [R4.64], R41 ;  /* 0x0000002904003986 */ /* 0x0001e2000c101506 */
[----:B------:R-:W-:-:S03]  /*6d3b0*/  ISETP.LT.AND P3, PT, R59, c[0x0][0x178], !P2 ;  /* 0x00005e003b007a0c */ /* 0x000fc60005761270 */
[----:B------:R1:W-:Y:S01]  /*6d3c0*/  @P6 STG.E.U16 [R6.64], R31 ;  /* 0x0000001f06006986 */ /* 0x0003e2000c101506 */
[----:B------:R-:W-:-:S03]  /*6d3d0*/  ISETP.LT.AND P6, PT, R60, c[0x0][0x178], !P2 ;  /* 0x00005e003c007a0c */ /* 0x000fc600057c1270 */
[----:B------:R3:W-:Y:S01]  /*6d3e0*/  @P0 STG.E.U16 [R2.64], R53 ;  /* 0x0000003502000986 */ /* 0x0007e2000c101506 */
[----:B0-----:R-:W-:-:S04]  /*6d3f0*/  IMAD.WIDE R4, R32, 0x2, R16 ;  /* 0x0000000220047825 */ /* 0x001fc800078e0210 */
[----:B-1----:R-:W-:Y:S01]  /*6d400*/  IMAD.WIDE R6, R32, 0x2, R18 ;  /* 0x0000000220067825 */ /* 0x002fe200078e0212 */
[----:B----4-:R-:W-:Y:S01]  /*6d410*/  ISETP.GE.AND P0, PT, R36, c[0x0][0x17c], PT ;  /* 0x00005f0024007a0c */ /* 0x010fe20003f06270 */
[----:B------:R0:W-:Y:S01]  /*6d420*/  @P4 STG.E.U16 [R4.64], R28 ;  /* 0x0000001c04004986 */ /* 0x0001e2000c101506 */
[----:B------:R-:W-:Y:S01]  /*6d430*/  ISETP.LT.AND P4, PT, R37, c[0x0][0x178], !P2 ;  /* 0x00005e0025007a0c */ /* 0x000fe20005781270 */
[C---:B---3--:R-:W-:Y:S02]  /*6d440*/  IMAD.WIDE R2, R32.reuse, 0x2, R20 ;  /* 0x0000000220027825 */ /* 0x048fe400078e0214 */
[----:B------:R-:W3:Y:S04]  /*6d450*/  LDL R36, [R1+0x4ec] ;  /* 0x0004ec0001247983 */ /* 0x000ee80000100800 */
[----:B------:R1:W-:Y:S01]  /*6d460*/  @P5 STG.E.U16 [R6.64], R54 ;  /* 0x0000003606005986 */ /* 0x0003e2000c101506 */
[----:B0-----:R-:W-:Y:S01]  /*6d470*/  IMAD.WIDE R4, R32, 0x2, R22 ;  /* 0x0000000220047825 */ /* 0x001fe200078e0216 */
[----:B------:R-:W-:-:S02]  /*6d480*/  ISETP.LT.AND P5, PT, R57, c[0x0][0x178], !P2 ;  /* 0x00005e0039007a0c */ /* 0x000fc400057a1270 */
[----:B------:R-:W-:Y:S04]  /*6d490*/  @P3 STG.E.U16 [R2.64], R44 ;  /* 0x0000002c02003986 */ /* 0x000fe8000c101506 */
[----:B-1----:R-:W4:Y:S04]  /*6d4a0*/  LDL.LU R7, [R1+0x5ac] ;  /* 0x0005ac0001077983 */ /* 0x002f280000300800 */
[----:B------:R-:W3:Y:S01]  /*6d4b0*/  LDL R37, [R1+0x40c] ;  /* 0x00040c0001257983 */ /* 0x000ee20000100800 */
[----:B------:R-:W-:-:S03]  /*6d4c0*/  PRMT R34, R41, 0x7632, R34 ;  /* 0x0000763229227816 */ /* 0x000fc60000000022 */
[----:B------:R0:W-:Y:S04]  /*6d4d0*/  STL [R1+0x2ac8], R57 ;  /* 0x002ac83901007387 */ /* 0x0001e80000100800 */
[----:B------:R1:W-:Y:S01]  /*6d4e0*/  @P6 STG.E.U16 [R4.64], R45 ;  /* 0x0000002d04006986 */ /* 0x0003e2000c101506 */
[----:B------:R-:W-:-:S03]  /*6d4f0*/  PRMT R38, R31, 0x7632, R38 ;  /* 0x000076321f267816 */ /* 0x000fc60000000026 */
[----:B0-----:R-:W3:Y:S04]  /*6d500*/  LDL.LU R57, [R1+0x46c] ;  /* 0x00046c0001397983 */ /* 0x001ee80000300800 */
[----:B------:R0:W-:Y:S01]  /*6d510*/  STL [R1+0x2acc], R21 ;  /* 0x002acc1501007387 */ /* 0x0001e20000100800 */
[----:B-1----:R-:W-:Y:S01]  /*6d520*/  IMAD.WIDE R4, R32, 0x2, R24 ;  /* 0x0000000220047825 */ /* 0x002fe200078e0218 */
[----:B------:R-:W-:Y:S02]  /*6d530*/  PRMT R0, R53, 0x7632, R0 ;  /* 0x0000763235007816 */ /* 0x000fe40000000000 */
[----:B------:R-:W-:Y:S01]  /*6d540*/  PRMT R3, R54, 0x7632, R3 ;  /* 0x0000763236037816 */ /* 0x000fe20000000003 */
[----:B0-----:R-:W3:Y:S04]  /*6d550*/  LDL.LU R21, [R1+0x47c] ;  /* 0x00047c0001157983 */ /* 0x001ee80000300800 */
[----:B------:R-:W3:Y:S04]  /*6d560*/  LDL.LU R41, [R1+0x2aec] ;  /* 0x002aec0001297983 */ /* 0x000ee80000300800 */
[----:B------:R-:W3:Y:S04]  /*6d570*/  LDL R31, [R1+0x45c] ;  /* 0x00045c00011f7983 */ /* 0x000ee80000100800 */
[----:B------:R-:W3:Y:S04]  /*6d580*/  LDL.LU R53, [R1+0x2ae8] ;  /* 0x002ae80001357983 */ /* 0x000ee80000300800 */
[----:B------:R-:W3:Y:S04]  /*6d590*/  LDL.LU R54, [R1+0x2ae4] ;  /* 0x002ae40001367983 */ /* 0x000ee80000300800 */
[----:B--2---:R0:W-:Y:S02]  /*6d5a0*/  @P4 STG.E.U16 [R4.64], R30 ;  /* 0x0000001e04004986 */ /* 0x0041e4000c101506 */
[----:B0-----:R-:W-:-:S02]  /*6d5b0*/  PRMT R4, R44, 0x7632, R4 ;  /* 0x000076322c047816 */ /* 0x001fc40000000004 */
[----:B------:R-:W2:Y:S01]  /*6d5c0*/  LDL.LU R44, [R1+0x2ae0] ;  /* 0x002ae000012c7983 */ /* 0x000ea20000300800 */
[----:B------:R-:W-:-:S03]  /*6d5d0*/  PRMT R5, R45, 0x7632, R5 ;  /* 0x000076322d057816 */ /* 0x000fc60000000005 */
[----:B------:R-:W2:Y:S01]  /*6d5e0*/  LDL.LU R45, [R1+0x2adc] ;  /* 0x002adc00012d7983 */ /* 0x000ea20000300800 */
[----:B------:R-:W-:Y:S02]  /*6d5f0*/  ISETP.LT.AND P3, PT, R58, c[0x0][0x178], !P2 ;  /* 0x00005e003a007a0c */ /* 0x000fe40005761270 */
[----:B------:R-:W-:Y:S02]  /*6d600*/  ISETP.LT.AND P6, PT, R61, c[0x0][0x178], !P2 ;  /* 0x00005e003d007a0c */ /* 0x000fe400057c1270 */
[----:B------:R-:W-:Y:S02]  /*6d610*/  PRMT R2, R28, 0x7632, R2 ;  /* 0x000076321c027816 */ /* 0x000fe40000000002 */
[----:B----4-:R-:W-:Y:S01]  /*6d620*/  PRMT R52, R7, 0x7632, R52 ;  /* 0x0000763207347816 */ /* 0x010fe20000000034 */
[----:B------:R-:W-:-:S05]  /*6d630*/  IMAD.WIDE R6, R32, 0x2, R26 ;  /* 0x0000000220067825 */ /* 0x000fca00078e021a */
[----:B------:R3:W-:Y:S01]  /*6d640*/  @P5 STG.E.U16 [R6.64], R39 ;  /* 0x0000002706005986 */ /* 0x0007e2000c101506 */
[----:B------:R-:W-:Y:S01]  /*6d650*/  ISETP.LT.AND P5, PT, R29, c[0x0][0x178], !P2 ;  /* 0x00005e001d007a0c */ /* 0x000fe200057a1270 */
[----:B------:R-:W-:-:S04]  /*6d660*/  IMAD.WIDE R28, R32, 0x2, R42 ;  /* 0x00000002201c7825 */ /* 0x000fc800078e022a */
[----:B---3--:R-:W-:-:S05]  /*6d670*/  IMAD.WIDE R6, R32, 0x2, R40 ;  /* 0x0000000220067825 */ /* 0x008fca00078e0228 */
[----:B------:R2:W-:Y:S04]  /*6d680*/  @P3 STG.E.U16 [R6.64], R36 ;  /* 0x0000002406003986 */ /* 0x0005e8000c101506 */
[----:B------:R-:W-:Y:S01]  /*6d690*/  @P6 STG.E.U16 [R28.64], R21 ;  /* 0x000000151c006986 */ /* 0x000fe2000c101506 */
[----:B--2---:R-:W-:-:S05]  /*6d6a0*/  IMAD.WIDE R6, R32, 0x2, R44 ;  /* 0x0000000220067825 */ /* 0x004fca00078e022c */
[----:B------:R0:W-:Y:S02]  /*6d6b0*/  @P5 STG.E.U16 [R6.64], R57 ;  /* 0x0000003906005986 */ /* 0x0001e4000c101506 */
[----:B0-----:R-:W-:Y:S02]  /*6d6c0*/  PRMT R7, R30, 0x7632, R7 ;  /* 0x000076321e077816 */ /* 0x001fe40000000007 */
[----:B------:R-:W2:Y:S01]  /*6d6d0*/  LDL.LU R30, [R1+0x2ad8] ;  /* 0x002ad800011e7983 */ /* 0x000ea20000300800 */
[----:B------:R-:W-:Y:S02]  /*6d6e0*/  ISETP.LT.AND P4, PT, R53, c[0x0][0x178], !P2 ;  /* 0x00005e0035007a0c */ /* 0x000fe40005781270 */
[----:B------:R-:W-:Y:S01]  /*6d6f0*/  ISETP.LT.AND P3, PT, R54, c[0x0][0x178], !P2 ;  /* 0x00005e0036007a0c */ /* 0x000fe20005761270 */
[----:B------:R-:W-:-:S10]  /*6d700*/  IMAD.WIDE R28, R32, 0x2, R46 ;  /* 0x00000002201c7825 */ /* 0x000fd400078e022e */
[----:B------:R0:W-:Y:S02]  /*6d710*/  @P4 STG.E.U16 [R28.64], R37 ;  /* 0x000000251c004986 */ /* 0x0001e4000c101506 */
[----:B0-----:R-:W-:-:S05]  /*6d720*/  IMAD.WIDE R36, R32, 0x2, R48 ;  /* 0x0000000220247825 */ /* 0x001fca00078e0230 */
[----:B------:R0:W-:Y:S01]  /*6d730*/  @P3 STG.E.U16 [R36.64], R31 ;  /* 0x0000001f24003986 */ /* 0x0001e2000c101506 */
[----:B--2---:R-:W-:-:S03]  /*6d740*/  PRMT R30, R39, 0x7632, R30 ;  /* 0x00007632271e7816 */ /* 0x004fc6000000001e */
[----:B------:R-:W2:Y:S04]  /*6d750*/  LDL.LU R39, [R1+0x2ad4] ;  /* 0x002ad40001277983 */ /* 0x000ea80000300800 */
[----:B0-----:R-:W3:Y:S01]  /*6d760*/  LDL.LU R31, [R1+0x2ad0] ;  /* 0x002ad000011f7983 */ /* 0x001ee20000300800 */
[----:B------:R-:W-:Y:S02]  /*6d770*/  ISETP.LT.AND P2, PT, R55, c[0x0][0x178], !P2 ;  /* 0x00005e0037007a0c */ /* 0x000fe40005741270 */
[C---:B------:R-:W-:Y:S01]  /*6d780*/  IADD3 R6, R32.reuse, c[0x0][0x198], RZ ;  /* 0x0000660020067a10 */ /* 0x040fe20007ffe0ff */
[----:B------:R-:W4:Y:S01]  /*6d790*/  LDL R36, [R1+0x2950] ;  /* 0x0029500001247983 */ /* 0x000f220000100800 */
[----:B------:R-:W-:Y:S01]  /*6d7a0*/  ISETP.LT.AND P4, PT, R33, c[0x0][0x178], !P1 ;  /* 0x00005e0021007a0c */ /* 0x000fe20004f81270 */
[----:B------:R-:W-:-:S02]  /*6d7b0*/  IMAD.WIDE R32, R32, 0x2, R50 ;  /* 0x0000000220207825 */ /* 0x000fc400078e0232 */
[----:B------:R-:W2:Y:S01]  /*6d7c0*/  LDL.LU R37, [R1+0x4ec] ;  /* 0x0004ec0001257983 */ /* 0x000ea20000300800 */
[----:B------:R-:W-:-:S05]  /*6d7d0*/  ISETP.LT.AND P6, PT, R35, c[0x0][0x178], !P1 ;  /* 0x00005e0023007a0c */ /* 0x000fca0004fc1270 */
[----:B---3--:R0:W-:Y:S04]  /*6d7e0*/  @P2 STG.E.U16 [R32.64], R31 ;  /* 0x0000001f20002986 */ /* 0x0081e8000c101506 */
[----:B0-----:R-:W3:Y:S01]  /*6d7f0*/  LDL R33, [R1+0x2958] ;  /* 0x0029580001217983 */ /* 0x001ee20000100800 */
[----:B------:R-:W-:Y:S01]  /*6d800*/  ISETP.LT.AND P5, PT, R56, c[0x0][0x178], !P1 ;  /* 0x00005e0038007a0c */ /* 0x000fe20004fa1270 */
[----:B------:R-:W-:Y:S01]  /*6d810*/  IMAD.WIDE R28, R6, 0x2, R8 ;  /* 0x00000002061c7825 */ /* 0x000fe200078e0208 */
[----:B--2---:R-:W-:-:S04]  /*6d820*/  ISETP.LT.AND P3, PT, R39, c[0x0][0x178], !P1 ;  /* 0x00005e0027007a0c */ /* 0x004fc80004f61270 */
[----:B------:R0:W-:Y:S01]  /*6d830*/  @P6 STG.E.U16 [R28.64], R52 ;  /* 0x000000341c006986 */ /* 0x0001e2000c101506 */
[----:B----4-:R-:W-:Y:S02]  /*6d840*/  ISETP.LT.AND P2, PT, R36, c[0x0][0x178], !P1 ;  /* 0x00005e0024007a0c */ /* 0x010fe40004f41270 */
[----:B------:R-:W-:Y:S01]  /*6d850*/  PRMT R31, R37, 0x7632, R31 ;  /* 0x00007632251f7816 */ /* 0x000fe2000000001f */
[----:B------:R-:W-:-:S04]  /*6d860*/  IMAD.WIDE R36, R6, 0x2, R18 ;  /* 0x0000000206247825 */ /* 0x000fc800078e0212 */
[C---:B0-----:R-:W-:Y:S01]  /*6d870*/  IMAD.WIDE R28, R6.reuse, 0x2, R10 ;  /* 0x00000002061c7825 */ /* 0x041fe200078e020a */
[----:B------:R-:W2:Y:S04]  /*6d880*/  LDL.LU R52, [R1+0x2970] ;  /* 0x0029700001347983 */ /* 0x000ea80000300800 */
[----:B------:R0:W-:Y:S02]  /*6d890*/  @P5 STG.E.U16 [R28.64], R34 ;  /* 0x000000221c005986 */ /* 0x0001e4000c101506 */
[C---:B0-----:R-:W-:Y:S01]  /*6d8a0*/  IMAD.WIDE R28, R6.reuse, 0x2, R14 ;  /* 0x00000002061c7825 */ /* 0x041fe200078e020e */
[----:B------:R-:W-:Y:S02]  /*6d8b0*/  PRMT R34, R57, 0x7632, R34 ;  /* 0x0000763239227816 */ /* 0x000fe40000000022 */
[----:B---3--:R-:W-:Y:S01]  /*6d8c0*/  ISETP.LT.AND P6, PT, R33, c[0x0][0x178], !P1 ;  /* 0x00005e0021007a0c */ /* 0x008fe20004fc1270 */
[----:B------:R-:W-:-:S05]  /*6d8d0*/  IMAD.WIDE R32, R6, 0x2, R12 ;  /* 0x0000000206207825 */ /* 0x000fca00078e020c */
[----:B------:R0:W-:Y:S07]  /*6d8e0*/  @P4 STG.E.U16 [R32.64], R38 ;  /* 0x0000002620004986 */ /* 0x0001ee000c101506 */
[----:B------:R1:W-:Y:S01]  /*6d8f0*/  @P6 STG.E.U16 [R28.64], R0 ;  /* 0x000000001c006986 */ /* 0x0003e2000c101506 */
[----:B0-----:R-:W-:Y:S01]  /*6d900*/  IMAD.WIDE R32, R6, 0x2, R16 ;  /* 0x0000000206207825 */ /* 0x001fe200078e0210 */
[----:B------:R-:W-:Y:S02]  /*6d910*/  PRMT R38, R21, 0x7632, R38 ;  /* 0x0000763215267816 */ /* 0x000fe40000000026 */
[----:B------:R-:W3:Y:S04]  /*6d920*/  LDL.LU R21, [R1+0x2acc] ;  /* 0x002acc0001157983 */ /* 0x000ee80000300800 */
[----:B------:R-:W4:Y:S04]  /*6d930*/  LDL.LU R57, [R1+0x2ac8] ;  /* 0x002ac80001397983 */ /* 0x000f280000300800 */
[----:B------:R-:W-:Y:S04]  /*6d940*/  @P3 STG.E.U16 [R32.64], R2 ;  /* 0x0000000220003986 */ /* 0x000fe8000c101506 */
[----:B-1----:R-:W2:Y:S04]  /*6d950*/  LDL R29, [R1+0x18bc] ;  /* 0x0018bc00011d7983 */ /* 0x002ea80000100800 */
[----:B------:R0:W-:Y:S04]  /*6d960*/  @P2 STG.E.U16 [R36.64], R3 ;  /* 0x0000000324002986 */ /* 0x0001e8000c101506 */
[----:B0-----:R-:W2:Y:S04]  /*6d970*/  LDL.LU R36, [R1+0x45c] ;  /* 0x00045c0001247983 */ /* 0x001ea80000300800 */
[----:B------:R0:W-:Y:S04]  /*6d980*/  STL [R1+0x2ac0], R37 ;  /* 0x002ac02501007387 */ /* 0x0001e80000100800 */
[----:B0-----:R-:W2:Y:S01]  /*6d990*/  LDL.LU R37, [R1+0x40c] ;  /* 0x00040c0001257983 */ /* 0x001ea20000300800 */
[----:B------:R-:W-:-:S02]  /*6d9a0*/  ISETP.LT.AND P5, PT, R59, c[0x0][0x178], !P1 ;  /* 0x00005e003b007a0c */ /* 0x000fc40004fa1270 */
[----:B------:R-:W-:Y:S02]  /*6d9b0*/  ISETP.LT.AND P4, PT, R60, c[0x0][0x178], !P1 ;  /* 0x00005e003c007a0c */ /* 0x000fe40004f81270 */
[----:B------:R-:W-:Y:S02]  /*6d9c0*/  ISETP.LT.AND P3, PT, R58, c[0x0][0x178], !P1 ;  /* 0x00005e003a007a0c */ /* 0x000fe40004f61270 */
[----:B--2---:R-:W-:Y:S02]  /*6d9d0*/  PRMT R0, R37, 0x7632, R0 ;  /* 0x0000763225007816 */ /* 0x004fe40000000000 */
[----:B------:R-:W2:Y:S01]  /*6d9e0*/  LDL R37, [R1+0x295c] ;  /* 0x00295c0001257983 */ /* 0x000ea20000100800 */
[----:B------:R-:W-:Y:S01]  /*6d9f0*/  ISETP.LT.AND P2, PT, R29, c[0x0][0x178], !P1 ;  /* 0x00005e001d007a0c */ /* 0x000fe20004f41270 */
[----:B---3--:R-:W-:Y:S01]  /*6da00*/  IMAD.WIDE R2, R6, 0x2, R20 ;  /* 0x0000000206027825 */ /* 0x008fe200078e0214 */
[----:B----4-:R-:W-:-:S03]  /*6da10*/  ISETP.LT.AND P6, PT, R57, c[0x0][0x178], !P1 ;  /* 0x00005e0039007a0c */ /* 0x010fc60004fc1270 */
[----:B------:R-:W-:Y:S01]  /*6da20*/  IMAD.WIDE R28, R6, 0x2, R22 ;  /* 0x00000002061c7825 */ /* 0x000fe200078e0216 */
[----:B------:R0:W-:Y:S01]  /*6da30*/  @P5 STG.E.U16 [R2.64], R4 ;  /* 0x0000000402005986 */ /* 0x0001e2000c101506 */
[----:B------:R-:W-:-:S03]  /*6da40*/  ISETP.LT.AND P5, PT, R52, c[0x0][0x178], !P1 ;  /* 0x00005e0034007a0c */ /* 0x000fc60004fa1270 */
[----:B------:R1:W-:Y:S01]  /*6da50*/  @P4 STG.E.U16 [R28.64], R5 ;  /* 0x000000051c004986 */ /* 0x0003e2000c101506 */
[----:B------:R-:W-:Y:S01]  /*6da60*/  ISETP.LT.AND P4, PT, R61, c[0x0][0x178], !P1 ;  /* 0x00005e003d007a0c */ /* 0x000fe20004f81270 */
[----:B0-----:R-:W-:-:S04]  /*6da70*/  IMAD.WIDE R2, R6, 0x2, R24 ;  /* 0x0000000206027825 */ /* 0x001fc800078e0218 */
[C---:B-1----:R-:W-:Y:S01]  /*6da80*/  IMAD.WIDE R4, R6.reuse, 0x2, R26 ;  /* 0x0000000206047825 */ /* 0x042fe200078e021a */
[----:B------:R0:W-:Y:S01]  /*6da90*/  @P2 STG.E.U16 [R2.64], R7 ;  /* 0x0000000702002986 */ /* 0x0001e2000c101506 */
[----:B------:R-:W-:Y:S02]  /*6daa0*/  ISETP.LT.AND P2, PT, R53, c[0x0][0x178], !P1 ;  /* 0x00005e0035007a0c */ /* 0x000fe40004f41270 */
[----:B------:R-:W-:Y:S01]  /*6dab0*/  IMAD.WIDE R28, R6, 0x2, R40 ;  /* 0x00000002061c7825 */ /* 0x000fe200078e0228 */
[----:B------:R1:W-:Y:S01]  /*6dac0*/  @P6 STG.E.U16 [R4.64], R30 ;  /* 0x0000001e04006986 */ /* 0x0003e2000c101506 */
[----:B------:R-:W-:-:S03]  /*6dad0*/  PRMT R32, R31, 0x7632, R32 ;  /* 0x000076321f207816 */ /* 0x000fc60000000020 */
[----:B------:R3:W-:Y:S01]  /*6dae0*/  @P3 STG.E.U16 [R28.64], R31 ;  /* 0x0000001f1c003986 */ /* 0x0007e2000c101506 */
[----:B0-----:R-:W-:-:S04]  /*6daf0*/  IMAD.WIDE R2, R6, 0x2, R42 ;  /* 0x0000000206027825 */ /* 0x001fc800078e022a */
[----:B-1----:R-:W-:Y:S01]  /*6db00*/  IMAD.WIDE R4, R6, 0x2, R44 ;  /* 0x0000000206047825 */ /* 0x002fe200078e022c */
[----:B------:R-:W-:Y:S01]  /*6db10*/  @P4 STG.E.U16 [R2.64], R38 ;  /* 0x0000002602004986 */ /* 0x000fe2000c101506 */
[----:B------:R-:W-:-:S03]  /*6db20*/  ISETP.LT.AND P4, PT, R56, c[0x0][0x178], !P0 ;  /* 0x00005e0038007a0c */ /* 0x000fc60004781270 */
[----:B------:R-:W-:Y:S04]  /*6db30*/  STL [R1+0x2ac4], R52 ;  /* 0x002ac43401007387 */ /* 0x000fe80000100800 */
[----:B------:R0:W-:Y:S04]  /*6db40*/  @P5 STG.E.U16 [R4.64], R34 ;  /* 0x0000002204005986 */ /* 0x0001e8000c101506 */
[----:B------:R-:W4:Y:S04]  /*6db50*/  LDL.LU R30, [R1+0x65c] ;  /* 0x00065c00011e7983 */ /* 0x000f280000300800 */
[----:B---3--:R-:W3:Y:S01]  /*6db60*/  LDL.LU R31, [R1+0x66c] ;  /* 0x00066c00011f7983 */ /* 0x008ee20000300800 */
[----:B0-----:R-:W-:-:S03]  /*6db70*/  IMAD.WIDE R4, R6, 0x2, R46 ;  /* 0x0000000206047825 */ /* 0x001fc600078e022e */
[----:B------:R-:W3:Y:S04]  /*6db80*/  LDL R34, [R1+0x2950] ;  /* 0x0029500001227983 */ /* 0x000ee80000100800 */
[----:B------:R-:W3:Y:S04]  /*6db90*/  LDL.LU R56, [R1+0x2a80] ;  /* 0x002a800001387983 */ /* 0x000ee80000300800 */
[----:B------:R-:W3:Y:S04]  /*6dba0*/  LDL.LU R52, [R1+0x64c] ;  /* 0x00064c0001347983 */ /* 0x000ee80000300800 */
[----:B------:R0:W-:Y:S01]  /*6dbb0*/  @P2 STG.E.U16 [R4.64], R0 ;  /* 0x0000000004002986 */ /* 0x0001e2000c101506 */
[----:B--2---:R-:W-:-:S03]  /*6dbc0*/  ISETP.LT.AND P5, PT, R37, c[0x0][0x178], !P0 ;  /* 0x00005e0025007a0c */ /* 0x004fc600047a1270 */
[----:B------:R-:W2:Y:S04]  /*6dbd0*/  LDL.LU R37, [R1+0x62c] ;  /* 0x00062c0001257983 */ /* 0x000ea80000300800 */
[----:B0-----:R-:W2:Y:S04]  /*6dbe0*/  LDL R4, [R1+0x67c] ;  /* 0x00067c0001047983 */ /* 0x001ea80000100800 */
[----:B------:R-:W4:Y:S01]  /*6dbf0*/  LDL R5, [R1+0x2958] ;  /* 0x0029580001057983 */ /* 0x000f220000100800 */
[----:B------:R-:W-:Y:S02]  /*6dc00*/  ISETP.LT.AND P3, PT, R54, c[0x0][0x178], !P1 ;  /* 0x00005e0036007a0c */ /* 0x000fe40004f61270 */
[----:B------:R-:W-:-:S02]  /*6dc10*/  ISETP.LT.AND P1, PT, R55, c[0x0][0x178], !P1 ;  /* 0x00005e0037007a0c */ /* 0x000fc40004f21270 */
[----:B------:R-:W-:Y:S02]  /*6dc20*/  ISETP.LT.AND P6, PT, R35, c[0x0][0x178], !P0 ;  /* 0x00005e0023007a0c */ /* 0x000fe400047c1270 */
[----:B------:R-:W-:Y:S02]  /*6dc30*/  PRMT R33, R36, 0x7632, R33 ;  /* 0x0000763224217816 */ /* 0x000fe40000000021 */
[C---:B------:R-:W-:Y:S01]  /*6dc40*/  IADD3 R36, R6.reuse, c[0x0][0x198], RZ ;  /* 0x0000660006247a10 */ /* 0x040fe20007ffe0ff */
[----:B------:R-:W-:-:S04]  /*6dc50*/  IMAD.WIDE R2, R6, 0x2, R48 ;  /* 0x0000000206027825 */ /* 0x000fc800078e0230 */
[----:B------:R-:W-:Y:S01]  /*6dc60*/  IMAD.WIDE R6, R6, 0x2, R50 ;  /* 0x0000000206067825 */ /* 0x000fe200078e0232 */
[----:B------:R0:W-:Y:S03]  /*6dc70*/  @P3 STG.E.U16 [R2.64], R33 ;  /* 0x0000002102003986 */ /* 0x0001e6000c101506 */
[C---:B------:R-:W-:Y:S01]  /*6dc80*/  IMAD.WIDE R28, R36.reuse, 0x2, R8 ;  /* 0x00000002241c7825 */ /* 0x040fe200078e0208 */
[----:B------:R1:W-:Y:S03]  /*6dc90*/  @P1 STG.E.U16 [R6.64], R32 ;  /* 0x0000002006001986 */ /* 0x0003e6000c101506 */
[----:B0-----:R-:W-:Y:S01]  /*6dca0*/  IMAD.WIDE R2, R36, 0x2, R10 ;  /* 0x0000000224027825 */ /* 0x001fe200078e020a */
[----:B-1----:R-:W4:Y:S04]  /*6dcb0*/  LDL.LU R32, [R1+0x60c] ;  /* 0x00060c0001207983 */ /* 0x002f280000300800 */
[----:B--2---:R0:W-:Y:S01]  /*6dcc0*/  @P6 STG.E.U16 [R28.64], R4 ;  /* 0x000000041c006986 */ /* 0x0041e2000c101506 */
[----:B---3--:R-:W-:-:S02]  /*6dcd0*/  ISETP.LT.AND P6, PT, R34, c[0x0][0x178], !P0 ;  /* 0x00005e0022007a0c */ /* 0x008fc400047c1270 */
[----:B----4-:R-:W-:Y:S01]  /*6dce0*/  ISETP.LT.AND P1, PT, R5, c[0x0][0x178], !P0 ;  /* 0x00005e0005007a0c */ /* 0x010fe20004721270 */
[----:B------:R-:W2:Y:S04]  /*6dcf0*/  LDL.LU R34, [R1+0x2a84] ;  /* 0x002a840001227983 */ /* 0x000ea80000300800 */
[----:B------:R-:W-:Y:S01]  /*6dd00*/  @P4 STG.E.U16 [R2.64], R31 ;  /* 0x0000001f02004986 */ /* 0x000fe2000c101506 */
[----:B0-----:R-:W-:-:S03]  /*6dd10*/  IMAD.WIDE R4, R36, 0x2, R12 ;  /* 0x0000000224047825 */ /* 0x001fc600078e020c */
[----:B------:R-:W3:Y:S04]  /*6dd20*/  LDL.LU R33, [R1+0x5fc] ;  /* 0x0005fc0001217983 */ /* 0x000ee80000300800 */
[----:B------:R0:W-:Y:S04]  /*6dd30*/  @P5 STG.E.U16 [R4.64], R30 ;  /* 0x0000001e04005986 */ /* 0x0001e8000c101506 */
[----:B------:R1:W-:Y:S01]  /*6dd40*/  STL [R1+0x2ab0], R16 ;  /* 0x002ab01001007387 */ /* 0x0003e20000100800 */
[----:B0-----:R-:W-:-:S03]  /*6dd50*/  IMAD.WIDE R4, R36, 0x2, R16 ;  /* 0x0000000224047825 */ /* 0x001fc600078e0210 */
[----:B-1----:R-:W4:Y:S01]  /*6dd60*/  LDL.LU R16, [R1+0x63c] ;  /* 0x00063c0001107983 */ /* 0x002f220000300800 */
[----:B------:R-:W-:Y:S01]  /*6dd70*/  ISETP.LT.AND P2, PT, R39, c[0x0][0x178], !P0 ;  /* 0x00005e0027007a0c */ /* 0x000fe20004741270 */
[C---:B------:R-:W-:Y:S02]  /*6dd80*/  IMAD.WIDE R2, R36.reuse, 0x2, R14 ;  /* 0x0000000224027825 */ /* 0x040fe400078e020e */
[----:B------:R0:W-:Y:S02]  /*6dd90*/  STL [R1+0x2aac], R17 ;  /* 0x002aac1101007387 */ /* 0x0001e40000100800 */
[----:B------:R-:W-:Y:S01]  /*6dda0*/  IMAD.WIDE R6, R36, 0x2, R18 ;  /* 0x0000000224067825 */ /* 0x000fe200078e0212 */
[----:B------:R-:W-:Y:S01]  /*6ddb0*/  ISETP.LT.AND P3, PT, R59, c[0x0][0x178], !P0 ;  /* 0x00005e003b007a0c */ /* 0x000fe20004761270 */
[----:B------:R-:W-:Y:S01]  /*6ddc0*/  @P1 STG.E.U16 [R2.64], R52 ;  /* 0x0000003402001986 */ /* 0x000fe2000c101506 */
[----:B------:R-:W-:-:S03]  /*6ddd0*/  ISETP.GE.AND P4, PT, R56, c[0x0][0x17c], PT ;  /* 0x00005f0038007a0c */ /* 0x000fc60003f86270 */
[----:B0-----:R-:W3:Y:S04]  /*6dde0*/  LDL.LU R17, [R1+0x5cc] ;  /* 0x0005cc0001117983 */ /* 0x001ee80000300800 */
[----:B------:R0:W-:Y:S01]  /*6ddf0*/  STL [R1+0x2ab8], R18 ;  /* 0x002ab81201007387 */ /* 0x0001e20000100800 */
[----:B------:R-:W-:-:S03]  /*6de00*/  ISETP.LT.AND P5, PT, R60, c[0x0][0x178], !P0 ;  /* 0x00005e003c007a0c */ /* 0x000fc600047a1270 */
[----:B0-----:R-:W3:Y:S04]  /*6de10*/  LDL.LU R18, [R1+0x61c] ;  /* 0x00061c0001127983 */ /* 0x001ee80000300800 */
[----:B------:R0:W-:Y:S01]  /*6de20*/  STL [R1+0x2ab4], R19 ;  /* 0x002ab41301007387 */ /* 0x0001e20000100800 */
[----:B------:R-:W-:-:S03]  /*6de30*/  IMAD.WIDE R28, R36, 0x2, R20 ;  /* 0x00000002241c7825 */ /* 0x000fc600078e0214 */
[----:B0-----:R-:W3:Y:S01]  /*6de40*/  LDL.LU R19, [R1+0x5ec] ;  /* 0x0005ec0001137983 */ /* 0x001ee20000300800 */
[----:B--2---:R-:W-:-:S03]  /*6de50*/  ISETP.GE.AND P1, PT, R34, c[0x0][0x17c], PT ;  /* 0x00005f0022007a0c */ /* 0x004fc60003f26270 */
[----:B------:R-:W2:Y:S04]  /*6de60*/  LDL R34, [R1+0x5dc] ;  /* 0x0005dc0001227983 */ /* 0x000ea80000100800 */
[----:B------:R-:W2:Y:S04]  /*6de70*/  LDL.LU R56, [R1+0x5bc] ;  /* 0x0005bc0001387983 */ /* 0x000ea80000300800 */
[----:B------:R-:W2:Y:S04]  /*6de80*/  LDL.LU R59, [R1+0x58c] ;  /* 0x00058c00013b7983 */ /* 0x000ea80000300800 */
[----:B------:R-:W2:Y:S04]  /*6de90*/  LDL.LU R60, [R1+0x57c] ;  /* 0x00057c00013c7983 */ /* 0x000ea80000300800 */
[----:B----4-:R0:W-:Y:S04]  /*6dea0*/  @P2 STG.E.U16 [R4.64], R16 ;  /* 0x0000001004002986 */ /* 0x0101e8000c101506 */
[----:B------:R1:W-:Y:S04]  /*6deb0*/  @P6 STG.E.U16 [R6.64], R37 ;  /* 0x0000002506006986 */ /* 0x0003e8000c101506 */
[----:B0-----:R-:W4:Y:S04]  /*6dec0*/  LDL R5, [R1+0x18bc] ;  /* 0x0018bc0001057983 */ /* 0x001f280000100800 */
[----:B------:R0:W-:Y:S01]  /*6ded0*/  @P3 STG.E.U16 [R28.64], R32 ;  /* 0x000000201c003986 */ /* 0x0001e2000c101506 */
[----:B-1----:R-:W-:-:S03]  /*6dee0*/  PRMT R6, R52, 0x7632, R6 ;  /* 0x0000763234067816 */ /* 0x002fc60000000006 */
[----:B0-----:R-:W2:Y:S04]  /*6def0*/  LDL.LU R29, [R1+0x67c] ;  /* 0x00067c00011d7983 */ /* 0x001ea80000300800 */
[----:B------:R-:W2:Y:S01]  /*6df00*/  LDL.LU R52, [R1+0x2ac4] ;  /* 0x002ac40001347983 */ /* 0x000ea20000300800 */
[----:B------:R-:W-:Y:S02]  /*6df10*/  ISETP.LT.AND P3, PT, R57, c[0x0][0x178], !P0 ;  /* 0x00005e0039007a0c */ /* 0x000fe40004761270 */
[----:B------:R-:W-:Y:S02]  /*6df20*/  ISETP.LT.AND P2, PT, R58, c[0x0][0x178], !P0 ;  /* 0x00005e003a007a0c */ /* 0x000fe40004741270 */
[----:B------:R-:W-:Y:S02]  /*6df30*/  PRMT R3, R31, 0x7632, R3 ;  /* 0x000076321f037816 */ /* 0x000fe40000000003 */
[----:B------:R-:W-:Y:S01]  /*6df40*/  PRMT R7, R30, 0x7632, R7 ;  /* 0x000076321e077816 */ /* 0x000fe20000000007 */
[----:B------:R-:W-:Y:S01]  /*6df50*/  IMAD.WIDE R30, R36, 0x2, R40 ;  /* 0x00000002241e7825 */ /* 0x000fe200078e0228 */
[----:B------:R-:W-:-:S02]  /*6df60*/  PRMT R2, R16, 0x7632, R2 ;  /* 0x0000763210027816 */ /* 0x000fc40000000002 */
[----:B------:R-:W2:Y:S01]  /*6df70*/  LDL R16, [R1+0x2950] ;  /* 0x0029500001107983 */ /* 0x000ea20000100800 */
[----:B----4-:R-:W-:Y:S01]  /*6df80*/  ISETP.LT.AND P6, PT, R5, c[0x0][0x178], !P0 ;  /* 0x00005e0005007a0c */ /* 0x010fe200047c1270 */
[----:B------:R-:W-:-:S05]  /*6df90*/  IMAD.WIDE R4, R36, 0x2, R22 ;  /* 0x0000000224047825 */ /* 0x000fca00078e0216 */
[----:B---3--:R0:W-:Y:S01]  /*6dfa0*/  @P5 STG.E.U16 [R4.64], R33 ;  /* 0x0000002104005986 */ /* 0x0081e2000c101506 */
[----:B------:R-:W-:Y:S02]  /*6dfb0*/  ISETP.LT.AND P5, PT, R61, c[0x0][0x178], !P0 ;  /* 0x00005e003d007a0c */ /* 0x000fe400047a1270 */
[----:B--2---:R-:W-:Y:S01]  /*6dfc0*/  PRMT R38, R29, 0x7632, R38 ;  /* 0x000076321d267816 */ /* 0x004fe20000000026 */
[----:B------:R-:W-:-:S04]  /*6dfd0*/  IMAD.WIDE R28, R36, 0x2, R26 ;  /* 0x00000002241c7825 */ /* 0x000fc800078e021a */
[----:B0-----:R-:W-:-:S05]  /*6dfe0*/  IMAD.WIDE R4, R36, 0x2, R24 ;  /* 0x0000000224047825 */ /* 0x001fca00078e0218 */
[----:B------:R-:W-:Y:S04]  /*6dff0*/  @P6 STG.E.U16 [R4.64], R18 ;  /* 0x0000001204006986 */ /* 0x000fe8000c101506 */
[----:B------:R0:W-:Y:S04]  /*6e000*/  @P3 STG.E.U16 [R28.64], R19 ;  /* 0x000000131c003986 */ /* 0x0001e8000c101506 */
[----:B------:R-:W-:Y:S01]  /*6e010*/  @P2 STG.E.U16 [R30.64], R17 ;  /* 0x000000111e002986 */ /* 0x000fe2000c101506 */
[----:B------:R-:W-:Y:S01]  /*6e020*/  ISETP.LT.AND P2, PT, R52, c[0x0][0x178], !P0 ;  /* 0x00005e0034007a0c */ /* 0x000fe20004741270 */
[----:B0-----:R-:W-:Y:S01]  /*6e030*/  IMAD.WIDE R28, R36, 0x2, R42 ;  /* 0x00000002241c7825 */ /* 0x001fe200078e022a */
[----:B------:R-:W-:-:S02]  /*6e040*/  PRMT R5, R37, 0x7632, R5 ;  /* 0x0000763225057816 */ /* 0x000fc40000000005 */
[----:B------:R-:W2:Y:S04]  /*6e050*/  LDL.LU R37, [R1+0x2ac0] ;  /* 0x002ac00001257983 */ /* 0x000ea80000300800 */
[----:B------:R0:W-:Y:S01]  /*6e060*/  @P5 STG.E.U16 [R28.64], R34 ;  /* 0x000000221c005986 */ /* 0x0001e2000c101506 */
[----:B------:R-:W-:-:S03]  /*6e070*/  ISETP.LT.AND P5, PT, R35, c[0x0][0x178], !P4 ;  /* 0x00005e0023007a0c */ /* 0x000fc600067a1270 */
[----:B------:R-:W3:Y:S01]  /*6e080*/  LDL.LU R35, [R1+0x2abc] ;  /* 0x002abc0001237983 */ /* 0x000ee20000300800 */
[----:B0-----:R-:W-:-:S05]  /*6e090*/  IMAD.WIDE R28, R36, 0x2, R44 ;  /* 0x00000002241c7825 */ /* 0x001fca00078e022c */
[----:B------:R0:W-:Y:S04]  /*6e0a0*/  @P2 STG.E.U16 [R28.64], R56 ;  /* 0x000000381c002986 */ /* 0x0001e8000c101506 */
[----:B0-----:R-:W4:Y:S04]  /*6e0b0*/  LDL R28, [R1+0x2960] ;  /* 0x00296000011c7983 */ /* 0x001f280000100800 */
[----:B------:R-:W3:Y:S01]  /*6e0c0*/  LDL R29, [R1+0x295c] ;  /* 0x00295c00011d7983 */ /* 0x000ee20000100800 */
[----:B------:R-:W-:Y:S02]  /*6e0d0*/  ISETP.LT.AND P6, PT, R53, c[0x0][0x178], !P0 ;  /* 0x00005e0035007a0c */ /* 0x000fe400047c1270 */
[----:B------:R-:W-:Y:S01]  /*6e0e0*/  ISETP.LT.AND P3, PT, R54, c[0x0][0x178], !P0 ;  /* 0x00005e0036007a0c */ /* 0x000fe20004761270 */
[----:B------:R-:W-:Y:S01]  /*6e0f0*/  IMAD.WIDE R30, R36, 0x2, R46 ;  /* 0x00000002241e7825 */ /* 0x000fe200078e022e */
[----:B------:R-:W-:-:S02]  /*6e100*/  PRMT R0, R32, 0x7632, R0 ;  /* 0x0000763220007816 */ /* 0x000fc40000000000 */
[----:B------:R-:W-:Y:S01]  /*6e110*/  PRMT R4, R33, 0x7632, R4 ;  /* 0x0000763221047816 */ /* 0x000fe20000000004 */
[C---:B------:R-:W-:Y:S01]  /*6e120*/  IMAD.WIDE R32, R36.reuse, 0x2, R48 ;  /* 0x0000000224207825 */ /* 0x040fe200078e0230 */
[----:B------:R-:W-:Y:S02]  /*6e130*/  ISETP.LT.AND P0, PT, R55, c[0x0][0x178], !P0 ;  /* 0x00005e0037007a0c */ /* 0x000fe40004701270 */
[----:B------:R-:W-:-:S03]  /*6e140*/  IADD3 R34, R36, c[0x0][0x198], RZ ;  /* 0x0000660024227a10 */ /* 0x000fc60007ffe0ff */
[----:B------:R0:W-:Y:S04]  /*6e150*/  @P6 STG.E.U16 [R30.64], R59 ;  /* 0x0000003b1e006986 */ /* 0x0001e8000c101506 */
[----:B------:R1:W-:Y:S01]  /*6e160*/  @P3 STG.E.U16 [R32.64], R60 ;  /* 0x0000003c20003986 */ /* 0x0003e2000c101506 */
[----:B0-----:R-:W-:-:S03]  /*6e170*/  IMAD.WIDE R30, R34, 0x2, R8 ;  /* 0x00000002221e7825 */ /* 0x001fc600078e0208 */
[----:B-1----:R-:W3:Y:S01]  /*6e180*/  LDL R33, [R1+0x2958] ;  /* 0x0029580001217983 */ /* 0x002ee20000100800 */
[----:B--2---:R-:W-:-:S03]  /*6e190*/  PRMT R37, R18, 0x7632, R37 ;  /* 0x0000763212257816 */ /* 0x004fc60000000025 */
[----:B------:R-:W2:Y:S01]  /*6e1a0*/  LDL.LU R18, [R1+0x2ab8] ;  /* 0x002ab80001127983 */ /* 0x000ea20000300800 */
[----:B----4-:R-:W-:Y:S02]  /*6e1b0*/  ISETP.LT.AND P6, PT, R28, c[0x0][0x178], !P4 ;  /* 0x00005e001c007a0c */ /* 0x010fe400067c1270 */
[----:B---3--:R-:W-:Y:S01]  /*6e1c0*/  ISETP.LT.AND P3, PT, R29, c[0x0][0x178], !P4 ;  /* 0x00005e001d007a0c */ /* 0x008fe20006761270 */
[----:B------:R-:W-:Y:S01]  /*6e1d0*/  IMAD.WIDE R28, R36, 0x2, R50 ;  /* 0x00000002241c7825 */ /* 0x000fe200078e0232 */
[----:B------:R-:W-:Y:S02]  /*6e1e0*/  PRMT R36, R19, 0x7632, R36 ;  /* 0x0000763213247816 */ /* 0x000fe40000000024 */
[----:B------:R-:W2:Y:S04]  /*6e1f0*/  LDL.LU R19, [R1+0x2ab4] ;  /* 0x002ab40001137983 */ /* 0x000ea80000300800 */
[----:B------:R0:W-:Y:S01]  /*6e200*/  @P0 STG.E.U16 [R28.64], R35 ;  /* 0x000000231c000986 */ /* 0x0001e2000c101506 */
[----:B------:R-:W-:-:S03]  /*6e210*/  ISETP.LT.AND P0, PT, R16, c[0x0][0x178], !P4 ;  /* 0x00005e0010007a0c */ /* 0x000fc60006701270 */
[----:B------:R1:W-:Y:S01]  /*6e220*/  @P5 STG.E.U16 [R30.64], R38 ;  /* 0x000000261e005986 */ /* 0x0003e2000c101506 */
[C---:B0-----:R-:W-:Y:S01]  /*6e230*/  IMAD.WIDE R28, R34.reuse, 0x2, R10 ;  /* 0x00000002221c7825 */ /* 0x041fe200078e020a */
[----:B------:R-:W-:Y:S02]  /*6e240*/  PRMT R35, R17, 0x7632, R35 ;  /* 0x0000763211237816 */ /* 0x000fe40000000023 */
[----:B-1----:R-:W3:Y:S04]  /*6e250*/  LDL.LU R38, [R1+0x5dc] ;  /* 0x0005dc0001267983 */ /* 0x002ee80000300800 */
[----:B------:R-:W4:Y:S04]  /*6e260*/  LDL.LU R16, [R1+0x2ab0] ;  /* 0x002ab00001107983 */ /* 0x000f280000300800 */
[----:B------:R-:W4:Y:S04]  /*6e270*/  LDL.LU R17, [R1+0x2aac] ;  /* 0x002aac0001117983 */ /* 0x000f280000300800 */
[----:B------:R0:W-:Y:S04]  /*6e280*/  @P6 STG.E.U16 [R28.64], R3 ;  /* 0x000000031c006986 */ /* 0x0001e8000c101506 */
[----:B0-----:R-:W2:Y:S04]  /*6e290*/  LDL R28, [R1+0x2820] ;  /* 0x00282000011c7983 */ /* 0x001ea80000100800 */
[----:B------:R-:W3:Y:S04]  /*6e2a0*/  LDL R29, [R1+0x2214] ;  /* 0x00221400011d7983 */ /* 0x000ee80000100800 */
[----:B------:R-:W3:Y:S01]  /*6e2b0*/  LDL R3, [R1+0x18bc] ;  /* 0x0018bc0001037983 */ /* 0x000ee20000100800 */
[----:B------:R-:W-:Y:S01]  /*6e2c0*/  ISETP.LT.AND P2, PT, R33, c[0x0][0x178], !P4 ;  /* 0x00005e0021007a0c */ /* 0x000fe20006741270 */
[----:B------:R-:W-:Y:S01]  /*6e2d0*/  IMAD.WIDE R30, R34, 0x2, R12 ;  /* 0x00000002221e7825 */ /* 0x000fe200078e020c */
[----:B------:R-:W-:-:S03]  /*6e2e0*/  ISETP.LT.AND P5, PT, R39, c[0x0][0x178], !P4 ;  /* 0x00005e0027007a0c */ /* 0x000fc600067a1270 */
[----:B------:R-:W-:Y:S01]  /*6e2f0*/  IMAD.WIDE R32, R34, 0x2, R14 ;  /* 0x0000000222207825 */ /* 0x000fe200078e020e */
[----:B------:R0:W-:Y:S07]  /*6e300*/  @P3 STG.E.U16 [R30.64], R7 ;  /* 0x000000071e003986 */ /* 0x0001ee000c101506 */
[----:B------:R1:W-:Y:S01]  /*6e310*/  @P2 STG.E.U16 [R32.64], R6 ;  /* 0x0000000620002986 */ /* 0x0003e2000c101506 */
[----:B0-----:R-:W-:Y:S02]  /*6e320*/  PRMT R31, R56, 0x7632, R31 ;  /* 0x00007632381f7816 */ /* 0x001fe4000000001f */
[----:B-1----:R-:W-:Y:S01]  /*6e330*/  PRMT R32, R59, 0x7632, R32 ;  /* 0x000076323b207816 */ /* 0x002fe20000000020 */
[----:B----4-:R-:W-:-:S05]  /*6e340*/  IMAD.WIDE R6, R34, 0x2, R16 ;  /* 0x0000000222067825 */ /* 0x010fca00078e0210 */
[----:B------:R0:W-:Y:S01]  /*6e350*/  @P5 STG.E.U16 [R6.64], R2 ;  /* 0x0000000206005986 */ /* 0x0001e2000c101506 */
[----:B--2---:R-:W-:Y:S02]  /*6e360*/  ISETP.LT.AND P6, PT, R28, c[0x0][0x178], !P4 ;  /* 0x00005e001c007a0c */ /* 0x004fe400067c1270 */
[----:B---3--:R-:W-:Y:S01]  /*6e370*/  ISETP.LT.AND P3, PT, R29, c[0x0][0x178], !P4 ;  /* 0x00005e001d007a0c */ /* 0x008fe20006761270 */
[----:B------:R-:W-:Y:S01]  /*6e380*/  IMAD.WIDE R28, R34, 0x2, R18 ;  /* 0x00000002221c7825 */ /* 0x000fe200078e0212 */
[----:B------:R-:W-:-:S03]  /*6e390*/  ISETP.LT.AND P2, PT, R3, c[0x0][0x178], !P4 ;  /* 0x00005e0003007a0c */ /* 0x000fc60006741270 */
[C---:B0-----:R-:W-:Y:S01]  /*6e3a0*/  IMAD.WIDE R2, R34.reuse, 0x2, R20 ;  /* 0x0000000222027825 */ /* 0x041fe200078e0214 */
[----:B------:R0:W-:Y:S03]  /*6e3b0*/  @P0 STG.E.U16 [R28.64], R5 ;  /* 0x000000051c000986 */ /* 0x0001e6000c101506 */
[C---:B------:R-:W-:Y:S02]  /*6e3c0*/  IMAD.WIDE R6, R34.reuse, 0x2, R22 ;  /* 0x0000000222067825 */ /* 0x040fe400078e0216 */
[----:B------:R-:W-:Y:S04]  /*6e3d0*/  @P6 STG.E.U16 [R2.64], R0 ;  /* 0x0000000002006986 */ /* 0x000fe8000c101506 */
[----:B------:R-:W-:Y:S01]  /*6e3e0*/  @P3 STG.E.U16 [R6.64], R4 ;  /* 0x0000000406003986 */ /* 0x000fe2000c101506 */
[----:B0-----:R-:W-:Y:S01]  /*6e3f0*/  IMAD.WIDE R28, R34, 0x2, R24 ;  /* 0x00000002221c7825 */ /* 0x001fe200078e0218 */
[----:B------:R-:W-:-:S04]  /*6e400*/  PRMT R30, R38, 0x7632, R30 ;  /* 0x00007632261e7816 */ /* 0x000fc8000000001e */
[----:B------:R0:W-:Y:S01]  /*6e410*/  @P2 STG.E.U16 [R28.64], R37 ;  /* 0x000000251c002986 */ /* 0x0001e2000c101506 */
[----:B------:R-:W-:Y:S02]  /*6e420*/  ISETP.LT.AND P5, PT, R57, c[0x0][0x178], !P4 ;  /* 0x00005e0039007a0c */ /* 0x000fe400067a1270 */
[----:B------:R-:W-:Y:S01]  /*6e430*/  ISETP.LT.AND P0, PT, R58, c[0x0][0x178], !P4 ;  /* 0x00005e003a007a0c */ /* 0x000fe20006701270 */
[----:B0-----:R-:W2:Y:S04]  /*6e440*/  LDL R29, [R1+0x17b4] ;  /* 0x0017b400011d7983 */ /* 0x001ea80000100800 */
[----:B------:R-:W3:Y:S04]  /*6e450*/  LDL.LU R37, [R1+0x70c] ;  /* 0x00070c0001257983 */ /* 0x000ee80000300800 */
[----:B------:R-:W4:Y:S04]  /*6e460*/  LDL.LU R33, [R1+0x6fc] ;  /* 0x0006fc0001217983 */ /* 0x000f280000300800 */
[----:B------:R-:W2:Y:S04]  /*6e470*/  LDL.LU R38, [R1+0x6ec] ;  /* 0x0006ec0001267983 */ /* 0x000ea80000300800 */
[----:B------:R-:W2:Y:S04]  /*6e480*/  LDL.LU R56, [R1+0x6dc] ;  /* 0x0006dc0001387983 */ /* 0x000ea80000300800 */
[----:B------:R-:W2:Y:S04]  /*6e490*/  LDL.LU R57, [R1+0x6cc] ;  /* 0x0006cc0001397983 */ /* 0x000ea80000300800 */
[----:B------:R-:W2:Y:S04]  /*6e4a0*/  LDL.LU R58, [R1+0x6bc] ;  /* 0x0006bc00013a7983 */ /* 0x000ea80000300800 */
[----:B------:R-:W2:Y:S01]  /*6e4b0*/  LDL.LU R59, [R1+0x6ac] ;  /* 0x0006ac00013b7983 */ /* 0x000ea20000300800 */
[----:B------:R-:W-:-:S03]  /*6e4c0*/  ISETP.LT.AND P6, PT, R61, c[0x0][0x178], !P4 ;  /* 0x00005e003d007a0c */ /* 0x000fc600067c1270 */
[----:B--2---:R0:W-:Y:S04]  /*6e4d0*/  STL [R1+0x2aa8], R59 ;  /* 0x002aa83b01007387 */ /* 0x0041e80000100800 */
[----:B0-----:R-:W2:Y:S04]  /*6e4e0*/  LDL.LU R59, [R1+0x2960] ;  /* 0x00296000013b7983 */ /* 0x001ea80000300800 */
[----:B------:R-:W2:Y:S01]  /*6e4f0*/  LDL.LU R61, [R1+0x69c] ;  /* 0x00069c00013d7983 */ /* 0x000ea20000300800 */
[----:B------:R-:W-:Y:S01]  /*6e500*/  PRMT R28, R60, 0x7632, R28 ;  /* 0x000076323c1c7816 */ /* 0x000fe2000000001c */
[----:B------:R-:W-:Y:S01]  /*6e510*/  IMAD.WIDE R2, R34, 0x2, R26 ;  /* 0x0000000222027825 */ /* 0x000fe200078e021a */
[----:B------:R-:W-:-:S02]  /*6e520*/  ISETP.LT.AND P3, PT, R52, c[0x0][0x178], !P4 ;  /* 0x00005e0034007a0c */ /* 0x000fc40006761270 */
[----:B------:R-:W-:Y:S01]  /*6e530*/  ISETP.LT.AND P2, PT, R53, c[0x0][0x178], !P4 ;  /* 0x00005e0035007a0c */ /* 0x000fe20006741270 */
[C---:B------:R-:W-:Y:S01]  /*6e540*/  IMAD.WIDE R4, R34.reuse, 0x2, R40 ;  /* 0x0000000222047825 */ /* 0x040fe200078e0228 */
[----:B--2---:R0:W-:Y:S04]  /*6e550*/  STL [R1+0x2aa4], R61 ;  /* 0x002aa43d01007387 */ /* 0x0041e80000100800 */
[----:B0-----:R-:W2:Y:S04]  /*6e560*/  LDL.LU R61, [R1+0x295c] ;  /* 0x00295c00013d7983 */ /* 0x001ea80000300800 */
[----:B------:R-:W2:Y:S01]  /*6e570*/  LDL.LU R60, [R1+0x68c] ;  /* 0x00068c00013c7983 */ /* 0x000ea20000300800 */
[----:B------:R-:W-:-:S03]  /*6e580*/  IMAD.WIDE R6, R34, 0x2, R46 ;  /* 0x0000000222067825 */ /* 0x000fc600078e022e */
[----:B------:R0:W-:Y:S04]  /*6e590*/  @P5 STG.E.U16 [R2.64], R36 ;  /* 0x0000002402005986 */ /* 0x0001e8000c101506 */
[----:B------:R1:W-:Y:S01]  /*6e5a0*/  @P0 STG.E.U16 [R4.64], R35 ;  /* 0x0000002304000986 */ /* 0x0003e2000c101506 */
[----:B------:R-:W-:Y:S02]  /*6e5b0*/  ISETP.LT.AND P0, PT, R54, c[0x0][0x178], !P4 ;  /* 0x00005e0036007a0c */ /* 0x000fe40006701270 */
[----:B------:R-:W-:Y:S01]  /*6e5c0*/  ISETP.LT.AND P4, PT, R55, c[0x0][0x178], !P4 ;  /* 0x00005e0037007a0c */ /* 0x000fe20006781270 */
[----:B0-----:R-:W-:-:S04]  /*6e5d0*/  IMAD.WIDE R2, R34, 0x2, R42 ;  /* 0x0000000222027825 */ /* 0x001fc800078e022a */
[----:B-1----:R-:W-:Y:S01]  /*6e5e0*/  IMAD.WIDE R4, R34, 0x2, R44 ;  /* 0x0000000222047825 */ /* 0x002fe200078e022c */
[----:B------:R0:W-:Y:S04]  /*6e5f0*/  @P6 STG.E.U16 [R2.64], R30 ;  /* 0x0000001e02006986 */ /* 0x0001e8000c101506 */
[----:B------:R-:W-:Y:S01]  /*6e600*/  @P3 STG.E.U16 [R4.64], R31 ;  /* 0x0000001f04003986 */ /* 0x000fe2000c101506 */
[----:B------:R-:W-:-:S03]  /*6e610*/  PRMT R0, R35, 0x7632, R0 ;  /* 0x0000763223007816 */ /* 0x000fc60000000000 */
[----:B------:R1:W-:Y:S01]  /*6e620*/  @P2 STG.E.U16 [R6.64], R32 ;  /* 0x0000002006002986 */ /* 0x0003e2000c101506 */
[C---:B0-----:R-:W-:Y:S01]  /*6e630*/  IMAD.WIDE R2, R34.reuse, 0x2, R48 ;  /* 0x0000000222027825 */ /* 0x041fe200078e0230 */
[----:B-1----:R-:W-:-:S03]  /*6e640*/  IADD3 R6, R34, c[0x0][0x198], RZ ;  /* 0x0000660022067a10 */ /* 0x002fc60007ffe0ff */
[----:B------:R-:W-:Y:S01]  /*6e650*/  IMAD.WIDE R34, R34, 0x2, R50 ;  /* 0x0000000222227825 */ /* 0x000fe200078e0232 */
[----:B------:R0:W-:Y:S03]  /*6e660*/  @P0 STG.E.U16 [R2.64], R28 ;  /* 0x0000001c02000986 */ /* 0x0001e6000c101506 */
[C---:B------:R-:W-:Y:S01]  /*6e670*/  IMAD.WIDE R4, R6.reuse, 0x2, R8 ;  /* 0x0000000206047825 */ /* 0x040fe200078e0208 */
[----:B------:R-:W-:Y:S03]  /*6e680*/  @P4 STG.E.U16 [R34.64], R0 ;  /* 0x0000000022004986 */ /* 0x000fe6000c101506 */
[----:B0-----:R-:W-:Y:S01]  /*6e690*/  IMAD.WIDE R2, R6, 0x2, R10 ;  /* 0x0000000206027825 */ /* 0x001fe200078e020a */
[----:B--2---:R0:W-:Y:S04]  /*6e6a0*/  STL [R1+0x2aa0], R60 ;  /* 0x002aa03c01007387 */ /* 0x0041e80000100800 */
[----:B0-----:R-:W2:Y:S04]  /*6e6b0*/  LDL.LU R60, [R1+0x2958] ;  /* 0x00295800013c7983 */ /* 0x001ea80000300800 */
[----:B------:R-:W2:Y:S04]  /*6e6c0*/  LDL.LU R36, [R1+0x296c] ;  /* 0x00296c0001247983 */ /* 0x000ea80000300800 */
[----:B------:R-:W2:Y:S04]  /*6e6d0*/  LDL.LU R30, [R1+0x2968] ;  /* 0x00296800011e7983 */ /* 0x000ea80000300800 */
[----:B------:R-:W2:Y:S04]  /*6e6e0*/  LDL.LU R31, [R1+0x2964] ;  /* 0x00296400011f7983 */ /* 0x000ea80000300800 */
[----:B------:R0:W-:Y:S04]  /*6e6f0*/  STL [R1+0x2a8c], R7 ;  /* 0x002a8c0701007387 */ /* 0x0001e80000100800 */
[----:B0-----:R-:W2:Y:S04]  /*6e700*/  LDL.LU R7, [R1+0x76c] ;  /* 0x00076c0001077983 */ /* 0x001ea80000300800 */
[----:B------:R-:W2:Y:S04]  /*6e710*/  LDL.LU R32, [R1+0x71c] ;  /* 0x00071c0001207983 */ /* 0x000ea80000300800 */
[----:B------:R0:W-:Y:S04]  /*6e720*/  STL [R1+0x2a98], R8 ;  /* 0x002a980801007387 */ /* 0x0001e80000100800 */
[----:B0-----:R-:W2:Y:S04]  /*6e730*/  LDL.LU R8, [R1+0x2950] ;  /* 0x0029500001087983 */ /* 0x001ea80000300800 */
[----:B------:R0:W-:Y:S04]  /*6e740*/  STL [R1+0x2a94], R9 ;  /* 0x002a940901007387 */ /* 0x0001e80000100800 */
[----:B0-----:R-:W2:Y:S04]  /*6e750*/  LDL.LU R9, [R1+0x78c] ;  /* 0x00078c0001097983 */ /* 0x001ea80000300800 */
[----:B------:R-:W3:Y:S04]  /*6e760*/  LDL.LU R34, [R1+0x75c] ;  /* 0x00075c0001227983 */ /* 0x000ee80000300800 */
[----:B------:R-:W3:Y:S04]  /*6e770*/  LDL.LU R35, [R1+0x72c] ;  /* 0x00072c0001237983 */ /* 0x000ee80000300800 */
[----:B------:R0:W-:Y:S04]  /*6e780*/  STL [R1+0x2a90], R11 ;  /* 0x002a900b01007387 */ /* 0x0001e80000100800 */
[----:B0-----:R-:W3:Y:S01]  /*6e790*/  LDL.LU R11, [R1+0x77c] ;  /* 0x00077c00010b7983 */ /* 0x001ee20000300800 */
[----:B------:R-:W-:-:S02]  /*6e7a0*/  ISETP.LT.AND P3, PT, R29, c[0x0][0x178], !P1 ;  /* 0x00005e001d007a0c */ /* 0x000fc40004f61270 */
[----:B------:R-:W-:-:S11]  /*6e7b0*/  ISETP.LT.AND P5, PT, R59, c[0x0][0x178], !P1 ;  /* 0x00005e003b007a0c */ /* 0x000fd60004fa1270 */
[----:B--2---:R-:W-:Y:S04]  /*6e7c0*/  @P3 STG.E.U16 [R4.64], R9 ;  /* 0x0000000904003986 */ /* 0x004fe8000c101506 */
[----:B---3--:R0:W-:Y:S04]  /*6e7d0*/  @P5 STG.E.U16 [R2.64], R11 ;  /* 0x0000000b02005986 */ /* 0x0081e8000c101506 */
[----:B0-----:R-:W2:Y:S01]  /*6e7e0*/  LDL R3, [R1+0x2820] ;  /* 0x0028200001037983 */ /* 0x001ea20000100800 */
[----:B------:R-:W-:Y:S02]  /*6e7f0*/  ISETP.LT.AND P2, PT, R61, c[0x0][0x178], !P1 ;  /* 0x00005e003d007a0c */ /* 0x000fe40004f41270 */
[----:B------:R-:W-:Y:S01]  /*6e800*/  ISETP.LT.AND P6, PT, R60, c[0x0][0x178], !P1 ;  /* 0x00005e003c007a0c */ /* 0x000fe20004fc1270 */
[----:B------:R-:W-:Y:S01]  /*6e810*/  IMAD.WIDE R28, R6, 0x2, R12 ;  /* 0x00000002061c7825 */ /* 0x000fe200078e020c */
[----:B------:R-:W-:-:S03]  /*6e820*/  ISETP.LT.AND P0, PT, R39, c[0x0][0x178], !P1 ;  /* 0x00005e0027007a0c */ /* 0x000fc60004f01270 */
[----:B------:R-:W-:-:S06]  /*6e830*/  IMAD.WIDE R4, R6, 0x2, R14 ;  /* 0x0000000206047825 */ /* 0x000fcc00078e020e */
[----:B------:R0:W-:Y:S04]  /*6e840*/  @P2 STG.E.U16 [R28.64], R7 ;  /* 0x000000071c002986 */ /* 0x0001e8000c101506 */
[----:B------:R-:W-:Y:S04]  /*6e850*/  @P6 STG.E.U16 [R4.64], R34 ;  /* 0x0000002204006986 */ /* 0x000fe8000c101506 */
[----:B0-----:R-:W3:Y:S04]  /*6e860*/  LDL R28, [R1+0x2214] ;  /* 0x00221400011c7983 */ /* 0x001ee80000100800 */
[----:B------:R-:W4:Y:S01]  /*6e870*/  LDL R29, [R1+0x18bc] ;  /* 0x0018bc00011d7983 */ /* 0x000f220000100800 */
[----:B--2---:R-:W-:Y:S01]  /*6e880*/  ISETP.LT.AND P3, PT, R3, c[0x0][0x178], !P1 ;  /* 0x00005e0003007a0c */ /* 0x004fe20004f61270 */
[----:B------:R-:W-:-:S05]  /*6e890*/  IMAD.WIDE R2, R6, 0x2, R16 ;  /* 0x0000000206027825 */ /* 0x000fca00078e0210 */
[----:B------:R0:W-:Y:S04]  /*6e8a0*/  @P0 STG.E.U16 [R2.64], R35 ;  /* 0x0000002302000986 */ /* 0x0001e8000c101506 */
[----:B0-----:R-:W2:Y:S01]  /*6e8b0*/  LDL.LU R3, [R1+0x2a88] ;  /* 0x002a880001037983 */ /* 0x001ea20000300800 */
[----:B------:R-:W-:Y:S01]  /*6e8c0*/  ISETP.LT.AND P4, PT, R8, c[0x0][0x178], !P1 ;  /* 0x00005e0008007a0c */ /* 0x000fe20004f81270 */
[----:B------:R-:W-:Y:S01]  /*6e8d0*/  IMAD.WIDE R4, R6, 0x2, R18 ;  /* 0x0000000206047825 */ /* 0x000fe200078e0212 */
[----:B------:R-:W-:Y:S02]  /*6e8e0*/  ISETP.LT.AND P6, PT, R31, c[0x0][0x178], !P1 ;  /* 0x00005e001f007a0c */ /* 0x000fe40004fc1270 */
[----:B---3--:R-:W-:Y:S02]  /*6e8f0*/  ISETP.LT.AND P2, PT, R28, c[0x0][0x178], !P1 ;  /* 0x00005e001c007a0c */ /* 0x008fe40004f41270 */
[----:B----4-:R-:W-:Y:S01]  /*6e900*/  ISETP.LT.AND P5, PT, R29, c[0x0][0x178], !P1 ;  /* 0x00005e001d007a0c */ /* 0x010fe20004fa1270 */
[----:B------:R-:W-:-:S06]  /*6e910*/  IMAD.WIDE R28, R6, 0x2, R20 ;  /* 0x00000002061c7825 */ /* 0x000fcc00078e0214 */
[----:B------:R0:W-:Y:S01]  /*6e920*/  @P4 STG.E.U16 [R4.64], R32 ;  /* 0x0000002004004986 */ /* 0x0001e2000c101506 */
[----:B------:R-:W-:-:S03]  /*6e930*/  ISETP.LT.AND P4, PT, R30, c[0x0][0x178], !P1 ;  /* 0x00005e001e007a0c */ /* 0x000fc60004f81270 */
[----:B------:R1:W-:Y:S01]  /*6e940*/  @P3 STG.E.U16 [R28.64], R37 ;  /* 0x000000251c003986 */ /* 0x0003e2000c101506 */
[----:B------:R-:W-:Y:S01]  /*6e950*/  ISETP.LT.AND P3, PT, R36, c[0x0][0x178], !P1 ;  /* 0x00005e0024007a0c */ /* 0x000fe20004f61270 */
[----:B0-----:R-:W-:-:S04]  /*6e960*/  IMAD.WIDE R4, R6, 0x2, R26 ;  /* 0x0000000206047825 */ /* 0x001fc800078e021a */
[----:B-1----:R-:W-:Y:S01]  /*6e970*/  IMAD.WIDE R28, R6, 0x2, R24 ;  /* 0x00000002061c7825 */ /* 0x002fe200078e0218 */
[----:B--2---:R-:W-:-:S03]  /*6e980*/  ISETP.GE.AND P0, PT, R3, c[0x0][0x17c], PT ;  /* 0x00005f0003007a0c */ /* 0x004fc60003f06270 */
[----:B------:R-:W-:-:S05]  /*6e990*/  IMAD.WIDE R2, R6, 0x2, R22 ;  /* 0x0000000206027825 */ /* 0x000fca00078e0216 */
[----:B------:R0:W-:Y:S04]  /*6e9a0*/  @P2 STG.E.U16 [R2.64], R33 ;  /* 0x0000002102002986 */ /* 0x0001e8000c101506 */
[----:B------:R1:W-:Y:S04]  /*6e9b0*/  @P5 STG.E.U16 [R28.64], R38 ;  /* 0x000000261c005986 */ /* 0x0003e8000c101506 */
[----:B------:R2:W-:Y:S01]  /*6e9c0*/  @P6 STG.E.U16 [R4.64], R56 ;  /* 0x0000003804006986 */ /* 0x0005e2000c101506 */
[----:B0-----:R-:W-:-:S03]  /*6e9d0*/  IMAD.WIDE R2, R6, 0x2, R40 ;  /* 0x0000000206027825 */ /* 0x001fc600078e0228 */
[----:B-1----:R-:W3:Y:S04]  /*6e9e0*/  LDL.LU R28, [R1+0x2214] ;  /* 0x00221400011c7983 */ /* 0x002ee80000300800 */
[----:B------:R0:W-:Y:S04]  /*6e9f0*/  @P4 STG.E.U16 [R2.64], R57 ;  /* 0x0000003902004986 */ /* 0x0001e8000c101506 */
[----:B------:R-:W4:Y:S04]  /*6ea00*/  LDL.LU R29, [R1+0x18bc] ;  /* 0x0018bc00011d7983 */ /* 0x000f280000300800 */
[----:B--2---:R-:W2:Y:S01]  /*6ea10*/  LDL.LU R5, [R1+0x17b4] ;  /* 0x0017b40001057983 */ /* 0x004ea20000300800 */
[----:B0-----:R-:W-:-:S05]  /*6ea20*/  IMAD.WIDE R2, R6, 0x2, R42 ;  /* 0x0000000206027825 */ /* 0x001fca00078e022a */
[----:B------:R0:W-:Y:S01]  /*6ea30*/  @P3 STG.E.U16 [R2.64], R58 ;  /* 0x0000003a02003986 */ /* 0x0001e2000c101506 */
[----:B------:R-:W-:-:S03]  /*6ea40*/  ISETP.LT.AND P3, PT, R59, c[0x0][0x178], !P0 ;  /* 0x00005e003b007a0c */ /* 0x000fc60004761270 */
[----:B------:R-:W3:Y:S01]  /*6ea50*/  LDL.LU R59, [R1+0x2aa8] ;  /* 0x002aa800013b7983 */ /* 0x000ee20000300800 */
[----:B------:R-:W-:Y:S02]  /*6ea60*/  ISETP.LT.AND P2, PT, R52, c[0x0][0x178], !P1 ;  /* 0x00005e0034007a0c */ /* 0x000fe40004f41270 */
[----:B--2---:R-:W-:Y:S01]  /*6ea70*/  ISETP.LT.AND P6, PT, R5, c[0x0][0x178], !P0 ;  /* 0x00005e0005007a0c */ /* 0x004fe200047c1270 */
[----:B------:R-:W-:-:S10]  /*6ea80*/  IMAD.WIDE R4, R6, 0x2, R44 ;  /* 0x0000000206047825 */ /* 0x000fd400078e022c */
[----:B---3--:R1:W-:Y:S01]  /*6ea90*/  @P2 STG.E.U16 [R4.64], R59 ;  /* 0x0000003b04002986 */ /* 0x0083e2000c101506 */
[----:B------:R-:W-:-:S03]  /*6eaa0*/  ISETP.LT.AND P2, PT, R61, c[0x0][0x178], !P0 ;  /* 0x00005e003d007a0c */ /* 0x000fc60004741270 */
[----:B------:R-:W2:Y:S01]  /*6eab0*/  LDL.LU R61, [R1+0x2aa4] ;  /* 0x002aa400013d7983 */ /* 0x000ea20000300800 */
[----:B------:R-:W-:Y:S01]  /*6eac0*/  ISETP.LT.AND P5, PT, R53, c[0x0][0x178], !P1 ;  /* 0x00005e0035007a0c */ /* 0x000fe20004fa1270 */
[----:B0-----:R-:W-:Y:S01]  /*6ead0*/  IMAD.WIDE R2, R6, 0x2, R46 ;  /* 0x0000000206027825 */ /* 0x001fe200078e022e */
[----:B------:R-:W-:-:S11]  /*6eae0*/  ISETP.LT.AND P4, PT, R54, c[0x0][0x178], !P1 ;  /* 0x00005e0036007a0c */ /* 0x000fd60004f81270 */
[----:B--2---:R-:W-:Y:S01]  /*6eaf0*/  @P5 STG.E.U16 [R2.64], R61 ;  /* 0x0000003d02005986 */ /* 0x004fe2000c101506 */
[----:B------:R-:W-:-:S03]  /*6eb00*/  ISETP.LT.AND P5, PT, R60, c[0x0][0x178], !P0 ;  /* 0x00005e003c007a0c */ /* 0x000fc600047a1270 */
[----:B------:R-:W2:Y:S01]  /*6eb10*/  LDL.LU R60, [R1+0x2aa0] ;  /* 0x002aa000013c7983 */ /* 0x000ea20000300800 */
[----:B-1----:R-:W-:Y:S01]  /*6eb20*/  IMAD.WIDE R4, R6, 0x2, R48 ;  /* 0x0000000206047825 */ /* 0x002fe200078e0230 */
[----:B------:R-:W-:-:S04]  /*6eb30*/  ISETP.LT.AND P1, PT, R55, c[0x0][0x178], !P1 ;  /* 0x00005e0037007a0c */ /* 0x000fc80004f21270 */
[----:B--2---:R0:W-:Y:S01]  /*6eb40*/  @P4 STG.E.U16 [R4.64], R60 ;  /* 0x0000003c04004986 */ /* 0x0041e2000c101506 */
[----:B------:R-:W-:-:S03]  /*6eb50*/  ISETP.LT.AND P4, PT, R39, c[0x0][0x178], !P0 ;  /* 0x00005e0027007a0c */ /* 0x000fc60004781270 */
[----:B0-----:R-:W2:Y:S04]  /*6eb60*/  LDL.LU R4, [R1+0x2820] ;  /* 0x0028200001047983 */ /* 0x001ea80000300800 */
[----:B------:R-:W3:Y:S01]  /*6eb70*/  LDL.LU R39, [R1+0x2a9c] ;  /* 0x002a9c0001277983 */ /* 0x000ee20000300800 */
[----:B------:R-:W-:Y:S01]  /*6eb80*/  IMAD.WIDE R2, R6, 0x2, R50 ;  /* 0x0000000206027825 */ /* 0x000fe200078e0232 */
[----:B------:R-:W-:Y:S02]  /*6eb90*/  PRMT R0, R9, 0x7632, R0 ;  /* 0x0000763209007816 */ /* 0x000fe40000000000 */
[----:B------:R-:W-:Y:S02]  /*6eba0*/  PRMT R5, R11, 0x7632, R5 ;  /* 0x000076320b057816 */ /* 0x000fe40000000005 */
[----:B---3--:R0:W-:Y:S01]  /*6ebb0*/  @P1 STG.E.U16 [R2.64], R39 ;  /* 0x0000002702001986 */ /* 0x0081e2000c101506 */
[----:B------:R-:W-:-:S03]  /*6ebc0*/  ISETP.LT.AND P1, PT, R8, c[0x0][0x178], !P0 ;  /* 0x00005e0008007a0c */ /* 0x000fc60004721270 */
[----:B------:R-:W3:Y:S04]  /*6ebd0*/  LDL.LU R8, [R1+0x2a98] ;  /* 0x002a980001087983 */ /* 0x000ee80000300800 */
[----:B------:R-:W3:Y:S04]  /*6ebe0*/  LDL.LU R9, [R1+0x2a94] ;  /* 0x002a940001097983 */ /* 0x000ee80000300800 */
[----:B------:R-:W2:Y:S01]  /*6ebf0*/  LDL.LU R11, [R1+0x2a90] ;  /* 0x002a9000010b7983 */ /* 0x000ea20000300800 */
[----:B0-----:R-:W-:-:S03]  /*6ec00*/  PRMT R3, R7, 0x7632, R3 ;  /* 0x0000763207037816 */ /* 0x001fc60000000003 */
[----:B------:R-:W4:Y:S01]  /*6ec10*/  LDL.LU R7, [R1+0x2a8c] ;  /* 0x002a8c0001077983 */ /* 0x000f220000300800 */
[----:B------:R-:W-:-:S05]  /*6ec20*/  IADD3 R6, R6, c[0x0][0x198], RZ ;  /* 0x0000660006067a10 */ /* 0x000fca0007ffe0ff */
[----:B------:R-:W-:Y:S01]  /*6ec30*/  IMAD.WIDE R12, R6, 0x2, R12 ;  /* 0x00000002060c7825 */ /* 0x000fe200078e020c */
[----:B------:R-:W-:-:S03]  /*6ec40*/  PRMT R2, R35, 0x7632, R2 ;  /* 0x0000763223027816 */ /* 0x000fc60000000002 */
[----:B------:R-:W-:-:S04]  /*6ec50*/  IMAD.WIDE R14, R6, 0x2, R14 ;  /* 0x00000002060e7825 */ /* 0x000fc800078e020e */
        /* <DEDUP_REMOVED lines=11> */
[----:B---3--:R-:W-:-:S04]  /*6ed10*/  IMAD.WIDE R8, R6, 0x2, R8 ;  /* 0x0000000206087825 */ /* 0x008fc800078e0208 */
[----:B--2---:R-:W-:Y:S01]  /*6ed20*/  IMAD.WIDE R10, R6, 0x2, R10 ;  /* 0x00000002060a7825 */ /* 0x004fe200078e020a */
[----:B------:R0:W-:Y:S01]  /*6ed30*/  @P6 STG.E.U16 [R8.64], R0 ;  /* 0x0000000008006986 */ /* 0x0001e2000c101506 */
[----:B------:R-:W-:-:S03]  /*6ed40*/  ISETP.LT.AND P6, PT, R4, c[0x0][0x178], !P0 ;  /* 0x00005e0004007a0c */ /* 0x000fc600047c1270 */
[----:B------:R1:W-:Y:S01]  /*6ed50*/  @P3 STG.E.U16 [R10.64], R5 ;  /* 0x000000050a003986 */ /* 0x0003e2000c101506 */
[----:B------:R-:W-:-:S03]  /*6ed60*/  ISETP.LT.AND P3, PT, R28, c[0x0][0x178], !P0 ;  /* 0x00005e001c007a0c */ /* 0x000fc60004761270 */
[----:B------:R2:W-:Y:S01]  /*6ed70*/  @P2 STG.E.U16 [R12.64], R3 ;  /* 0x000000030c002986 */ /* 0x0005e2000c101506 */
[----:B----4-:R-:W-:Y:S02]  /*6ed80*/  ISETP.LT.AND P2, PT, R29, c[0x0][0x178], !P0 ;  /* 0x00005e001d007a0c */ /* 0x010fe40004741270 */
[----:B------:R-:W-:Y:S02]  /*6ed90*/  PRMT R7, R34, 0x7632, R7 ;  /* 0x0000763222077816 */ /* 0x000fe40000000007 */
[----:B0-----:R-:W-:Y:S02]  /*6eda0*/  PRMT R9, R32, 0x7632, R9 ;  /* 0x0000763220097816 */ /* 0x001fe40000000009 */
[----:B-1----:R-:W-:Y:S01]  /*6edb0*/  PRMT R10, R37, 0x7632, R10 ;  /* 0x00007632250a7816 */ /* 0x002fe2000000000a */
[----:B------:R-:W-:Y:S01]  /*6edc0*/  @P5 STG.E.U16 [R14.64], R7 ;  /* 0x000000070e005986 */ /* 0x000fe2000c101506 */
[----:B------:R-:W-:Y:S02]  /*6edd0*/  PRMT R11, R33, 0x7632, R11 ;  /* 0x00007632210b7816 */ /* 0x000fe4000000000b */
[----:B--2---:R-:W-:Y:S01]  /*6ede0*/  PRMT R12, R38, 0x7632, R12 ;  /* 0x00007632260c7816 */ /* 0x004fe2000000000c */
[----:B------:R-:W-:Y:S01]  /*6edf0*/  @P4 STG.E.U16 [R16.64], R2 ;  /* 0x0000000210004986 */ /* 0x000fe2000c101506 */
[----:B------:R-:W-:-:S02]  /*6ee00*/  ISETP.LT.AND P5, PT, R31, c[0x0][0x178], !P0 ;  /* 0x00005e001f007a0c */ /* 0x000fc400047a1270 */
[----:B------:R-:W-:Y:S01]  /*6ee10*/  ISETP.LT.AND P4, PT, R30, c[0x0][0x178], !P0 ;  /* 0x00005e001e007a0c */ /* 0x000fe20004781270 */
[----:B------:R-:W-:Y:S01]  /*6ee20*/  @P1 STG.E.U16 [R18.64], R9 ;  /* 0x0000000912001986 */ /* 0x000fe2000c101506 */
[----:B------:R-:W-:-:S03]  /*6ee30*/  ISETP.LT.AND P1, PT, R36, c[0x0][0x178], !P0 ;  /* 0x00005e0024007a0c */ /* 0x000fc60004721270 */
[----:B------:R0:W-:Y:S01]  /*6ee40*/  @P6 STG.E.U16 [R20.64], R10 ;  /* 0x0000000a14006986 */ /* 0x0001e2000c101506 */
[----:B------:R-:W-:-:S03]  /*6ee50*/  ISETP.LT.AND P6, PT, R52, c[0x0][0x178], !P0 ;  /* 0x00005e0034007a0c */ /* 0x000fc600047c1270 */
[----:B------:R1:W-:Y:S01]  /*6ee60*/  @P3 STG.E.U16 [R22.64], R11 ;  /* 0x0000000b16003986 */ /* 0x0003e2000c101506 */
[----:B------:R-:W-:-:S03]  /*6ee70*/  ISETP.LT.AND P3, PT, R53, c[0x0][0x178], !P0 ;  /* 0x00005e0035007a0c */ /* 0x000fc60004761270 */
[----:B------:R2:W-:Y:S01]  /*6ee80*/  @P2 STG.E.U16 [R24.64], R12 ;  /* 0x0000000c18002986 */ /* 0x0005e2000c101506 */
[----:B------:R-:W-:Y:S02]  /*6ee90*/  ISETP.LT.AND P2, PT, R54, c[0x0][0x178], !P0 ;  /* 0x00005e0036007a0c */ /* 0x000fe40004741270 */
[----:B------:R-:W-:Y:S02]  /*6eea0*/  ISETP.LT.AND P0, PT, R55, c[0x0][0x178], !P0 ;  /* 0x00005e0037007a0c */ /* 0x000fe40004701270 */
[----:B------:R-:W-:Y:S02]  /*6eeb0*/  PRMT R13, R56, 0x7632, R13 ;  /* 0x00007632380d7816 */ /* 0x000fe4000000000d */
[----:B0-----:R-:W-:Y:S02]  /*6eec0*/  PRMT R20, R57, 0x7632, R20 ;  /* 0x0000763239147816 */ /* 0x001fe40000000014 */
[----:B------:R-:W-:Y:S02]  /*6eed0*/  PRMT R21, R58, 0x7632, R21 ;  /* 0x000076323a157816 */ /* 0x000fe40000000015 */
[----:B-1----:R-:W-:Y:S01]  /*6eee0*/  PRMT R22, R59, 0x7632, R22 ;  /* 0x000076323b167816 */ /* 0x002fe20000000016 */
[----:B------:R0:W-:Y:S01]  /*6eef0*/  @P5 STG.E.U16 [R26.64], R13 ;  /* 0x0000000d1a005986 */ /* 0x0001e2000c101506 */
[----:B------:R-:W-:-:S02]  /*6ef00*/  PRMT R23, R61, 0x7632, R23 ;  /* 0x000076323d177816 */ /* 0x000fc40000000017 */
[----:B--2---:R-:W-:Y:S01]  /*6ef10*/  PRMT R24, R60, 0x7632, R24 ;  /* 0x000076323c187816 */ /* 0x004fe20000000018 */
[----:B------:R0:W-:Y:S04]  /*6ef20*/  @P4 STG.E.U16 [R40.64], R20 ;  /* 0x0000001428004986 */ /* 0x0001e8000c101506 */
[----:B------:R0:W-:Y:S04]  /*6ef30*/  @P1 STG.E.U16 [R42.64], R21 ;  /* 0x000000152a001986 */ /* 0x0001e8000c101506 */
[----:B------:R0:W-:Y:S04]  /*6ef40*/  @P6 STG.E.U16 [R44.64], R22 ;  /* 0x000000162c006986 */ /* 0x0001e8000c101506 */
[----:B------:R0:W-:Y:S01]  /*6ef50*/  @P3 STG.E.U16 [R46.64], R23 ;  /* 0x000000172e003986 */ /* 0x0001e2000c101506 */
[----:B------:R-:W-:-:S03]  /*6ef60*/  IMAD.WIDE R6, R6, 0x2, R50 ;  /* 0x0000000206067825 */ /* 0x000fc600078e0232 */
[----:B------:R0:W-:Y:S01]  /*6ef70*/  @P2 STG.E.U16 [R48.64], R24 ;  /* 0x0000001830002986 */ /* 0x0001e2000c101506 */
[----:B------:R-:W-:Y:S05]  /*6ef80*/  @!P0 EXIT ;  /* 0x000000000000894d */ /* 0x000fea0003800000 */
[----:B------:R-:W-:-:S05]  /*6ef90*/  PRMT R3, R39, 0x7632, R3 ;  /* 0x0000763227037816 */ /* 0x000fca0000000003 */
[----:B------:R-:W-:Y:S01]  /*6efa0*/  STG.E.U16 [R6.64], R3 ;  /* 0x0000000306007986 */ /* 0x000fe2000c101506 */
[----:B------:R-:W-:Y:S05]  /*6efb0*/  EXIT ;  /* 0x000000000000794d */ /* 0x000fea0003800000 */
.L_x_3:
[----:B------:R-:W-:-:S00]  /*6efc0*/  BRA `(.L_x_3) ;  /* 0xfffffff000007947 */ /* 0x000fc0000383ffff */
[----:B------:R-:W-:-:S00]  /*6efd0*/  NOP ;  /* 0x0000000000007918 */ /* 0x000fc00000000000 */
        /* <DEDUP_REMOVED lines=10> */
.L_x_4:


//--------------------- .nv.shared.matmul_kernel  --------------------------
	.section	.nv.shared.matmul_kernel,"aw",@nobits
	.sectionflags	@""
	.align	16
